	.target	sm_80

	.elftype	@"ET_EXEC"


//--------------------- .note.nv.tkinfo           --------------------------
	.section	.note.nv.tkinfo,"",@"SHT_NOTE"
	.sectionflags	@"SHF_NOTE_NV_TKINFO"
	.tkinfo
        /*0018*/ 	.word	0x00000002
        /*0030*/ 	.string	""
        /*0030*/ 	.string	"ptxas"
        /*0030*/ 	.string	"Cuda compilation tools, release 13.0, V13.0.88"
        /*0030*/ 	.string	"Build cuda_13.0.r13.0/compiler.36424714_0"
        /*0030*/ 	.string	"-v  -suppress-debug-info  -lineinfo  -arch sm_80 "



//--------------------- .note.nv.cuinfo           --------------------------
	.section	.note.nv.cuinfo,"",@"SHT_NOTE"
	.sectionflags	@"SHF_NOTE_NV_CUINFO"
        /*0018*/ 	.short	0x0002
        /*001a*/ 	.short	0x0050
        /*001c*/ 	.short	0x0082
	.zero		2


//--------------------- .nv.info                  --------------------------
	.section	.nv.info,"",@"SHT_CUDA_INFO"
	.align	4


	//----- nvinfo : EIATTR_REGCOUNT
	.align		4
        /*0000*/ 	.byte	0x04, 0x2f
        /*0002*/ 	.short	(.L_1 - .L_0)
	.align		4
.L_0:
        /*0004*/ 	.word	index@(matmul_kernel)
        /*0008*/ 	.word	0x00000020


	//----- nvinfo : EIATTR_FRAME_SIZE
	.align		4
.L_1:
        /*000c*/ 	.byte	0x04, 0x11
        /*000e*/ 	.short	(.L_3 - .L_2)
	.align		4
.L_2:
        /*0010*/ 	.word	index@(matmul_kernel)
        /*0014*/ 	.word	0x00001510


	//----- nvinfo : EIATTR_MIN_STACK_SIZE
	.align		4
.L_3:
        /*0018*/ 	.byte	0x04, 0x12
        /*001a*/ 	.short	(.L_5 - .L_4)
	.align		4
.L_4:
        /*001c*/ 	.word	index@(matmul_kernel)
        /*0020*/ 	.word	0x00001510
.L_5:


//--------------------- .nv.info.matmul_kernel    --------------------------
	.section	.nv.info.matmul_kernel,"",@"SHT_CUDA_INFO"
	.sectionflags	@""
	.align	4


	//----- nvinfo : EIATTR_CUDA_API_VERSION
	.align		4
        /*0000*/ 	.byte	0x04, 0x37
        /*0002*/ 	.short	(.L_7 - .L_6)
.L_6:
        /*0004*/ 	.word	0x00000082


	//----- nvinfo : EIATTR_SW2861232_WAR
	.align		4
.L_7:
        /*0008*/ 	.byte	0x01, 0x35
	.zero		2


	//----- nvinfo : EIATTR_PARAM_CBANK
	.align		4
        /*000c*/ 	.byte	0x04, 0x0a
        /*000e*/ 	.short	(.L_9 - .L_8)
	.align		4
.L_8:
        /*0010*/ 	.word	index@(.nv.constant0.matmul_kernel)
        /*0014*/ 	.short	0x0160
        /*0016*/ 	.short	0x0050


	//----- nvinfo : EIATTR_CBANK_PARAM_SIZE
	.align		4
.L_9:
        /*0018*/ 	.byte	0x03, 0x19
        /*001a*/ 	.short	0x0050


	//----- nvinfo : EIATTR_KPARAM_INFO
	.align		4
        /*001c*/ 	.byte	0x04, 0x17
        /*001e*/ 	.short	(.L_11 - .L_10)
.L_10:
        /*0020*/ 	.word	0x00000000
        /*0024*/ 	.short	0x000d
        /*0026*/ 	.short	0x0048
        /*0028*/ 	.byte	0x00, 0xf4, 0x21, 0x00


	//----- nvinfo : EIATTR_KPARAM_INFO
	.align		4
.L_11:
        /*002c*/ 	.byte	0x04, 0x17
        /*002e*/ 	.short	(.L_13 - .L_12)
.L_12:
        /*0030*/ 	.word	0x00000000
        /*0034*/ 	.short	0x000c
        /*0036*/ 	.short	0x0040
        /*0038*/ 	.byte	0x00, 0xf4, 0x21, 0x00


	//----- nvinfo : EIATTR_KPARAM_INFO
	.align		4
.L_13:
        /*003c*/ 	.byte	0x04, 0x17
        /*003e*/ 	.short	(.L_15 - .L_14)
.L_14:
        /*0040*/ 	.word	0x00000000
        /*0044*/ 	.short	0x000b
        /*0046*/ 	.short	0x0038
        /*0048*/ 	.byte	0x00, 0xf0, 0x11, 0x00


	//----- nvinfo : EIATTR_KPARAM_INFO
	.align		4
.L_15:
        /*004c*/ 	.byte	0x04, 0x17
        /*004e*/ 	.short	(.L_17 - .L_16)
.L_16:
        /*0050*/ 	.word	0x00000000
        /*0054*/ 	.short	0x000a
        /*0056*/ 	.short	0x0034
        /*0058*/ 	.byte	0x00, 0xf0, 0x11, 0x00


	//----- nvinfo : EIATTR_KPARAM_INFO
	.align		4
.L_17:
        /*005c*/ 	.byte	0x04, 0x17
        /*005e*/ 	.short	(.L_19 - .L_18)
.L_18:
        /*0060*/ 	.word	0x00000000
        /*0064*/ 	.short	0x0009
        /*0066*/ 	.short	0x0030
        /*0068*/ 	.byte	0x00, 0xf0, 0x11, 0x00


	//----- nvinfo : EIATTR_KPARAM_INFO
	.align		4
.L_19:
        /*006c*/ 	.byte	0x04, 0x17
        /*006e*/ 	.short	(.L_21 - .L_20)
.L_20:
        /*0070*/ 	.word	0x00000000
        /*0074*/ 	.short	0x0008
        /*0076*/ 	.short	0x002c
        /*0078*/ 	.byte	0x00, 0xf0, 0x11, 0x00


	//----- nvinfo : EIATTR_KPARAM_INFO
	.align		4
.L_21:
        /*007c*/ 	.byte	0x04, 0x17
        /*007e*/ 	.short	(.L_23 - .L_22)
.L_22:
        /*0080*/ 	.word	0x00000000
        /*0084*/ 	.short	0x0007
        /*0086*/ 	.short	0x0028
        /*0088*/ 	.byte	0x00, 0xf0, 0x11, 0x00


	//----- nvinfo : EIATTR_KPARAM_INFO
	.align		4
.L_23:
        /*008c*/ 	.byte	0x04, 0x17
        /*008e*/ 	.short	(.L_25 - .L_24)
.L_24:
        /*0090*/ 	.word	0x00000000
        /*0094*/ 	.short	0x0006
        /*0096*/ 	.short	0x0024
        /*0098*/ 	.byte	0x00, 0xf0, 0x11, 0x00


	//----- nvinfo : EIATTR_KPARAM_INFO
	.align		4
.L_25:
        /*009c*/ 	.byte	0x04, 0x17
        /*009e*/ 	.short	(.L_27 - .L_26)
.L_26:
        /*00a0*/ 	.word	0x00000000
        /*00a4*/ 	.short	0x0005
        /*00a6*/ 	.short	0x0020
        /*00a8*/ 	.byte	0x00, 0xf0, 0x11, 0x00


	//----- nvinfo : EIATTR_KPARAM_INFO
	.align		4
.L_27:
        /*00ac*/ 	.byte	0x04, 0x17
        /*00ae*/ 	.short	(.L_29 - .L_28)
.L_28:
        /*00b0*/ 	.word	0x00000000
        /*00b4*/ 	.short	0x0004
        /*00b6*/ 	.short	0x001c
        /*00b8*/ 	.byte	0x00, 0xf0, 0x11, 0x00


	//----- nvinfo : EIATTR_KPARAM_INFO
	.align		4
.L_29:
        /*00bc*/ 	.byte	0x04, 0x17
        /*00be*/ 	.short	(.L_31 - .L_30)
.L_30:
        /*00c0*/ 	.word	0x00000000
        /*00c4*/ 	.short	0x0003
        /*00c6*/ 	.short	0x0018
        /*00c8*/ 	.byte	0x00, 0xf0, 0x11, 0x00


	//----- nvinfo : EIATTR_KPARAM_INFO
	.align		4
.L_31:
        /*00cc*/ 	.byte	0x04, 0x17
        /*00ce*/ 	.short	(.L_33 - .L_32)
.L_32:
        /*00d0*/ 	.word	0x00000000
        /*00d4*/ 	.short	0x0002
        /*00d6*/ 	.short	0x0010
        /*00d8*/ 	.byte	0x00, 0xf4, 0x21, 0x00


	//----- nvinfo : EIATTR_KPARAM_INFO
	.align		4
.L_33:
        /*00dc*/ 	.byte	0x04, 0x17
        /*00de*/ 	.short	(.L_35 - .L_34)
.L_34:
        /*00e0*/ 	.word	0x00000000
        /*00e4*/ 	.short	0x0001
        /*00e6*/ 	.short	0x0008
        /*00e8*/ 	.byte	0x00, 0xf4, 0x21, 0x00


	//----- nvinfo : EIATTR_KPARAM_INFO
	.align		4
.L_35:
        /*00ec*/ 	.byte	0x04, 0x17
        /*00ee*/ 	.short	(.L_37 - .L_36)
.L_36:
        /*00f0*/ 	.word	0x00000000
        /*00f4*/ 	.short	0x0000
        /*00f6*/ 	.short	0x0000
        /*00f8*/ 	.byte	0x00, 0xf4, 0x21, 0x00


	//----- nvinfo : EIATTR_MAXREG_COUNT
	.align		4
.L_37:
        /*00fc*/ 	.byte	0x03, 0x1b
        /*00fe*/ 	.short	0x00ff


	//----- nvinfo : EIATTR_NUM_BARRIERS
	.align		4
        /*0100*/ 	.byte	0x02, 0x4c
        /*0102*/ 	.byte	0x01
	.zero		1


	//----- nvinfo : EIATTR_ANNOTATIONS
	.align		4
        /*0104*/ 	.byte	0x04, 0x55
        /*0106*/ 	.short	(.L_39 - .L_38)


	//   ....[0]....
.L_38:
        /*0108*/ 	.word	0x00000001
        /*010c*/ 	.byte	0x70, 0x00, 0x00, 0x00, 0x01, 0x00, 0x00, 0x00, 0xc0, 0x00, 0x00, 0x00, 0x01, 0x00, 0x00, 0x00
        /* <DEDUP_REMOVED lines=2561> */
        /*a12c*/ 	.byte	0x60, 0xbc, 0x02, 0x00


	//----- nvinfo : EIATTR_MERCURY_ISA_VERSION
	.align		4
.L_39:
        /*a130*/ 	.byte	0x03, 0x5f
        /*a132*/ 	.short	0x0000


	//----- nvinfo : EIATTR_EXIT_INSTR_OFFSETS
	.align		4
        /*a134*/ 	.byte	0x04, 0x1c
        /*a136*/ 	.short	(.L_41 - .L_40)


	//   ....[0]....
.L_40:
        /*a138*/ 	.word	0x0002bfc0


	//   ....[1]....
        /*a13c*/ 	.word	0x0002bff0


	//----- nvinfo : EIATTR_REQNTID
	.align		4
.L_41:
        /*a140*/ 	.byte	0x04, 0x10
        /*a142*/ 	.short	(.L_43 - .L_42)
.L_42:
        /*a144*/ 	.word	0x00000080
        /*a148*/ 	.word	0x00000001
        /*a14c*/ 	.word	0x00000001
.L_43:


//--------------------- .nv.callgraph             --------------------------
	.section	.nv.callgraph,"",@"SHT_CUDA_CALLGRAPH"
	.align	4
	.sectionentsize	8
	.align		4
        /*0000*/ 	.word	0x00000000
	.align		4
        /*0004*/ 	.word	0xffffffff
	.align		4
        /*0008*/ 	.word	0x00000000
	.align		4
        /*000c*/ 	.word	0xfffffffe
	.align		4
        /*0010*/ 	.word	0x00000000
	.align		4
        /*0014*/ 	.word	0xfffffffd
	.align		4
        /*0018*/ 	.word	0x00000000
	.align		4
        /*001c*/ 	.word	0xfffffffc


//--------------------- .nv.rel.action            --------------------------
	.section	.nv.rel.action,"",@"SHT_CUDA_RELOCINFO"
	.align	8
	.sectionentsize	8
        /*0000*/ 	.byte	0x73, 0x00, 0x00, 0x00, 0x00, 0x00, 0x00, 0x00, 0x00, 0x00, 0x00, 0x11, 0x25, 0x00, 0x05, 0x36


//--------------------- .nv.constant0.matmul_kernel --------------------------
	.section	.nv.constant0.matmul_kernel,"a",@progbits
	.sectionflags	@""
	.align	4
.nv.constant0.matmul_kernel:
	.zero		432


//--------------------- .text.matmul_kernel       --------------------------
	.section	.text.matmul_kernel,"ax",@progbits
	.sectioninfo	@"SHI_REGISTERS=32"
	.align	128
        .global         matmul_kernel
        .type           matmul_kernel,@function
        .size           matmul_kernel,(.L_x_4 - matmul_kernel)
        .other          matmul_kernel,@"STO_CUDA_ENTRY STV_DEFAULT"
matmul_kernel:
.text.matmul_kernel:
[----:B------:R-:W-:-:S04]  /*0000*/  IMAD.MOV.U32 R1, RZ, RZ, c[0x0][0x28] ;  /* 0x00000a00ff017624 */ /* 0x000fc800078e00ff */
[----:B------:R-:W-:Y:S01]  /*0010*/  IMAD.MOV.U32 R0, RZ, RZ, c[0x0][0x17c] ;  /* 0x00005f00ff007624 */ /* 0x000fe200078e00ff */
[----:B------:R-:W-:Y:S01]  /*0020*/  IADD3 R1, R1, -0x1510, RZ ;  /* 0xffffeaf001017810 */ /* 0x000fe20007ffe0ff */
[----:B------:R-:W0:Y:S01]  /*0030*/  S2R R29, SR_TID.X ;  /* 0x00000000001d7919 */ /* 0x000e220000002100 */
[----:B------:R-:W-:Y:S01]  /*0040*/  IMAD.MOV.U32 R28, RZ, RZ, c[0x0][0x180] ;  /* 0x00006000ff1c7624 */ /* 0x000fe200078e00ff */
[----:B------:R-:W-:Y:S01]  /*0050*/  ULDC.64 UR6, c[0x0][0x118] ;  /* 0x0000460000067ab9 */ /* 0x000fe20000000a00 */
[----:B------:R-:W-:Y:S01]  /*0060*/  IADD3 R0, R0, 0x1ff, RZ ;  /* 0x000001ff00007810 */ /* 0x000fe20007ffe0ff */
[----:B------:R1:W-:Y:S01]  /*0070*/  STL [R1+0x90], RZ ;  /* 0x000090ff01007387 */ /* 0x0003e20000100800 */
[----:B------:R-:W-:Y:S01]  /*0080*/  CS2R R12, SRZ ;  /* 0x00000000000c7805 */ /* 0x000fe2000001ff00 */
[----:B------:R-:W-:Y:S01]  /*0090*/  IADD3 R28, R28, 0x1f, RZ ;  /* 0x0000001f1c1c7810 */ /* 0x000fe20007ffe0ff */
[----:B------:R-:W-:Y:S01]  /*00a0*/  CS2R R14, SRZ ;  /* 0x00000000000e7805 */ /* 0x000fe2000001ff00 */
[----:B------:R-:W-:Y:S01]  /*00b0*/  SHF.R.S32.HI R3, RZ, 0x1f, R0 ;  /* 0x0000001fff037819 */ /* 0x000fe20000011400 */
[----:B------:R1:W-:Y:S01]  /*00c0*/  STL [R1+0x94], RZ ;  /* 0x000094ff01007387 */ /* 0x0003e20000100800 */
[----:B------:R-:W-:Y:S01]  /*00d0*/  CS2R R16, SRZ ;  /* 0x0000000000107805 */ /* 0x000fe2000001ff00 */
[----:B------:R-:W-:Y:S01]  /*00e0*/  CS2R R18, SRZ ;  /* 0x0000000000127805 */ /* 0x000fe2000001ff00 */
[----:B------:R-:W-:Y:S01]  /*00f0*/  LEA.HI R3, R3, R0, RZ, 0x9 ;  /* 0x0000000003037211 */ /* 0x000fe200078f48ff */
[----:B------:R1:W-:Y:S01]  /*0100*/  STL [R1+0x98], RZ ;  /* 0x000098ff01007387 */ /* 0x0003e20000100800 */
[----:B------:R-:W-:Y:S01]  /*0110*/  CS2R R20, SRZ ;  /* 0x0000000000147805 */ /* 0x000fe2000001ff00 */
[----:B------:R-:W-:Y:S01]  /*0120*/  CS2R R22, SRZ ;  /* 0x0000000000167805 */ /* 0x000fe2000001ff00 */
[----:B------:R-:W-:Y:S01]  /*0130*/  SHF.R.S32.HI R0, RZ, 0x9, R3 ;  /* 0x00000009ff007819 */ /* 0x000fe20000011403 */
[----:B------:R1:W-:Y:S01]  /*0140*/  STL [R1+0x9c], RZ ;  /* 0x00009cff01007387 */ /* 0x0003e20000100800 */
[----:B------:R-:W-:Y:S01]  /*0150*/  CS2R R24, SRZ ;  /* 0x0000000000187805 */ /* 0x000fe2000001ff00 */
[----:B------:R-:W-:-:S02]  /*0160*/  CS2R R26, SRZ ;  /* 0x00000000001a7805 */ /* 0x000fc4000001ff00 */
[----:B------:R-:W-:Y:S01]  /*0170*/  IMAD.SHL.U32 R0, R0, 0x4, RZ ;  /* 0x0000000400007824 */ /* 0x000fe200078e00ff */
[----:B------:R-:W2:Y:S01]  /*0180*/  S2R R3, SR_CTAID.X ;  /* 0x0000000000037919 */ /* 0x000ea20000002500 */
[----:B0-----:R-:W-:-:S03]  /*0190*/  LOP3.LUT R29, R29, 0x3f, RZ, 0xc0, !PT ;  /* 0x0000003f1d1d7812 */ /* 0x001fc600078ec0ff */
[-C--:B------:R-:W-:Y:S01]  /*01a0*/  IABS R7, R0.reuse ;  /* 0x0000000000077213 */ /* 0x080fe20000000000 */
[----:B------:R1:W-:Y:S01]  /*01b0*/  STL [R1+0x80], RZ ;  /* 0x000080ff01007387 */ /* 0x0003e20000100800 */
[----:B------:R-:W-:Y:S02]  /*01c0*/  IABS R10, R0 ;  /* 0x00000000000a7213 */ /* 0x000fe40000000000 */
[----:B------:R-:W0:Y:S01]  /*01d0*/  I2F.RP R2, R7 ;  /* 0x0000000700027306 */ /* 0x000e220000209400 */
[----:B------:R1:W-:Y:S04]  /*01e0*/  STL [R1+0x84], RZ ;  /* 0x000084ff01007387 */ /* 0x0003e80000100800 */
[----:B------:R1:W-:Y:S04]  /*01f0*/  STL [R1+0x88], RZ ;  /* 0x000088ff01007387 */ /* 0x0003e80000100800 */
[----:B------:R1:W-:Y:S04]  /*0200*/  STL [R1+0x8c], RZ ;  /* 0x00008cff01007387 */ /* 0x0003e80000100800 */
[----:B------:R1:W-:Y:S01]  /*0210*/  STL [R1+0x70], RZ ;  /* 0x000070ff01007387 */ /* 0x0003e20000100800 */
[----:B0-----:R-:W0:Y:S01]  /*0220*/  MUFU.RCP R2, R2 ;  /* 0x0000000200027308 */ /* 0x001e220000001000 */
[----:B--2---:R-:W-:-:S02]  /*0230*/  IABS R8, R3 ;  /* 0x0000000300087213 */ /* 0x004fc40000000000 */
[----:B------:R1:W-:Y:S04]  /*0240*/  STL [R1+0x74], RZ ;  /* 0x000074ff01007387 */ /* 0x0003e80000100800 */
[----:B------:R1:W-:Y:S04]  /*0250*/  STL [R1+0x78], RZ ;  /* 0x000078ff01007387 */ /* 0x0003e80000100800 */
[----:B------:R1:W-:Y:S04]  /*0260*/  STL [R1+0x7c], RZ ;  /* 0x00007cff01007387 */ /* 0x0003e80000100800 */
[----:B------:R1:W-:Y:S01]  /*0270*/  STL [R1+0x60], RZ ;  /* 0x000060ff01007387 */ /* 0x0003e20000100800 */
[----:B0-----:R-:W-:Y:S01]  /*0280*/  IADD3 R4, R2, 0xffffffe, RZ ;  /* 0x0ffffffe02047810 */ /* 0x001fe20007ffe0ff */
[----:B------:R-:W-:-:S02]  /*0290*/  IMAD.MOV R2, RZ, RZ, -R10 ;  /* 0x000000ffff027224 */ /* 0x000fc400078e0a0a */
[----:B------:R1:W-:Y:S01]  /*02a0*/  STL [R1+0x64], RZ ;  /* 0x000064ff01007387 */ /* 0x0003e20000100800 */
[----:B------:R0:W2:Y:S03]  /*02b0*/  F2I.FTZ.U32.TRUNC.NTZ R5, R4 ;  /* 0x0000000400057305 */ /* 0x0000a6000021f000 */
[----:B------:R1:W-:Y:S04]  /*02c0*/  STL [R1+0x68], RZ ;  /* 0x000068ff01007387 */ /* 0x0003e80000100800 */
[----:B------:R1:W-:Y:S01]  /*02d0*/  STL [R1+0x6c], RZ ;  /* 0x00006cff01007387 */ /* 0x0003e20000100800 */
[----:B0-----:R-:W-:-:S03]  /*02e0*/  IMAD.MOV.U32 R4, RZ, RZ, RZ ;  /* 0x000000ffff047224 */ /* 0x001fc600078e00ff */
[----:B------:R1:W-:Y:S04]  /*02f0*/  STL [R1+0x50], RZ ;  /* 0x000050ff01007387 */ /* 0x0003e80000100800 */
[----:B------:R1:W-:Y:S01]  /*0300*/  STL [R1+0x54], RZ ;  /* 0x000054ff01007387 */ /* 0x0003e20000100800 */
[----:B--2---:R-:W-:-:S03]  /*0310*/  IMAD.MOV R6, RZ, RZ, -R5 ;  /* 0x000000ffff067224 */ /* 0x004fc600078e0a05 */
[----:B------:R1:W-:Y:S01]  /*0320*/  STL [R1+0x58], RZ ;  /* 0x000058ff01007387 */ /* 0x0003e20000100800 */
[----:B------:R-:W-:Y:S02]  /*0330*/  IMAD R9, R6, R7, RZ ;  /* 0x0000000706097224 */ /* 0x000fe400078e02ff */
[----:B------:R-:W-:Y:S01]  /*0340*/  IMAD.MOV.U32 R6, RZ, RZ, R8 ;  /* 0x000000ffff067224 */ /* 0x000fe200078e0008 */
[----:B------:R1:W-:Y:S01]  /*0350*/  STL [R1+0x5c], RZ ;  /* 0x00005cff01007387 */ /* 0x0003e20000100800 */
[----:B------:R-:W-:-:S03]  /*0360*/  IMAD.HI.U32 R5, R5, R9, R4 ;  /* 0x0000000905057227 */ /* 0x000fc600078e0004 */
[----:B------:R1:W-:Y:S03]  /*0370*/  STL [R1+0x40], RZ ;  /* 0x000040ff01007387 */ /* 0x0003e60000100800 */
[----:B------:R-:W-:Y:S01]  /*0380*/  IMAD.HI.U32 R5, R5, R6, RZ ;  /* 0x0000000605057227 */ /* 0x000fe200078e00ff */
[----:B------:R1:W-:Y:S03]  /*0390*/  STL [R1+0x44], RZ ;  /* 0x000044ff01007387 */ /* 0x0003e60000100800 */
[----:B------:R-:W-:Y:S01]  /*03a0*/  IMAD R2, R5, R2, R6 ;  /* 0x0000000205027224 */ /* 0x000fe200078e0206 */
[----:B------:R1:W-:Y:S04]  /*03b0*/  STL [R1+0x48], RZ ;  /* 0x000048ff01007387 */ /* 0x0003e80000100800 */
[----:B------:R-:W-:Y:S01]  /*03c0*/  ISETP.GT.U32.AND P1, PT, R7, R2, PT ;  /* 0x000000020700720c */ /* 0x000fe20003f24070 */
[----:B------:R1:W-:Y:S04]  /*03d0*/  STL [R1+0x4c], RZ ;  /* 0x00004cff01007387 */ /* 0x0003e80000100800 */
[----:B------:R1:W-:Y:S04]  /*03e0*/  STL [R1+0x30], RZ ;  /* 0x000030ff01007387 */ /* 0x0003e80000100800 */
[----:B------:R1:W-:Y:S04]  /*03f0*/  STL [R1+0x34], RZ ;  /* 0x000034ff01007387 */ /* 0x0003e80000100800 */
[----:B------:R-:W-:Y:S01]  /*0400*/  @!P1 IMAD.IADD R2, R2, 0x1, -R7 ;  /* 0x0000000102029824 */ /* 0x000fe200078e0a07 */
[----:B------:R-:W-:Y:S01]  /*0410*/  @!P1 IADD3 R5, R5, 0x1, RZ ;  /* 0x0000000105059810 */ /* 0x000fe20007ffe0ff */
[----:B------:R1:W-:Y:S01]  /*0420*/  STL [R1+0x38], RZ ;  /* 0x000038ff01007387 */ /* 0x0003e20000100800 */
[----:B------:R-:W-:-:S02]  /*0430*/  ISETP.NE.AND P1, PT, R0, RZ, PT ;  /* 0x000000ff0000720c */ /* 0x000fc40003f25270 */
[----:B------:R-:W-:Y:S01]  /*0440*/  ISETP.GE.U32.AND P0, PT, R2, R7, PT ;  /* 0x000000070200720c */ /* 0x000fe20003f06070 */
[----:B------:R1:W-:Y:S01]  /*0450*/  STL [R1+0x3c], RZ ;  /* 0x00003cff01007387 */ /* 0x0003e20000100800 */
[----:B------:R-:W-:-:S03]  /*0460*/  LOP3.LUT R2, R3, R0, RZ, 0x3c, !PT ;  /* 0x0000000003027212 */ /* 0x000fc600078e3cff */
[----:B------:R1:W-:Y:S01]  /*0470*/  STL [R1+0x20], RZ ;  /* 0x000020ff01007387 */ /* 0x0003e20000100800 */
[----:B------:R-:W-:Y:S01]  /*0480*/  ISETP.GE.AND P2, PT, R2, RZ, PT ;  /* 0x000000ff0200720c */ /* 0x000fe20003f46270 */
[----:B------:R-:W-:Y:S02]  /*0490*/  IMAD.MOV.U32 R2, RZ, RZ, c[0x0][0x178] ;  /* 0x00005e00ff027624 */ /* 0x000fe400078e00ff */
[----:B------:R1:W-:Y:S03]  /*04a0*/  STL [R1+0x24], RZ ;  /* 0x000024ff01007387 */ /* 0x0003e60000100800 */
[----:B------:R-:W-:Y:S01]  /*04b0*/  IADD3 R2, R2, 0x3f, RZ ;  /* 0x0000003f02027810 */ /* 0x000fe20007ffe0ff */
[----:B------:R1:W-:Y:S01]  /*04c0*/  STL [R1+0x28], RZ ;  /* 0x000028ff01007387 */ /* 0x0003e20000100800 */
[----:B------:R-:W-:-:S03]  /*04d0*/  @P0 IADD3 R5, R5, 0x1, RZ ;  /* 0x0000000105050810 */ /* 0x000fc60007ffe0ff */
[----:B------:R1:W-:Y:S02]  /*04e0*/  STL [R1+0x2c], RZ ;  /* 0x00002cff01007387 */ /* 0x0003e40000100800 */
[----:B------:R-:W-:Y:S01]  /*04f0*/  IMAD.MOV.U32 R4, RZ, RZ, R5 ;  /* 0x000000ffff047224 */ /* 0x000fe200078e0005 */
[----:B------:R-:W-:Y:S01]  /*0500*/  SHF.R.S32.HI R5, RZ, 0x1f, R2 ;  /* 0x0000001fff057819 */ /* 0x000fe20000011402 */
[----:B------:R1:W-:Y:S02]  /*0510*/  STL [R1+0x10], RZ ;  /* 0x000010ff01007387 */ /* 0x0003e40000100800 */
[----:B------:R-:W-:Y:S01]  /*0520*/  @!P2 IMAD.MOV R4, RZ, RZ, -R4 ;  /* 0x000000ffff04a224 */ /* 0x000fe200078e0a04 */
[----:B------:R-:W-:Y:S01]  /*0530*/  @!P1 LOP3.LUT R4, RZ, R0, RZ, 0x33, !PT ;  /* 0x00000000ff049212 */ /* 0x000fe200078e33ff */
[----:B------:R1:W-:Y:S01]  /*0540*/  STL [R1+0x14], RZ ;  /* 0x000014ff01007387 */ /* 0x0003e20000100800 */
[----:B------:R-:W-:-:S03]  /*0550*/  LEA.HI R5, R5, R2, RZ, 0x6 ;  /* 0x0000000205057211 */ /* 0x000fc600078f30ff */
[----:B------:R-:W-:Y:S01]  /*0560*/  IMAD.SHL.U32 R2, R4, 0x4, RZ ;  /* 0x0000000404027824 */ /* 0x000fe200078e00ff */
[----:B------:R1:W-:Y:S01]  /*0570*/  STL [R1+0x18], RZ ;  /* 0x000018ff01007387 */ /* 0x0003e20000100800 */
[----:B------:R-:W-:-:S03]  /*0580*/  IMAD.MOV R4, RZ, RZ, -R4 ;  /* 0x000000ffff047224 */ /* 0x000fc600078e0a04 */
[----:B------:R-:W-:Y:S01]  /*0590*/  LEA.HI.SX32 R5, R5, -R2, 0x1a ;  /* 0x8000000205057211 */ /* 0x000fe200078fd2ff */
[----:B------:R-:W-:Y:S01]  /*05a0*/  IMAD R9, R0, R4, R3 ;  /* 0x0000000400097224 */ /* 0x000fe200078e0203 */
[----:B------:R1:W-:Y:S01]  /*05b0*/  STL [R1+0x1c], RZ ;  /* 0x00001cff01007387 */ /* 0x0003e20000100800 */
[----:B------:R-:W-:Y:S01]  /*05c0*/  IMAD.MOV.U32 R4, RZ, RZ, RZ ;  /* 0x000000ffff047224 */ /* 0x000fe200078e00ff */
[----:B------:R-:W-:Y:S02]  /*05d0*/  IMNMX R10, R5, 0x4, PT ;  /* 0x00000004050a7817 */ /* 0x000fe40003800200 */
[----:B------:R1:W-:Y:S02]  /*05e0*/  STL [R1], RZ ;  /* 0x000000ff01007387 */ /* 0x0003e40000100800 */
[-C--:B------:R-:W-:Y:S02]  /*05f0*/  IABS R8, R10.reuse ;  /* 0x0000000a00087213 */ /* 0x080fe40000000000 */
[----:B------:R-:W-:Y:S01]  /*0600*/  IABS R0, R10 ;  /* 0x0000000a00007213 */ /* 0x000fe20000000000 */
[----:B------:R1:W-:Y:S01]  /*0610*/  STL [R1+0x4], RZ ;  /* 0x000004ff01007387 */ /* 0x0003e20000100800 */
[----:B------:R-:W0:Y:S03]  /*0620*/  I2F.RP R6, R8 ;  /* 0x0000000800067306 */ /* 0x000e260000209400 */
[----:B------:R1:W-:Y:S04]  /*0630*/  STL [R1+0x8], RZ ;  /* 0x000008ff01007387 */ /* 0x0003e80000100800 */
[----:B------:R1:W-:Y:S04]  /*0640*/  STL [R1+0xc], RZ ;  /* 0x00000cff01007387 */ /* 0x0003e80000100800 */
[----:B------:R1:W-:Y:S04]  /*0650*/  STL [R1+0x130], RZ ;  /* 0x000130ff01007387 */ /* 0x0003e80000100800 */
[----:B------:R1:W-:Y:S01]  /*0660*/  STL [R1+0x134], RZ ;  /* 0x000134ff01007387 */ /* 0x0003e20000100800 */
[----:B0-----:R-:W0:Y:S03]  /*0670*/  MUFU.RCP R6, R6 ;  /* 0x0000000600067308 */ /* 0x001e260000001000 */
[----:B------:R1:W-:Y:S04]  /*0680*/  STL [R1+0x138], RZ ;  /* 0x000138ff01007387 */ /* 0x0003e80000100800 */
[----:B------:R1:W-:Y:S04]  /*0690*/  STL [R1+0x13c], RZ ;  /* 0x00013cff01007387 */ /* 0x0003e80000100800 */
[----:B------:R1:W-:Y:S04]  /*06a0*/  STL [R1+0x120], RZ ;  /* 0x000120ff01007387 */ /* 0x0003e80000100800 */
[----:B------:R1:W-:Y:S01]  /*06b0*/  STL [R1+0x124], RZ ;  /* 0x000124ff01007387 */ /* 0x0003e20000100800 */
[----:B0-----:R-:W-:-:S03]  /*06c0*/  IADD3 R5, R6, 0xffffffe, RZ ;  /* 0x0ffffffe06057810 */ /* 0x001fc60007ffe0ff */
[----:B------:R1:W-:Y:S03]  /*06d0*/  STL [R1+0x128], RZ ;  /* 0x000128ff01007387 */ /* 0x0003e60000100800 */
[----:B------:R-:W0:Y:S01]  /*06e0*/  F2I.FTZ.U32.TRUNC.NTZ R5, R5 ;  /* 0x0000000500057305 */ /* 0x000e22000021f000 */
[----:B------:R1:W-:Y:S04]  /*06f0*/  STL [R1+0x12c], RZ ;  /* 0x00012cff01007387 */ /* 0x0003e80000100800 */
[----:B------:R1:W-:Y:S04]  /*0700*/  STL [R1+0x110], RZ ;  /* 0x000110ff01007387 */ /* 0x0003e80000100800 */
[----:B------:R1:W-:Y:S04]  /*0710*/  STL [R1+0x114], RZ ;  /* 0x000114ff01007387 */ /* 0x0003e80000100800 */
[----:B------:R1:W-:Y:S01]  /*0720*/  STL [R1+0x118], RZ ;  /* 0x000118ff01007387 */ /* 0x0003e20000100800 */
[----:B0-----:R-:W-:-:S03]  /*0730*/  IMAD.MOV R7, RZ, RZ, -R5 ;  /* 0x000000ffff077224 */ /* 0x001fc600078e0a05 */
[----:B------:R1:W-:Y:S01]  /*0740*/  STL [R1+0x11c], RZ ;  /* 0x00011cff01007387 */ /* 0x0003e20000100800 */
[----:B------:R-:W-:Y:S01]  /*0750*/  IMAD.MOV.U32 R3, RZ, RZ, R7 ;  /* 0x000000ffff037224 */ /* 0x000fe200078e0007 */
[----:B------:R-:W-:Y:S02]  /*0760*/  IABS R7, R9 ;  /* 0x0000000900077213 */ /* 0x000fe40000000000 */
[----:B------:R1:W-:Y:S01]  /*0770*/  STL [R1+0x100], RZ ;  /* 0x000100ff01007387 */ /* 0x0003e20000100800 */
[----:B------:R-:W-:-:S03]  /*0780*/  IMAD R3, R3, R8, RZ ;  /* 0x0000000803037224 */ /* 0x000fc600078e02ff */
[----:B------:R1:W-:Y:S01]  /*0790*/  STL [R1+0x104], RZ ;  /* 0x000104ff01007387 */ /* 0x0003e20000100800 */
[----:B------:R-:W-:-:S03]  /*07a0*/  IMAD.HI.U32 R4, R5, R3, R4 ;  /* 0x0000000305047227 */ /* 0x000fc600078e0004 */
[----:B------:R1:W-:Y:S01]  /*07b0*/  STL [R1+0x108], RZ ;  /* 0x000108ff01007387 */ /* 0x0003e20000100800 */
[----:B------:R-:W-:Y:S02]  /*07c0*/  IMAD.MOV R3, RZ, RZ, -R0 ;  /* 0x000000ffff037224 */ /* 0x000fe400078e0a00 */
[----:B------:R-:W-:Y:S01]  /*07d0*/  IMAD.HI.U32 R0, R4, R7, RZ ;  /* 0x0000000704007227 */ /* 0x000fe200078e00ff */
[----:B------:R1:W-:Y:S01]  /*07e0*/  STL [R1+0x10c], RZ ;  /* 0x00010cff01007387 */ /* 0x0003e20000100800 */
[----:B------:R-:W-:Y:S02]  /*07f0*/  CS2R R4, SRZ ;  /* 0x0000000000047805 */ /* 0x000fe4000001ff00 */
[----:B------:R-:W-:Y:S01]  /*0800*/  IMAD R3, R0, R3, R7 ;  /* 0x0000000300037224 */ /* 0x000fe200078e0207 */
[----:B------:R1:W-:Y:S01]  /*0810*/  STL [R1+0xf0], RZ ;  /* 0x0000f0ff01007387 */ /* 0x0003e20000100800 */
[----:B------:R-:W-:-:S03]  /*0820*/  CS2R R6, SRZ ;  /* 0x0000000000067805 */ /* 0x000fc6000001ff00 */
[----:B------:R-:W-:Y:S01]  /*0830*/  ISETP.GT.U32.AND P1, PT, R8, R3, PT ;  /* 0x000000030800720c */ /* 0x000fe20003f24070 */
[----:B------:R1:W-:Y:S04]  /*0840*/  STL [R1+0xf4], RZ ;  /* 0x0000f4ff01007387 */ /* 0x0003e80000100800 */
[----:B------:R1:W-:Y:S04]  /*0850*/  STL [R1+0xf8], RZ ;  /* 0x0000f8ff01007387 */ /* 0x0003e80000100800 */
[----:B------:R1:W-:Y:S04]  /*0860*/  STL [R1+0xfc], RZ ;  /* 0x0000fcff01007387 */ /* 0x0003e80000100800 */
[----:B------:R-:W-:Y:S01]  /*0870*/  @!P1 IMAD.IADD R3, R3, 0x1, -R8 ;  /* 0x0000000103039824 */ /* 0x000fe200078e0a08 */
[----:B------:R1:W-:Y:S01]  /*0880*/  STL [R1+0xd0], RZ ;  /* 0x0000d0ff01007387 */ /* 0x0003e20000100800 */
[----:B------:R-:W-:-:S02]  /*0890*/  @!P1 IADD3 R0, R0, 0x1, RZ ;  /* 0x0000000100009810 */ /* 0x000fc40007ffe0ff */
[----:B------:R-:W-:Y:S01]  /*08a0*/  ISETP.NE.AND P1, PT, R10, RZ, PT ;  /* 0x000000ff0a00720c */ /* 0x000fe20003f25270 */
[----:B------:R1:W-:Y:S01]  /*08b0*/  STL [R1+0xd4], RZ ;  /* 0x0000d4ff01007387 */ /* 0x0003e20000100800 */
[----:B------:R-:W-:Y:S02]  /*08c0*/  ISETP.GE.U32.AND P0, PT, R3, R8, PT ;  /* 0x000000080300720c */ /* 0x000fe40003f06070 */
[----:B------:R-:W-:Y:S01]  /*08d0*/  LOP3.LUT R3, R9, R10, RZ, 0x3c, !PT ;  /* 0x0000000a09037212 */ /* 0x000fe200078e3cff */
[----:B------:R1:W-:Y:S03]  /*08e0*/  STL [R1+0xd8], RZ ;  /* 0x0000d8ff01007387 */ /* 0x0003e60000100800 */
[----:B------:R-:W-:Y:S01]  /*08f0*/  ISETP.GE.AND P2, PT, R3, RZ, PT ;  /* 0x000000ff0300720c */ /* 0x000fe20003f46270 */
[----:B------:R1:W-:Y:S04]  /*0900*/  STL [R1+0xdc], RZ ;  /* 0x0000dcff01007387 */ /* 0x0003e80000100800 */
[----:B------:R1:W-:Y:S02]  /*0910*/  STL [R1+0xc0], RZ ;  /* 0x0000c0ff01007387 */ /* 0x0003e40000100800 */
[----:B------:R-:W-:-:S02]  /*0920*/  @P0 IADD3 R0, R0, 0x1, RZ ;  /* 0x0000000100000810 */ /* 0x000fc40007ffe0ff */
[----:B------:R1:W-:Y:S01]  /*0930*/  STL [R1+0xc4], RZ ;  /* 0x0000c4ff01007387 */ /* 0x0003e20000100800 */
[----:B------:R-:W-:-:S03]  /*0940*/  ISETP.GE.AND P0, PT, R28, 0x20, PT ;  /* 0x000000201c00780c */ /* 0x000fc60003f06270 */
[----:B------:R1:W-:Y:S01]  /*0950*/  STL [R1+0xc8], RZ ;  /* 0x0000c8ff01007387 */ /* 0x0003e20000100800 */
[----:B------:R-:W-:Y:S01]  /*0960*/  @!P2 IMAD.MOV R0, RZ, RZ, -R0 ;  /* 0x000000ffff00a224 */ /* 0x000fe200078e0a00 */
[----:B------:R-:W-:Y:S02]  /*0970*/  @!P1 LOP3.LUT R0, RZ, R10, RZ, 0x33, !PT ;  /* 0x0000000aff009212 */ /* 0x000fe400078e33ff */
[----:B------:R1:W-:Y:S03]  /*0980*/  STL [R1+0xcc], RZ ;  /* 0x0000ccff01007387 */ /* 0x0003e60000100800 */
[----:B------:R-:W-:Y:S01]  /*0990*/  IMAD.MOV R3, RZ, RZ, -R0 ;  /* 0x000000ffff037224 */ /* 0x000fe200078e0a00 */
[----:B------:R1:W-:Y:S01]  /*09a0*/  STL [R1+0xb0], RZ ;  /* 0x0000b0ff01007387 */ /* 0x0003e20000100800 */
[----:B------:R-:W-:Y:S02]  /*09b0*/  IMAD.SHL.U32 R0, R0, 0x200, RZ ;  /* 0x0000020000007824 */ /* 0x000fe400078e00ff */
[----:B------:R-:W-:Y:S01]  /*09c0*/  IMAD R3, R10, R3, R9 ;  /* 0x000000030a037224 */ /* 0x000fe200078e0209 */
[----:B------:R1:W-:Y:S01]  /*09d0*/  STL [R1+0xb4], RZ ;  /* 0x0000b4ff01007387 */ /* 0x0003e20000100800 */
[----:B------:R-:W-:Y:S01]  /*09e0*/  CS2R R8, SRZ ;  /* 0x0000000000087805 */ /* 0x000fe2000001ff00 */
[----:B------:R-:W-:Y:S01]  /*09f0*/  CS2R R10, SRZ ;  /* 0x00000000000a7805 */ /* 0x000fe2000001ff00 */
[----:B------:R-:W-:Y:S01]  /*0a00*/  IMAD.IADD R2, R2, 0x1, R3 ;  /* 0x0000000102027824 */ /* 0x000fe200078e0203 */
[----:B------:R1:W-:Y:S03]  /*0a10*/  STL [R1+0xb8], RZ ;  /* 0x0000b8ff01007387 */ /* 0x0003e60000100800 */
[----:B------:R-:W-:Y:S01]  /*0a20*/  IMAD R29, R2, 0x40, R29 ;  /* 0x00000040021d7824 */ /* 0x000fe200078e021d */
[----:B------:R1:W-:Y:S04]  /*0a30*/  STL [R1+0xbc], RZ ;  /* 0x0000bcff01007387 */ /* 0x0003e80000100800 */
        /* <DEDUP_REMOVED lines=32> */
[----:B------:R1:W-:Y:S04]  /*0c40*/  STL [R1+0x930], R29 ;  /* 0x0009301d01007387 */ /* 0x0003e80000100800 */
[----:B------:R1:W-:Y:S01]  /*0c50*/  STL [R1+0xe0], R0 ;  /* 0x0000e00001007387 */ /* 0x0003e20000100800 */
[----:B------:R-:W-:Y:S05]  /*0c60*/  @!P0 BRA `(.L_x_0) ;  /* 0x0002150000008947 */ /* 0x000fea0003800000 */
[----:B------:R-:W-:Y:S01]  /*0c70*/  IABS R22, c[0x0][0x17c] ;  /* 0x00005f0000167a13 */ /* 0x000fe20000000000 */
[----:B------:R-:W-:Y:S01]  /*0c80*/  IMAD.MOV.U32 R26, RZ, RZ, R0 ;  /* 0x000000ffff1a7224 */ /* 0x000fe200078e0000 */
[----:B-1----:R-:W-:Y:S01]  /*0c90*/  IABS R0, c[0x0][0x178] ;  /* 0x00005e0000007a13 */ /* 0x002fe20000000000 */
[----:B------:R-:W0:Y:S01]  /*0ca0*/  S2R R27, SR_TID.X ;  /* 0x00000000001b7919 */ /* 0x000e220000002100 */
[----:B------:R-:W1:Y:S08]  /*0cb0*/  I2F.RP R6, R22 ;  /* 0x0000001600067306 */ /* 0x000e700000209400 */
[----:B------:R-:W2:Y:S08]  /*0cc0*/  I2F.RP R7, R0 ;  /* 0x0000000000077306 */ /* 0x000eb00000209400 */
[----:B-1----:R-:W1:Y:S01]  /*0cd0*/  MUFU.RCP R6, R6 ;  /* 0x0000000600067308 */ /* 0x002e620000001000 */
[----:B0-----:R-:W-:-:S07]  /*0ce0*/  LOP3.LUT R27, R27, 0x60, RZ, 0xc0, !PT ;  /* 0x000000601b1b7812 */ /* 0x001fce00078ec0ff */
[----:B--2---:R-:W0:Y:S01]  /*0cf0*/  MUFU.RCP R7, R7 ;  /* 0x0000000700077308 */ /* 0x004e220000001000 */
[----:B------:R-:W-:-:S04]  /*0d00*/  LEA.HI R24, R27, R26, RZ, 0x1b ;  /* 0x0000001a1b187211 */ /* 0x000fc800078fd8ff */
[----:B------:R-:W-:Y:S02]  /*0d10*/  IABS R23, R24 ;  /* 0x0000001800177213 */ /* 0x000fe40000000000 */
[----:B-1----:R-:W-:Y:S02]  /*0d20*/  IADD3 R2, R6, 0xffffffe, RZ ;  /* 0x0ffffffe06027810 */ /* 0x002fe40007ffe0ff */
[C---:B------:R-:W-:Y:S02]  /*0d30*/  IADD3 R6, R24.reuse, 0x1fc, RZ ;  /* 0x000001fc18067810 */ /* 0x040fe40007ffe0ff */
[----:B------:R1:W2:Y:S01]  /*0d40*/  F2I.FTZ.U32.TRUNC.NTZ R3, R2 ;  /* 0x0000000200037305 */ /* 0x0002a2000021f000 */
[C---:B------:R-:W-:Y:S02]  /*0d50*/  IADD3 R8, R24.reuse, 0x1f8, RZ ;  /* 0x000001f818087810 */ /* 0x040fe40007ffe0ff */
[----:B0-----:R-:W-:Y:S02]  /*0d60*/  IADD3 R4, R7, 0xffffffe, RZ ;  /* 0x0ffffffe07047810 */ /* 0x001fe40007ffe0ff */
[----:B------:R-:W-:-:S02]  /*0d70*/  IADD3 R10, R24, 0x1f4, RZ ;  /* 0x000001f4180a7810 */ /* 0x000fc40007ffe0ff */
[----:B------:R-:W-:Y:S01]  /*0d80*/  ISETP.GE.AND P4, PT, R8, RZ, PT ;  /* 0x000000ff0800720c */ /* 0x000fe20003f86270 */
[----:B------:R0:W3:Y:S01]  /*0d90*/  F2I.FTZ.U32.TRUNC.NTZ R5, R4 ;  /* 0x0000000400057305 */ /* 0x0000e2000021f000 */
[----:B-1----:R-:W-:Y:S01]  /*0da0*/  IMAD.MOV.U32 R2, RZ, RZ, RZ ;  /* 0x000000ffff027224 */ /* 0x002fe200078e00ff */
[C---:B------:R-:W-:Y:S02]  /*0db0*/  IADD3 R15, R24.reuse, 0x1e0, RZ ;  /* 0x000001e0180f7810 */ /* 0x040fe40007ffe0ff */
[----:B------:R-:W-:Y:S01]  /*0dc0*/  IADD3 R12, R24, 0x1dc, RZ ;  /* 0x000001dc180c7810 */ /* 0x000fe20007ffe0ff */
[----:B--2---:R-:W-:-:S03]  /*0dd0*/  IMAD.MOV R9, RZ, RZ, -R3 ;  /* 0x000000ffff097224 */ /* 0x004fc600078e0a03 */
[----:B------:R-:W-:Y:S01]  /*0de0*/  IABS R14, R12 ;  /* 0x0000000c000e7213 */ /* 0x000fe20000000000 */
[----:B0-----:R-:W-:Y:S02]  /*0df0*/  IMAD.MOV.U32 R4, RZ, RZ, RZ ;  /* 0x000000ffff047224 */ /* 0x001fe400078e00ff */
[----:B------:R-:W-:Y:S02]  /*0e00*/  IMAD R9, R9, R22, RZ ;  /* 0x0000001609097224 */ /* 0x000fe400078e02ff */
[----:B---3--:R-:W-:Y:S02]  /*0e10*/  IMAD.MOV R11, RZ, RZ, -R5 ;  /* 0x000000ffff0b7224 */ /* 0x008fe400078e0a05 */
[----:B------:R-:W-:Y:S01]  /*0e20*/  IMAD.HI.U32 R3, R3, R9, R2 ;  /* 0x0000000903037227 */ /* 0x000fe200078e0002 */
[----:B------:R-:W-:Y:S02]  /*0e30*/  IABS R2, R29 ;  /* 0x0000001d00027213 */ /* 0x000fe40000000000 */
[----:B------:R-:W-:Y:S01]  /*0e40*/  IABS R9, R6 ;  /* 0x0000000600097213 */ /* 0x000fe20000000000 */
[----:B------:R-:W-:-:S02]  /*0e50*/  IMAD R7, R11, R0, RZ ;  /* 0x000000000b077224 */ /* 0x000fc400078e02ff */
[----:B------:R-:W-:-:S04]  /*0e60*/  IMAD.HI.U32 R17, R3, R14, RZ ;  /* 0x0000000e03117227 */ /* 0x000fc800078e00ff */
[----:B------:R-:W-:Y:S01]  /*0e70*/  IMAD.HI.U32 R4, R5, R7, R4 ;  /* 0x0000000705047227 */ /* 0x000fe200078e0004 */
[----:B------:R-:W-:-:S03]  /*0e80*/  IABS R7, R8 ;  /* 0x0000000800077213 */ /* 0x000fc60000000000 */
[----:B------:R-:W-:Y:S02]  /*0e90*/  IMAD.MOV.U32 R5, RZ, RZ, R2 ;  /* 0x000000ffff057224 */ /* 0x000fe400078e0002 */
[----:B------:R-:W-:-:S04]  /*0ea0*/  IMAD.HI.U32 R2, R3, R23, RZ ;  /* 0x0000001703027227 */ /* 0x000fc800078e00ff */
[----:B------:R-:W-:-:S04]  /*0eb0*/  IMAD.HI.U32 R4, R4, R5, RZ ;  /* 0x0000000504047227 */ /* 0x000fc800078e00ff */
[----:B------:R-:W-:Y:S02]  /*0ec0*/  IMAD.MOV R2, RZ, RZ, -R2 ;  /* 0x000000ffff027224 */ /* 0x000fe400078e0a02 */
[----:B------:R-:W-:Y:S02]  /*0ed0*/  IMAD.MOV R4, RZ, RZ, -R4 ;  /* 0x000000ffff047224 */ /* 0x000fe400078e0a04 */
[----:B------:R-:W-:Y:S02]  /*0ee0*/  IMAD R23, R22, R2, R23 ;  /* 0x0000000216177224 */ /* 0x000fe400078e0217 */
[----:B------:R-:W-:-:S03]  /*0ef0*/  IMAD.HI.U32 R2, R3, R9, RZ ;  /* 0x0000000903027227 */ /* 0x000fc600078e00ff */
[----:B------:R-:W-:Y:S01]  /*0f00*/  ISETP.GT.U32.AND P0, PT, R22, R23, PT ;  /* 0x000000171600720c */ /* 0x000fe20003f04070 */
[C---:B------:R-:W-:Y:S01]  /*0f10*/  IMAD R11, R0.reuse, R4, R5 ;  /* 0x00000004000b7224 */ /* 0x040fe200078e0205 */
[----:B------:R-:W-:Y:S01]  /*0f20*/  SHF.R.S32.HI R5, RZ, 0x1f, R28 ;  /* 0x0000001fff057819 */ /* 0x000fe2000001141c */
[----:B------:R-:W-:Y:S02]  /*0f30*/  IMAD.MOV R4, RZ, RZ, -R2 ;  /* 0x000000ffff047224 */ /* 0x000fe400078e0a02 */
[----:B------:R-:W-:Y:S01]  /*0f40*/  IMAD.HI.U32 R2, R3, R7, RZ ;  /* 0x0000000703027227 */ /* 0x000fe200078e00ff */
[----:B------:R-:W-:Y:S02]  /*0f50*/  ISETP.GT.U32.AND P2, PT, R0, R11, PT ;  /* 0x0000000b0000720c */ /* 0x000fe40003f44070 */
[----:B------:R-:W-:Y:S01]  /*0f60*/  LEA.HI R5, R5, R28, RZ, 0x5 ;  /* 0x0000001c05057211 */ /* 0x000fe200078f28ff */
[----:B------:R-:W-:Y:S01]  /*0f70*/  IMAD R9, R22, R4, R9 ;  /* 0x0000000416097224 */ /* 0x000fe200078e0209 */
[----:B------:R-:W-:Y:S01]  /*0f80*/  IABS R4, R10 ;  /* 0x0000000a00047213 */ /* 0x000fe20000000000 */
[----:B------:R-:W-:-:S02]  /*0f90*/  IMAD.MOV R2, RZ, RZ, -R2 ;  /* 0x000000ffff027224 */ /* 0x000fc400078e0a02 */
[----:B------:R0:W-:Y:S01]  /*0fa0*/  STL [R1+0x5a8], R5 ;  /* 0x0005a80501007387 */ /* 0x0001e20000100800 */
[C---:B------:R-:W-:Y:S01]  /*0fb0*/  ISETP.GT.U32.AND P1, PT, R22.reuse, R9, PT ;  /* 0x000000091600720c */ /* 0x040fe20003f24070 */
[----:B------:R-:W-:Y:S02]  /*0fc0*/  IMAD R7, R22, R2, R7 ;  /* 0x0000000216077224 */ /* 0x000fe400078e0207 */
[----:B------:R-:W-:-:S03]  /*0fd0*/  IMAD.HI.U32 R2, R3, R4, RZ ;  /* 0x0000000403027227 */ /* 0x000fc600078e00ff */
[----:B------:R-:W-:Y:S01]  /*0fe0*/  ISETP.GT.U32.AND P6, PT, R22, R7, PT ;  /* 0x000000071600720c */ /* 0x000fe20003fc4070 */
[----:B------:R-:W-:Y:S01]  /*0ff0*/  @!P2 IMAD.IADD R11, R11, 0x1, -R0 ;  /* 0x000000010b0ba824 */ /* 0x000fe200078e0a00 */
[----:B------:R-:W-:Y:S01]  /*1000*/  ISETP.GE.AND P2, PT, R6, RZ, PT ;  /* 0x000000ff0600720c */ /* 0x000fe20003f46270 */
[----:B0-----:R-:W-:Y:S01]  /*1010*/  IMAD.MOV R5, RZ, RZ, -R2 ;  /* 0x000000ffff057224 */ /* 0x001fe200078e0a02 */
[----:B------:R-:W-:Y:S01]  /*1020*/  IADD3 R2, R24, 0x1ec, RZ ;  /* 0x000001ec18027810 */ /* 0x000fe20007ffe0ff */
[--C-:B------:R-:W-:Y:S01]  /*1030*/  @!P0 IMAD.IADD R23, R23, 0x1, -R22.reuse ;  /* 0x0000000117178824 */ /* 0x100fe200078e0a16 */
[----:B------:R-:W-:Y:S01]  /*1040*/  ISETP.GT.U32.AND P0, PT, R0, R11, PT ;  /* 0x0000000b0000720c */ /* 0x000fe20003f04070 */
[----:B------:R-:W-:Y:S01]  /*1050*/  @!P1 IMAD.IADD R9, R9, 0x1, -R22 ;  /* 0x0000000109099824 */ /* 0x000fe200078e0a16 */
[----:B------:R-:W-:Y:S01]  /*1060*/  ISETP.GE.AND P1, PT, R24, RZ, PT ;  /* 0x000000ff1800720c */ /* 0x000fe20003f26270 */
[C---:B------:R-:W-:Y:S01]  /*1070*/  IMAD R5, R22.reuse, R5, R4 ;  /* 0x0000000516057224 */ /* 0x040fe200078e0204 */
[C---:B------:R-:W-:Y:S01]  /*1080*/  ISETP.GT.U32.AND P5, PT, R22.reuse, R23, PT ;  /* 0x000000171600720c */ /* 0x040fe20003fa4070 */
[----:B------:R-:W-:Y:S01]  /*1090*/  IMAD.MOV R17, RZ, RZ, -R17 ;  /* 0x000000ffff117224 */ /* 0x000fe200078e0a11 */
[----:B------:R-:W-:Y:S01]  /*10a0*/  ISETP.GT.U32.AND P3, PT, R22, R9, PT ;  /* 0x000000091600720c */ /* 0x000fe20003f64070 */
[----:B------:R-:W-:Y:S01]  /*10b0*/  @!P6 IMAD.IADD R7, R7, 0x1, -R22 ;  /* 0x000000010707e824 */ /* 0x000fe200078e0a16 */
[----:B------:R-:W-:Y:S01]  /*10c0*/  IADD3 R4, R24, 0x1e8, RZ ;  /* 0x000001e818047810 */ /* 0x000fe20007ffe0ff */
[----:B------:R-:W-:Y:S01]  /*10d0*/  IMAD R14, R22, R17, R14 ;  /* 0x00000011160e7224 */ /* 0x000fe200078e020e */
[----:B------:R-:W-:-:S02]  /*10e0*/  IADD3 R6, R24, 0x1e4, RZ ;  /* 0x000001e418067810 */ /* 0x000fc40007ffe0ff */
[----:B------:R-:W-:Y:S01]  /*10f0*/  ISETP.GT.U32.AND P6, PT, R22, R7, PT ;  /* 0x000000071600720c */ /* 0x000fe20003fc4070 */
[----:B------:R-:W-:Y:S01]  /*1100*/  @!P0 IMAD.IADD R11, R11, 0x1, -R0 ;  /* 0x000000010b0b8824 */ /* 0x000fe200078e0a00 */
[----:B------:R-:W-:-:S03]  /*1110*/  IADD3 R0, R24, 0x1f0, RZ ;  /* 0x000001f018007810 */ /* 0x000fc60007ffe0ff */
[--C-:B------:R-:W-:Y:S01]  /*1120*/  @!P5 IMAD.IADD R23, R23, 0x1, -R22.reuse ;  /* 0x000000011717d824 */ /* 0x100fe200078e0a16 */
[----:B------:R-:W-:Y:S01]  /*1130*/  IABS R16, R0 ;  /* 0x0000000000107213 */ /* 0x000fe20000000000 */
[--C-:B------:R-:W-:Y:S01]  /*1140*/  @!P3 IMAD.IADD R9, R9, 0x1, -R22.reuse ;  /* 0x000000010909b824 */ /* 0x100fe200078e0a16 */
[----:B------:R-:W-:Y:S01]  /*1150*/  ISETP.GT.U32.AND P3, PT, R22, R5, PT ;  /* 0x000000051600720c */ /* 0x000fe20003f64070 */
[----:B------:R-:W-:Y:S01]  /*1160*/  @!P1 IMAD.MOV R23, RZ, RZ, -R23 ;  /* 0x000000ffff179224 */ /* 0x000fe200078e0a17 */
[----:B------:R-:W-:Y:S01]  /*1170*/  ISETP.GE.AND P1, PT, R2, RZ, PT ;  /* 0x000000ff0200720c */ /* 0x000fe20003f26270 */
[----:B------:R-:W-:Y:S01]  /*1180*/  IMAD.MOV.U32 R8, RZ, RZ, R9 ;  /* 0x000000ffff087224 */ /* 0x000fe200078e0009 */
[----:B------:R-:W-:Y:S01]  /*1190*/  IABS R9, R2 ;  /* 0x0000000200097213 */ /* 0x000fe20000000000 */
[----:B------:R-:W-:Y:S01]  /*11a0*/  @!P6 IMAD.IADD R7, R7, 0x1, -R22 ;  /* 0x000000010707e824 */ /* 0x000fe200078e0a16 */
[----:B------:R-:W-:Y:S01]  /*11b0*/  ISETP.GE.AND P0, PT, R0, RZ, PT ;  /* 0x000000ff0000720c */ /* 0x000fe20003f06270 */
[----:B------:R-:W-:Y:S01]  /*11c0*/  @!P2 IMAD.MOV R8, RZ, RZ, -R8 ;  /* 0x000000ffff08a224 */ /* 0x000fe200078e0a08 */
[----:B------:R-:W-:Y:S01]  /*11d0*/  IABS R0, R4 ;  /* 0x0000000400007213 */ /* 0x000fe20000000000 */
[----:B------:R-:W-:Y:S01]  /*11e0*/  IMAD.HI.U32 R2, R3, R16, RZ ;  /* 0x0000001003027227 */ /* 0x000fe200078e00ff */
[----:B------:R0:W-:Y:S01]  /*11f0*/  STL [R1+0x6c], R11 ;  /* 0x00006c0b01007387 */ /* 0x0001e20000100800 */
[----:B------:R-:W-:-:S02]  /*1200*/  ISETP.GE.AND P5, PT, R10, RZ, PT ;  /* 0x000000ff0a00720c */ /* 0x000fc40003fa6270 */
[----:B------:R-:W-:Y:S01]  /*1210*/  @!P3 IMAD.IADD R5, R5, 0x1, -R22 ;  /* 0x000000010505b824 */ /* 0x000fe200078e0a16 */
[----:B------:R1:W-:Y:S01]  /*1220*/  STL [R1+0x1d0], R8 ;  /* 0x0001d00801007387 */ /* 0x0003e20000100800 */
[----:B------:R-:W-:Y:S01]  /*1230*/  ISETP.GE.AND P2, PT, R4, RZ, PT ;  /* 0x000000ff0400720c */ /* 0x000fe20003f46270 */
[C---:B------:R-:W-:Y:S01]  /*1240*/  IMAD.HI.U32 R4, R3.reuse, R0, RZ ;  /* 0x0000000003047227 */ /* 0x040fe200078e00ff */
[----:B------:R-:W-:Y:S02]  /*1250*/  ISETP.GE.AND P6, PT, R6, RZ, PT ;  /* 0x000000ff0600720c */ /* 0x000fe40003fc6270 */
[----:B------:R-:W-:Y:S01]  /*1260*/  ISETP.GT.U32.AND P3, PT, R22, R5, PT ;  /* 0x000000051600720c */ /* 0x000fe20003f64070 */
[----:B0-----:R-:W-:Y:S01]  /*1270*/  IMAD.MOV R11, RZ, RZ, -R2 ;  /* 0x000000ffff0b7224 */ /* 0x001fe200078e0a02 */
[----:B------:R-:W-:Y:S01]  /*1280*/  IABS R6, R6 ;  /* 0x0000000600067213 */ /* 0x000fe20000000000 */
[----:B------:R-:W-:-:S04]  /*1290*/  IMAD.HI.U32 R2, R3, R9, RZ ;  /* 0x0000000903027227 */ /* 0x000fc800078e00ff */
[----:B-1----:R-:W-:Y:S02]  /*12a0*/  IMAD.MOV.U32 R8, RZ, RZ, R7 ;  /* 0x000000ffff087224 */ /* 0x002fe400078e0007 */
[C---:B------:R-:W-:Y:S02]  /*12b0*/  IMAD R16, R22.reuse, R11, R16 ;  /* 0x0000000b16107224 */ /* 0x040fe400078e0210 */
[----:B------:R-:W-:Y:S02]  /*12c0*/  @!P4 IMAD.MOV R8, RZ, RZ, -R8 ;  /* 0x000000ffff08c224 */ /* 0x000fe400078e0a08 */
[----:B------:R-:W-:Y:S01]  /*12d0*/  IMAD.MOV R7, RZ, RZ, -R2 ;  /* 0x000000ffff077224 */ /* 0x000fe200078e0a02 */
[C---:B------:R-:W-:Y:S01]  /*12e0*/  ISETP.GT.U32.AND P4, PT, R22.reuse, R16, PT ;  /* 0x000000101600720c */ /* 0x040fe20003f84070 */
[----:B------:R-:W-:Y:S01]  /*12f0*/  IMAD.MOV R11, RZ, RZ, -R4 ;  /* 0x000000ffff0b7224 */ /* 0x000fe200078e0a04 */
[----:B------:R0:W-:Y:S01]  /*1300*/  STL [R1+0x1cc], R8 ;  /* 0x0001cc0801007387 */ /* 0x0001e20000100800 */
[----:B------:R-:W-:Y:S01]  /*1310*/  @!P3 IMAD.IADD R5, R5, 0x1, -R22 ;  /* 0x000000010505b824 */ /* 0x000fe200078e0a16 */
[----:B------:R-:W-:Y:S01]  /*1320*/  IABS R4, R15 ;  /* 0x0000000f00047213 */ /* 0x000fe20000000000 */
[----:B------:R-:W-:-:S02]  /*1330*/  IMAD R9, R22, R7, R9 ;  /* 0x0000000716097224 */ /* 0x000fc400078e0209 */
[----:B------:R-:W-:Y:S01]  /*1340*/  IMAD R7, R22, R11, R0 ;  /* 0x0000000b16077224 */ /* 0x000fe200078e0200 */
[----:B------:R-:W-:Y:S01]  /*1350*/  IADD3 R0, R24, 0x1d0, RZ ;  /* 0x000001d018007810 */ /* 0x000fe20007ffe0ff */
[----:B------:R-:W-:Y:S01]  /*1360*/  IMAD.HI.U32 R2, R3, R6, RZ ;  /* 0x0000000603027227 */ /* 0x000fe200078e00ff */
[----:B------:R-:W-:-:S03]  /*1370*/  ISETP.GT.U32.AND P3, PT, R22, R9, PT ;  /* 0x000000091600720c */ /* 0x000fc60003f64070 */
[----:B0-----:R-:W-:Y:S01]  /*1380*/  IMAD.MOV.U32 R8, RZ, RZ, R5 ;  /* 0x000000ffff087224 */ /* 0x001fe200078e0005 */
[----:B------:R-:W-:Y:S01]  /*1390*/  IADD3 R5, R24, 0x1d8, RZ ;  /* 0x000001d818057810 */ /* 0x000fe20007ffe0ff */
[----:B------:R-:W-:Y:S02]  /*13a0*/  @!P4 IMAD.IADD R16, R16, 0x1, -R22 ;  /* 0x000000011010c824 */ /* 0x000fe400078e0a16 */
[----:B------:R-:W-:Y:S01]  /*13b0*/  @!P5 IMAD.MOV R8, RZ, RZ, -R8 ;  /* 0x000000ffff08d224 */ /* 0x000fe200078e0a08 */
[C---:B------:R-:W-:Y:S01]  /*13c0*/  ISETP.GT.U32.AND P5, PT, R22.reuse, R7, PT ;  /* 0x000000071600720c */ /* 0x040fe20003fa4070 */
[----:B------:R-:W-:Y:S01]  /*13d0*/  IMAD.MOV R13, RZ, RZ, -R2 ;  /* 0x000000ffff0d7224 */ /* 0x000fe200078e0a02 */
[----:B------:R-:W-:Y:S01]  /*13e0*/  ISETP.GT.U32.AND P4, PT, R22, R16, PT ;  /* 0x000000101600720c */ /* 0x000fe20003f84070 */
[----:B------:R-:W-:Y:S01]  /*13f0*/  IMAD.HI.U32 R19, R3, R4, RZ ;  /* 0x0000000403137227 */ /* 0x000fe200078e00ff */
[----:B------:R-:W-:Y:S01]  /*1400*/  IADD3 R2, R24, 0x1d4, RZ ;  /* 0x000001d418027810 */ /* 0x000fe20007ffe0ff */
[----:B------:R0:W-:Y:S01]  /*1410*/  STL [R1+0x1c8], R8 ;  /* 0x0001c80801007387 */ /* 0x0001e20000100800 */
[----:B------:R-:W-:Y:S01]  /*1420*/  IABS R11, R5 ;  /* 0x00000005000b7213 */ /* 0x000fe20000000000 */
[----:B------:R-:W-:-:S02]  /*1430*/  @!P3 IMAD.IADD R9, R9, 0x1, -R22 ;  /* 0x000000010909b824 */ /* 0x000fc400078e0a16 */
[C---:B------:R-:W-:Y:S01]  /*1440*/  IMAD R6, R22.reuse, R13, R6 ;  /* 0x0000000d16067224 */ /* 0x040fe200078e0206 */
[----:B------:R-:W-:Y:S01]  /*1450*/  IABS R13, R2 ;  /* 0x00000002000d7213 */ /* 0x000fe20000000000 */
[----:B------:R-:W-:Y:S01]  /*1460*/  IMAD.MOV R19, RZ, RZ, -R19 ;  /* 0x000000ffff137224 */ /* 0x000fe200078e0a13 */
[----:B------:R-:W-:Y:S01]  /*1470*/  ISETP.GT.U32.AND P3, PT, R22, R9, PT ;  /* 0x000000091600720c */ /* 0x000fe20003f64070 */
[--C-:B------:R-:W-:Y:S02]  /*1480*/  @!P5 IMAD.IADD R7, R7, 0x1, -R22.reuse ;  /* 0x000000010707d824 */ /* 0x100fe400078e0a16 */
[----:B------:R-:W-:Y:S01]  /*1490*/  @!P4 IMAD.IADD R16, R16, 0x1, -R22 ;  /* 0x000000011010c824 */ /* 0x000fe200078e0a16 */
[C---:B------:R-:W-:Y:S01]  /*14a0*/  ISETP.GT.U32.AND P4, PT, R22.reuse, R6, PT ;  /* 0x000000061600720c */ /* 0x040fe20003f84070 */
[C---:B------:R-:W-:Y:S01]  /*14b0*/  IMAD R4, R22.reuse, R19, R4 ;  /* 0x0000001316047224 */ /* 0x040fe200078e0204 */
[----:B------:R-:W-:Y:S01]  /*14c0*/  ISETP.GT.U32.AND P5, PT, R22, R7, PT ;  /* 0x000000071600720c */ /* 0x000fe20003fa4070 */
[----:B------:R-:W-:-:S02]  /*14d0*/  IMAD.MOV.U32 R18, RZ, RZ, R16 ;  /* 0x000000ffff127224 */ /* 0x000fc400078e0010 */
[----:B0-----:R-:W-:-:S04]  /*14e0*/  IMAD.HI.U32 R8, R3, R13, RZ ;  /* 0x0000000d03087227 */ /* 0x001fc800078e00ff */
[----:B------:R-:W-:Y:S01]  /*14f0*/  @!P3 IMAD.IADD R9, R9, 0x1, -R22 ;  /* 0x000000010909b824 */ /* 0x000fe200078e0a16 */
[----:B------:R-:W-:Y:S01]  /*1500*/  ISETP.GT.U32.AND P3, PT, R22, R4, PT ;  /* 0x000000041600720c */ /* 0x000fe20003f64070 */
[----:B------:R-:W-:Y:S02]  /*1510*/  @!P0 IMAD.MOV R18, RZ, RZ, -R18 ;  /* 0x000000ffff128224 */ /* 0x000fe400078e0a12 */
[--C-:B------:R-:W-:Y:S01]  /*1520*/  @!P4 IMAD.IADD R6, R6, 0x1, -R22.reuse ;  /* 0x000000010606c824 */ /* 0x100fe200078e0a16 */
[----:B------:R-:W-:Y:S01]  /*1530*/  ISETP.GE.AND P4, PT, R15, RZ, PT ;  /* 0x000000ff0f00720c */ /* 0x000fe20003f86270 */
[----:B------:R-:W-:Y:S01]  /*1540*/  @!P5 IMAD.IADD R7, R7, 0x1, -R22 ;  /* 0x000000010707d824 */ /* 0x000fe200078e0a16 */
[C---:B------:R-:W-:Y:S01]  /*1550*/  ISETP.GT.U32.AND P5, PT, R22.reuse, R14, PT ;  /* 0x0000000e1600720c */ /* 0x040fe20003fa4070 */
[----:B------:R-:W-:Y:S01]  /*1560*/  IMAD.HI.U32 R10, R3, R11, RZ ;  /* 0x0000000b030a7227 */ /* 0x000fe200078e00ff */
[----:B------:R-:W-:Y:S01]  /*1570*/  IABS R15, R0 ;  /* 0x00000000000f7213 */ /* 0x000fe20000000000 */
[----:B------:R-:W-:Y:S01]  /*1580*/  STL [R1+0x1c4], R18 ;  /* 0x0001c41201007387 */ /* 0x000fe20000100800 */
[----:B------:R-:W-:Y:S01]  /*1590*/  ISETP.GT.U32.AND P0, PT, R22, R6, PT ;  /* 0x000000061600720c */ /* 0x000fe20003f04070 */
[----:B------:R-:W-:-:S02]  /*15a0*/  IMAD.MOV R8, RZ, RZ, -R8 ;  /* 0x000000ffff087224 */ /* 0x000fc400078e0a08 */
[----:B------:R-:W-:Y:S01]  /*15b0*/  @!P3 IMAD.IADD R4, R4, 0x1, -R22 ;  /* 0x000000010404b824 */ /* 0x000fe200078e0a16 */
[----:B------:R-:W-:Y:S01]  /*15c0*/  ISETP.GE.AND P3, PT, R12, RZ, PT ;  /* 0x000000ff0c00720c */ /* 0x000fe20003f66270 */
[----:B------:R-:W-:Y:S02]  /*15d0*/  IMAD.MOV.U32 R12, RZ, RZ, R15 ;  /* 0x000000ffff0c7224 */ /* 0x000fe400078e000f */
[----:B------:R-:W-:Y:S02]  /*15e0*/  IMAD.MOV R10, RZ, RZ, -R10 ;  /* 0x000000ffff0a7224 */ /* 0x000fe400078e0a0a */
[----:B------:R-:W-:Y:S02]  /*15f0*/  @!P5 IMAD.IADD R14, R14, 0x1, -R22 ;  /* 0x000000010e0ed824 */ /* 0x000fe400078e0a16 */
[C---:B------:R-:W-:Y:S02]  /*1600*/  IMAD R13, R22.reuse, R8, R13 ;  /* 0x00000008160d7224 */ /* 0x040fe400078e020d */
[----:B------:R-:W-:Y:S01]  /*1610*/  IMAD.HI.U32 R8, R3, R12, RZ ;  /* 0x0000000c03087227 */ /* 0x000fe200078e00ff */
[----:B------:R-:W-:-:S03]  /*1620*/  ISETP.GT.U32.AND P5, PT, R22, R14, PT ;  /* 0x0000000e1600720c */ /* 0x000fc60003fa4070 */
[C---:B------:R-:W-:Y:S02]  /*1630*/  IMAD R11, R22.reuse, R10, R11 ;  /* 0x0000000a160b7224 */ /* 0x040fe400078e020b */
[----:B------:R-:W-:Y:S02]  /*1640*/  IMAD.MOV.U32 R10, RZ, RZ, R7 ;  /* 0x000000ffff0a7224 */ /* 0x000fe400078e0007 */
[----:B------:R-:W-:Y:S01]  /*1650*/  @!P1 IMAD.MOV R9, RZ, RZ, -R9 ;  /* 0x000000ffff099224 */ /* 0x000fe200078e0a09 */
[----:B------:R-:W-:Y:S01]  /*1660*/  ISETP.GT.U32.AND P1, PT, R22, R4, PT ;  /* 0x000000041600720c */ /* 0x000fe20003f24070 */
[----:B------:R-:W-:Y:S01]  /*1670*/  IMAD.MOV R7, RZ, RZ, -R8 ;  /* 0x000000ffff077224 */ /* 0x000fe200078e0a08 */
[----:B------:R-:W-:Y:S01]  /*1680*/  IADD3 R8, R24, 0x1cc, RZ ;  /* 0x000001cc18087810 */ /* 0x000fe20007ffe0ff */
[----:B------:R-:W-:Y:S01]  /*1690*/  @!P0 IMAD.IADD R6, R6, 0x1, -R22 ;  /* 0x0000000106068824 */ /* 0x000fe200078e0a16 */
[----:B------:R0:W-:Y:S01]  /*16a0*/  STL [R1+0x1c0], R9 ;  /* 0x0001c00901007387 */ /* 0x0001e20000100800 */
[C---:B------:R-:W-:Y:S01]  /*16b0*/  IMAD R12, R22.reuse, R7, R12 ;  /* 0x00000007160c7224 */ /* 0x040fe200078e020c */
[----:B------:R-:W-:Y:S01]  /*16c0*/  ISETP.GT.U32.AND P0, PT, R22, R11, PT ;  /* 0x0000000b1600720c */ /* 0x000fe20003f04070 */
[----:B------:R-:W-:-:S02]  /*16d0*/  @!P5 IMAD.IADD R14, R14, 0x1, -R22 ;  /* 0x000000010e0ed824 */ /* 0x000fc400078e0a16 */
[----:B------:R-:W-:Y:S01]  /*16e0*/  @!P2 IMAD.MOV R10, RZ, RZ, -R10 ;  /* 0x000000ffff0aa224 */ /* 0x000fe200078e0a0a */
[----:B------:R-:W-:Y:S01]  /*16f0*/  ISETP.GT.U32.AND P5, PT, R22, R12, PT ;  /* 0x0000000c1600720c */ /* 0x000fe20003fa4070 */
[----:B------:R-:W-:Y:S01]  /*1700*/  @!P3 IMAD.MOV R14, RZ, RZ, -R14 ;  /* 0x000000ffff0eb224 */ /* 0x000fe200078e0a0e */
[----:B------:R-:W-:Y:S01]  /*1710*/  ISETP.GE.AND P2, PT, R5, RZ, PT ;  /* 0x000000ff0500720c */ /* 0x000fe20003f46270 */
[----:B------:R-:W-:Y:S01]  /*1720*/  @!P1 IMAD.IADD R4, R4, 0x1, -R22 ;  /* 0x0000000104049824 */ /* 0x000fe200078e0a16 */
[----:B------:R-:W-:Y:S01]  /*1730*/  STL [R1+0x1bc], R10 ;  /* 0x0001bc0a01007387 */ /* 0x000fe20000100800 */
[----:B0-----:R-:W-:Y:S01]  /*1740*/  IMAD.MOV.U32 R9, RZ, RZ, R6 ;  /* 0x000000ffff097224 */ /* 0x001fe200078e0006 */
[----:B------:R-:W-:Y:S02]  /*1750*/  IADD3 R5, R24, 0x1c8, RZ ;  /* 0x000001c818057810 */ /* 0x000fe40007ffe0ff */
[----:B------:R-:W-:Y:S01]  /*1760*/  IABS R6, R8 ;  /* 0x0000000800067213 */ /* 0x000fe20000000000 */
[----:B------:R-:W-:Y:S01]  /*1770*/  @!P6 IMAD.MOV R9, RZ, RZ, -R9 ;  /* 0x000000ffff09e224 */ /* 0x000fe200078e0a09 */
[----:B------:R-:W-:Y:S01]  /*1780*/  ISETP.GT.U32.AND P6, PT, R22, R13, PT ;  /* 0x0000000d1600720c */ /* 0x000fe20003fc4070 */
[--C-:B------:R-:W-:Y:S01]  /*1790*/  @!P0 IMAD.IADD R11, R11, 0x1, -R22.reuse ;  /* 0x000000010b0b8824 */ /* 0x100fe200078e0a16 */
[----:B------:R-:W-:Y:S01]  /*17a0*/  ISETP.GE.AND P1, PT, R2, RZ, PT ;  /* 0x000000ff0200720c */ /* 0x000fe20003f26270 */
[----:B------:R-:W-:Y:S01]  /*17b0*/  @!P5 IMAD.IADD R12, R12, 0x1, -R22 ;  /* 0x000000010c0cd824 */ /* 0x000fe200078e0a16 */
[----:B------:R0:W-:Y:S01]  /*17c0*/  STL [R1+0x1b8], R9 ;  /* 0x0001b80901007387 */ /* 0x0001e20000100800 */
[----:B------:R-:W-:Y:S01]  /*17d0*/  IABS R2, R5 ;  /* 0x0000000500027213 */ /* 0x000fe20000000000 */
[----:B------:R-:W-:Y:S01]  /*17e0*/  IMAD.HI.U32 R7, R3, R6, RZ ;  /* 0x0000000603077227 */ /* 0x000fe200078e00ff */
[----:B------:R-:W-:-:S02]  /*17f0*/  ISETP.GE.AND P0, PT, R0, RZ, PT ;  /* 0x000000ff0000720c */ /* 0x000fc40003f06270 */
[----:B------:R-:W-:Y:S01]  /*1800*/  IADD3 R0, R24, 0x1c4, RZ ;  /* 0x000001c418007810 */ /* 0x000fe20007ffe0ff */
[----:B------:R-:W-:-:S03]  /*1810*/  IMAD.MOV R7, RZ, RZ, -R7 ;  /* 0x000000ffff077224 */ /* 0x000fc600078e0a07 */
[----:B------:R-:W-:Y:S01]  /*1820*/  @!P6 IMAD.IADD R13, R13, 0x1, -R22 ;  /* 0x000000010d0de824 */ /* 0x000fe200078e0a16 */
[----:B------:R-:W-:Y:S01]  /*1830*/  ISETP.GT.U32.AND P6, PT, R22, R11, PT ;  /* 0x0000000b1600720c */ /* 0x000fe20003fc4070 */
[----:B0-----:R-:W-:Y:S01]  /*1840*/  IMAD.MOV.U32 R9, RZ, RZ, R4 ;  /* 0x000000ffff097224 */ /* 0x001fe200078e0004 */
[----:B------:R-:W-:Y:S01]  /*1850*/  IADD3 R4, R24, 0x1c0, RZ ;  /* 0x000001c018047810 */ /* 0x000fe20007ffe0ff */
[C---:B------:R-:W-:Y:S01]  /*1860*/  IMAD R6, R22.reuse, R7, R6 ;  /* 0x0000000716067224 */ /* 0x040fe200078e0206 */
[C---:B------:R-:W-:Y:S01]  /*1870*/  ISETP.GT.U32.AND P5, PT, R22.reuse, R13, PT ;  /* 0x0000000d1600720c */ /* 0x040fe20003fa4070 */
[----:B------:R-:W-:Y:S01]  /*1880*/  @!P4 IMAD.MOV R9, RZ, RZ, -R9 ;  /* 0x000000ffff09c224 */ /* 0x000fe200078e0a09 */
[----:B------:R-:W-:Y:S02]  /*1890*/  ISETP.GT.U32.AND P4, PT, R22, R12, PT ;  /* 0x0000000c1600720c */ /* 0x000fe40003f84070 */
[----:B------:R-:W-:Y:S02]  /*18a0*/  IABS R7, R0 ;  /* 0x0000000000077213 */ /* 0x000fe40000000000 */
[----:B------:R0:W-:Y:S01]  /*18b0*/  STL [R1+0x1b4], R9 ;  /* 0x0001b40901007387 */ /* 0x0001e20000100800 */
[----:B------:R-:W-:-:S02]  /*18c0*/  IABS R17, R4 ;  /* 0x0000000400117213 */ /* 0x000fc40000000000 */
[--C-:B------:R-:W-:Y:S01]  /*18d0*/  @!P6 IMAD.IADD R11, R11, 0x1, -R22.reuse ;  /* 0x000000010b0be824 */ /* 0x100fe200078e0a16 */
[----:B------:R-:W-:Y:S01]  /*18e0*/  ISETP.GT.U32.AND P6, PT, R22, R6, PT ;  /* 0x000000061600720c */ /* 0x000fe20003fc4070 */
[C---:B------:R-:W-:Y:S01]  /*18f0*/  IMAD.HI.U32 R10, R3.reuse, R7, RZ ;  /* 0x00000007030a7227 */ /* 0x040fe200078e00ff */
[----:B------:R1:W-:Y:S03]  /*1900*/  STL [R1+0x1b0], R14 ;  /* 0x0001b00e01007387 */ /* 0x0003e60000100800 */
[----:B------:R-:W-:Y:S02]  /*1910*/  @!P4 IMAD.IADD R12, R12, 0x1, -R22 ;  /* 0x000000010c0cc824 */ /* 0x000fe400078e0a16 */
[----:B0-----:R-:W-:-:S04]  /*1920*/  IMAD.HI.U32 R9, R3, R2, RZ ;  /* 0x0000000203097227 */ /* 0x001fc800078e00ff */
[----:B------:R-:W-:Y:S02]  /*1930*/  IMAD.MOV R9, RZ, RZ, -R9 ;  /* 0x000000ffff097224 */ /* 0x000fe400078e0a09 */
[----:B------:R-:W-:Y:S01]  /*1940*/  @!P6 IMAD.IADD R6, R6, 0x1, -R22 ;  /* 0x000000010606e824 */ /* 0x000fe200078e0a16 */
[----:B------:R-:W-:Y:S01]  /*1950*/  ISETP.GE.AND P6, PT, R5, RZ, PT ;  /* 0x000000ff0500720c */ /* 0x000fe20003fc6270 */
[----:B------:R-:W-:Y:S01]  /*1960*/  IMAD R2, R22, R9, R2 ;  /* 0x0000000916027224 */ /* 0x000fe200078e0202 */
[----:B------:R-:W-:Y:S01]  /*1970*/  IADD3 R5, R24, 0x1b8, RZ ;  /* 0x000001b818057810 */ /* 0x000fe20007ffe0ff */
[----:B------:R-:W-:Y:S02]  /*1980*/  IMAD.MOV.U32 R15, RZ, RZ, R11 ;  /* 0x000000ffff0f7224 */ /* 0x000fe400078e000b */
[----:B------:R-:W-:Y:S01]  /*1990*/  @!P5 IMAD.IADD R13, R13, 0x1, -R22 ;  /* 0x000000010d0dd824 */ /* 0x000fe200078e0a16 */
[----:B------:R-:W-:Y:S01]  /*19a0*/  ISETP.GT.U32.AND P4, PT, R22, R2, PT ;  /* 0x000000021600720c */ /* 0x000fe20003f84070 */
[----:B------:R-:W-:Y:S01]  /*19b0*/  IMAD.HI.U32 R9, R3, R17, RZ ;  /* 0x0000001103097227 */ /* 0x000fe200078e00ff */
[----:B------:R-:W-:-:S02]  /*19c0*/  ISETP.GE.AND P5, PT, R8, RZ, PT ;  /* 0x000000ff0800720c */ /* 0x000fc40003fa6270 */
[----:B------:R-:W-:Y:S01]  /*19d0*/  IADD3 R8, R24, 0x1bc, RZ ;  /* 0x000001bc18087810 */ /* 0x000fe20007ffe0ff */
[----:B------:R-:W-:Y:S02]  /*19e0*/  IMAD.MOV R10, RZ, RZ, -R10 ;  /* 0x000000ffff0a7224 */ /* 0x000fe400078e0a0a */
[----:B------:R-:W-:Y:S02]  /*19f0*/  @!P2 IMAD.MOV R15, RZ, RZ, -R15 ;  /* 0x000000ffff0fa224 */ /* 0x000fe400078e0a0f */
[----:B------:R-:W-:Y:S02]  /*1a00*/  IMAD.MOV R9, RZ, RZ, -R9 ;  /* 0x000000ffff097224 */ /* 0x000fe400078e0a09 */
[----:B------:R-:W-:Y:S01]  /*1a10*/  IMAD R7, R22, R10, R7 ;  /* 0x0000000a16077224 */ /* 0x000fe200078e0207 */
[----:B------:R-:W-:Y:S01]  /*1a20*/  IABS R10, R8 ;  /* 0x00000008000a7213 */ /* 0x000fe20000000000 */
[----:B------:R-:W-:Y:S01]  /*1a30*/  @!P4 IMAD.IADD R2, R2, 0x1, -R22 ;  /* 0x000000010202c824 */ /* 0x000fe200078e0a16 */
[C---:B------:R-:W-:Y:S01]  /*1a40*/  ISETP.GT.U32.AND P4, PT, R22.reuse, R6, PT ;  /* 0x000000061600720c */ /* 0x040fe20003f84070 */
[C---:B------:R-:W-:Y:S01]  /*1a50*/  IMAD R17, R22.reuse, R9, R17 ;  /* 0x0000000916117224 */ /* 0x040fe200078e0211 */
[----:B------:R-:W-:Y:S01]  /*1a60*/  IABS R9, R5 ;  /* 0x0000000500097213 */ /* 0x000fe20000000000 */
[----:B-1----:R-:W-:Y:S01]  /*1a70*/  IMAD.MOV.U32 R14, RZ, RZ, R12 ;  /* 0x000000ffff0e7224 */ /* 0x002fe200078e000c */
[C---:B------:R-:W-:Y:S01]  /*1a80*/  ISETP.GT.U32.AND P2, PT, R22.reuse, R2, PT ;  /* 0x000000021600720c */ /* 0x040fe20003f44070 */
[C---:B------:R-:W-:Y:S01]  /*1a90*/  IMAD.HI.U32 R11, R3.reuse, R10, RZ ;  /* 0x0000000a030b7227 */ /* 0x040fe200078e00ff */
[C---:B------:R-:W-:Y:S01]  /*1aa0*/  ISETP.GT.U32.AND P3, PT, R22.reuse, R7, PT ;  /* 0x000000071600720c */ /* 0x040fe20003f64070 */
[----:B------:R-:W-:Y:S02]  /*1ab0*/  STL [R1+0x1ac], R15 ;  /* 0x0001ac0f01007387 */ /* 0x000fe40000100800 */
[----:B------:R-:W-:Y:S01]  /*1ac0*/  @!P1 IMAD.MOV R13, RZ, RZ, -R13 ;  /* 0x000000ffff0d9224 */ /* 0x000fe200078e0a0d */
[----:B------:R-:W-:Y:S01]  /*1ad0*/  ISETP.GT.U32.AND P1, PT, R22, R17, PT ;  /* 0x000000111600720c */ /* 0x000fe20003f24070 */
[----:B------:R-:W-:Y:S01]  /*1ae0*/  @!P0 IMAD.MOV R14, RZ, RZ, -R14 ;  /* 0x000000ffff0e8224 */ /* 0x000fe200078e0a0e */
[----:B------:R-:W-:Y:S01]  /*1af0*/  ISETP.GE.AND P0, PT, R0, RZ, PT ;  /* 0x000000ff0000720c */ /* 0x000fe20003f06270 */
[----:B------:R-:W-:Y:S01]  /*1b00*/  IMAD.HI.U32 R12, R3, R9, RZ ;  /* 0x00000009030c7227 */ /* 0x000fe200078e00ff */
[----:B------:R-:W-:Y:S01]  /*1b10*/  STL [R1+0x1a8], R13 ;  /* 0x0001a80d01007387 */ /* 0x000fe20000100800 */
[----:B------:R-:W-:-:S02]  /*1b20*/  IADD3 R0, R24, 0x1b4, RZ ;  /* 0x000001b418007810 */ /* 0x000fc40007ffe0ff */
[--C-:B------:R-:W-:Y:S01]  /*1b30*/  @!P4 IMAD.IADD R6, R6, 0x1, -R22.reuse ;  /* 0x000000010606c824 */ /* 0x100fe200078e0a16 */
[----:B------:R0:W-:Y:S01]  /*1b40*/  STL [R1+0x1a4], R14 ;  /* 0x0001a40e01007387 */ /* 0x0001e20000100800 */
[----:B------:R-:W-:Y:S01]  /*1b50*/  IMAD.MOV R11, RZ, RZ, -R11 ;  /* 0x000000ffff0b7224 */ /* 0x000fe200078e0a0b */
[----:B------:R-:W-:Y:S01]  /*1b60*/  ISETP.GE.AND P4, PT, R4, RZ, PT ;  /* 0x000000ff0400720c */ /* 0x000fe20003f86270 */
[----:B------:R-:W-:Y:S01]  /*1b70*/  @!P2 IMAD.IADD R2, R2, 0x1, -R22 ;  /* 0x000000010202a824 */ /* 0x000fe200078e0a16 */
[----:B------:R-:W-:Y:S01]  /*1b80*/  ISETP.GE.AND P2, PT, R8, RZ, PT ;  /* 0x000000ff0800720c */ /* 0x000fe20003f46270 */
[----:B------:R-:W-:Y:S01]  /*1b90*/  IMAD.MOV R12, RZ, RZ, -R12 ;  /* 0x000000ffff0c7224 */ /* 0x000fe200078e0a0c */
[----:B------:R-:W-:Y:S01]  /*1ba0*/  IADD3 R4, R24, 0x1b0, RZ ;  /* 0x000001b018047810 */ /* 0x000fe20007ffe0ff */
[----:B------:R-:W-:Y:S01]  /*1bb0*/  IMAD R8, R22, R11, R10 ;  /* 0x0000000b16087224 */ /* 0x000fe200078e020a */
[----:B------:R-:W-:Y:S01]  /*1bc0*/  IABS R10, R0 ;  /* 0x00000000000a7213 */ /* 0x000fe20000000000 */
[----:B------:R-:W-:-:S02]  /*1bd0*/  @!P3 IMAD.IADD R7, R7, 0x1, -R22 ;  /* 0x000000010707b824 */ /* 0x000fc400078e0a16 */
[----:B0-----:R-:W-:Y:S01]  /*1be0*/  IMAD.MOV.U32 R14, RZ, RZ, R6 ;  /* 0x000000ffff0e7224 */ /* 0x001fe200078e0006 */
[----:B------:R-:W-:Y:S01]  /*1bf0*/  IADD3 R6, R24, 0x1ac, RZ ;  /* 0x000001ac18067810 */ /* 0x000fe20007ffe0ff */
[C---:B------:R-:W-:Y:S01]  /*1c00*/  IMAD R9, R22.reuse, R12, R9 ;  /* 0x0000000c16097224 */ /* 0x040fe200078e0209 */
[C---:B------:R-:W-:Y:S01]  /*1c10*/  ISETP.GT.U32.AND P3, PT, R22.reuse, R7, PT ;  /* 0x000000071600720c */ /* 0x040fe20003f64070 */
[----:B------:R-:W-:Y:S01]  /*1c20*/  IMAD.MOV.U32 R13, RZ, RZ, R2 ;  /* 0x000000ffff0d7224 */ /* 0x000fe200078e0002 */
[----:B------:R-:W-:Y:S01]  /*1c30*/  IABS R2, R4 ;  /* 0x0000000400027213 */ /* 0x000fe20000000000 */
[----:B------:R-:W-:Y:S01]  /*1c40*/  @!P5 IMAD.MOV R14, RZ, RZ, -R14 ;  /* 0x000000ffff0ed224 */ /* 0x000fe200078e0a0e */
[C---:B------:R-:W-:Y:S01]  /*1c50*/  ISETP.GT.U32.AND P5, PT, R22.reuse, R8, PT ;  /* 0x000000081600720c */ /* 0x040fe20003fa4070 */
[----:B------:R-:W-:Y:S01]  /*1c60*/  @!P1 IMAD.IADD R17, R17, 0x1, -R22 ;  /* 0x0000000111119824 */ /* 0x000fe200078e0a16 */
[----:B------:R-:W-:Y:S01]  /*1c70*/  IABS R11, R6 ;  /* 0x00000006000b7213 */ /* 0x000fe20000000000 */
[----:B------:R-:W-:Y:S01]  /*1c80*/  @!P6 IMAD.MOV R13, RZ, RZ, -R13 ;  /* 0x000000ffff0de224 */ /* 0x000fe200078e0a0d */
[C---:B------:R-:W-:Y:S01]  /*1c90*/  ISETP.GT.U32.AND P6, PT, R22.reuse, R9, PT ;  /* 0x000000091600720c */ /* 0x040fe20003fc4070 */
[----:B------:R0:W-:Y:S01]  /*1ca0*/  STL [R1+0x1a0], R14 ;  /* 0x0001a00e01007387 */ /* 0x0001e20000100800 */
[----:B------:R-:W-:-:S03]  /*1cb0*/  ISETP.GT.U32.AND P1, PT, R22, R17, PT ;  /* 0x000000111600720c */ /* 0x000fc60003f24070 */
[--C-:B------:R-:W-:Y:S01]  /*1cc0*/  @!P3 IMAD.IADD R7, R7, 0x1, -R22.reuse ;  /* 0x000000010707b824 */ /* 0x100fe200078e0a16 */
[----:B------:R-:W-:Y:S01]  /*1cd0*/  ISETP.GE.AND P3, PT, R5, RZ, PT ;  /* 0x000000ff0500720c */ /* 0x000fe20003f66270 */
[----:B------:R-:W-:Y:S01]  /*1ce0*/  IMAD.HI.U32 R5, R3, R10, RZ ;  /* 0x0000000a03057227 */ /* 0x000fe200078e00ff */
[----:B------:R1:W-:Y:S03]  /*1cf0*/  STL [R1+0x19c], R13 ;  /* 0x00019c0d01007387 */ /* 0x0003e60000100800 */
[--C-:B------:R-:W-:Y:S02]  /*1d00*/  @!P5 IMAD.IADD R8, R8, 0x1, -R22.reuse ;  /* 0x000000010808d824 */ /* 0x100fe400078e0a16 */
[--C-:B------:R-:W-:Y:S02]  /*1d10*/  @!P6 IMAD.IADD R9, R9, 0x1, -R22.reuse ;  /* 0x000000010909e824 */ /* 0x100fe400078e0a16 */
[----:B------:R-:W-:Y:S01]  /*1d20*/  @!P1 IMAD.IADD R17, R17, 0x1, -R22 ;  /* 0x0000000111119824 */ /* 0x000fe200078e0a16 */
[----:B------:R-:W-:Y:S01]  /*1d30*/  ISETP.GT.U32.AND P5, PT, R22, R8, PT ;  /* 0x000000081600720c */ /* 0x000fe20003fa4070 */
[----:B------:R-:W-:Y:S01]  /*1d40*/  IMAD.MOV R5, RZ, RZ, -R5 ;  /* 0x000000ffff057224 */ /* 0x000fe200078e0a05 */
[----:B------:R-:W-:Y:S01]  /*1d50*/  ISETP.GE.AND P1, PT, R0, RZ, PT ;  /* 0x000000ff0000720c */ /* 0x000fe20003f26270 */
[----:B------:R-:W-:Y:S01]  /*1d60*/  IMAD.HI.U32 R0, R3, R2, RZ ;  /* 0x0000000203007227 */ /* 0x000fe200078e00ff */
[----:B------:R-:W-:-:S03]  /*1d70*/  ISETP.GT.U32.AND P6, PT, R22, R9, PT ;  /* 0x000000091600720c */ /* 0x000fc60003fc4070 */
[----:B------:R-:W-:Y:S02]  /*1d80*/  IMAD.MOV R0, RZ, RZ, -R0 ;  /* 0x000000ffff007224 */ /* 0x000fe400078e0a00 */
[----:B------:R-:W-:Y:S01]  /*1d90*/  IMAD R10, R22, R5, R10 ;  /* 0x00000005160a7224 */ /* 0x000fe200078e020a */
[----:B------:R-:W-:Y:S01]  /*1da0*/  IADD3 R5, R24, 0x1a8, RZ ;  /* 0x000001a818057810 */ /* 0x000fe20007ffe0ff */
[----:B------:R-:W-:Y:S02]  /*1db0*/  IMAD R2, R22, R0, R2 ;  /* 0x0000000016027224 */ /* 0x000fe400078e0202 */
[--C-:B------:R-:W-:Y:S01]  /*1dc0*/  @!P5 IMAD.IADD R8, R8, 0x1, -R22.reuse ;  /* 0x000000010808d824 */ /* 0x100fe200078e0a16 */
[C---:B------:R-:W-:Y:S01]  /*1dd0*/  ISETP.GT.U32.AND P5, PT, R22.reuse, R10, PT ;  /* 0x0000000a1600720c */ /* 0x040fe20003fa4070 */
[----:B------:R-:W-:Y:S01]  /*1de0*/  IMAD.MOV.U32 R12, RZ, RZ, R7 ;  /* 0x000000ffff0c7224 */ /* 0x000fe200078e0007 */
[----:B0-----:R-:W-:Y:S01]  /*1df0*/  IABS R14, R5 ;  /* 0x00000005000e7213 */ /* 0x001fe20000000000 */
[----:B------:R-:W-:Y:S01]  /*1e00*/  @!P6 IMAD.IADD R9, R9, 0x1, -R22 ;  /* 0x000000010909e824 */ /* 0x000fe200078e0a16 */
[----:B------:R-:W-:Y:S01]  /*1e10*/  ISETP.GT.U32.AND P6, PT, R22, R2, PT ;  /* 0x000000021600720c */ /* 0x000fe20003fc4070 */
[----:B------:R-:W-:Y:S01]  /*1e20*/  IMAD.HI.U32 R0, R3, R11, RZ ;  /* 0x0000000b03007227 */ /* 0x000fe200078e00ff */
[----:B------:R-:W-:-:S03]  /*1e30*/  IADD3 R7, R24, 0x1a4, RZ ;  /* 0x000001a418077810 */ /* 0x000fc60007ffe0ff */
[----:B------:R-:W-:Y:S01]  /*1e40*/  IMAD.HI.U32 R16, R3, R14, RZ ;  /* 0x0000000e03107227 */ /* 0x000fe200078e00ff */
[----:B------:R-:W-:-:S03]  /*1e50*/  IABS R15, R7 ;  /* 0x00000007000f7213 */ /* 0x000fc60000000000 */
[----:B------:R-:W-:Y:S02]  /*1e60*/  @!P5 IMAD.IADD R10, R10, 0x1, -R22 ;  /* 0x000000010a0ad824 */ /* 0x000fe400078e0a16 */
[----:B------:R-:W-:Y:S01]  /*1e70*/  @!P0 IMAD.MOV R12, RZ, RZ, -R12 ;  /* 0x000000ffff0c8224 */ /* 0x000fe200078e0a0c */
[----:B------:R-:W-:Y:S01]  /*1e80*/  ISETP.GE.AND P0, PT, R4, RZ, PT ;  /* 0x000000ff0400720c */ /* 0x000fe20003f06270 */
[----:B------:R-:W-:Y:S01]  /*1e90*/  @!P6 IMAD.IADD R2, R2, 0x1, -R22 ;  /* 0x000000010202e824 */ /* 0x000fe200078e0a16 */
[----:B------:R-:W-:Y:S01]  /*1ea0*/  ISETP.GT.U32.AND P6, PT, R22, R10, PT ;  /* 0x0000000a1600720c */ /* 0x000fe20003fc4070 */
[----:B------:R-:W-:Y:S01]  /*1eb0*/  IMAD.MOV R0, RZ, RZ, -R0 ;  /* 0x000000ffff007224 */ /* 0x000fe200078e0a00 */
[----:B------:R-:W-:Y:S01]  /*1ec0*/  IADD3 R4, R24, 0x1a0, RZ ;  /* 0x000001a018047810 */ /* 0x000fe20007ffe0ff */
[----:B------:R-:W-:Y:S01]  /*1ed0*/  IMAD.MOV R16, RZ, RZ, -R16 ;  /* 0x000000ffff107224 */ /* 0x000fe200078e0a10 */
[----:B------:R0:W-:Y:S01]  /*1ee0*/  STL [R1+0x198], R12 ;  /* 0x0001980c01007387 */ /* 0x0001e20000100800 */
[----:B------:R-:W-:Y:S01]  /*1ef0*/  @!P4 IMAD.MOV R17, RZ, RZ, -R17 ;  /* 0x000000ffff11c224 */ /* 0x000fe200078e0a11 */
[----:B------:R-:W-:Y:S01]  /*1f00*/  ISETP.GE.AND P4, PT, R6, RZ, PT ;  /* 0x000000ff0600720c */ /* 0x000fe20003f86270 */
[----:B------:R-:W-:Y:S01]  /*1f10*/  IMAD R11, R22, R0, R11 ;  /* 0x00000000160b7224 */ /* 0x000fe200078e020b */
[----:B------:R-:W-:Y:S01]  /*1f20*/  IADD3 R0, R24, 0x19c, RZ ;  /* 0x0000019c18007810 */ /* 0x000fe20007ffe0ff */
[C---:B------:R-:W-:Y:S01]  /*1f30*/  IMAD R14, R22.reuse, R16, R14 ;  /* 0x00000010160e7224 */ /* 0x040fe200078e020e */
[----:B------:R2:W-:Y:S01]  /*1f40*/  STL [R1+0x194], R17 ;  /* 0x0001941101007387 */ /* 0x0005e20000100800 */
[----:B-1----:R-:W-:Y:S01]  /*1f50*/  IMAD.HI.U32 R13, R3, R15, RZ ;  /* 0x0000000f030d7227 */ /* 0x002fe200078e00ff */
[----:B------:R-:W-:-:S02]  /*1f60*/  ISETP.GT.U32.AND P5, PT, R22, R11, PT ;  /* 0x0000000b1600720c */ /* 0x000fc40003fa4070 */
[----:B0-----:R-:W-:Y:S01]  /*1f70*/  IABS R12, R4 ;  /* 0x00000004000c7213 */ /* 0x001fe20000000000 */
[----:B------:R-:W-:Y:S01]  /*1f80*/  @!P6 IMAD.IADD R10, R10, 0x1, -R22 ;  /* 0x000000010a0ae824 */ /* 0x000fe200078e0a16 */
[----:B------:R-:W-:Y:S01]  /*1f90*/  ISETP.GT.U32.AND P6, PT, R22, R14, PT ;  /* 0x0000000e1600720c */ /* 0x000fe20003fc4070 */
[----:B------:R-:W-:Y:S01]  /*1fa0*/  IMAD.MOV R13, RZ, RZ, -R13 ;  /* 0x000000ffff0d7224 */ /* 0x000fe200078e0a0d */
[----:B------:R-:W-:Y:S01]  /*1fb0*/  IABS R6, R0 ;  /* 0x0000000000067213 */ /* 0x000fe20000000000 */
[----:B------:R-:W-:Y:S02]  /*1fc0*/  IMAD.MOV.U32 R16, RZ, RZ, R9 ;  /* 0x000000ffff107224 */ /* 0x000fe400078e0009 */
[----:B--2---:R-:W-:Y:S02]  /*1fd0*/  IMAD.MOV.U32 R17, RZ, RZ, R8 ;  /* 0x000000ffff117224 */ /* 0x004fe400078e0008 */
[----:B------:R-:W-:-:S04]  /*1fe0*/  IMAD.HI.U32 R8, R3, R12, RZ ;  /* 0x0000000c03087227 */ /* 0x000fc800078e00ff */
[----:B------:R-:W-:Y:S02]  /*1ff0*/  IMAD.MOV R8, RZ, RZ, -R8 ;  /* 0x000000ffff087224 */ /* 0x000fe400078e0a08 */
[C---:B------:R-:W-:Y:S02]  /*2000*/  IMAD R15, R22.reuse, R13, R15 ;  /* 0x0000000d160f7224 */ /* 0x040fe400078e020f */
[----:B------:R-:W-:Y:S01]  /*2010*/  @!P2 IMAD.MOV R17, RZ, RZ, -R17 ;  /* 0x000000ffff11a224 */ /* 0x000fe200078e0a11 */
[C---:B------:R-:W-:Y:S01]  /*2020*/  ISETP.GT.U32.AND P2, PT, R22.reuse, R2, PT ;  /* 0x000000021600720c */ /* 0x040fe20003f44070 */
[----:B------:R-:W-:Y:S02]  /*2030*/  IMAD.MOV.U32 R13, RZ, RZ, R10 ;  /* 0x000000ffff0d7224 */ /* 0x000fe400078e000a */
[----:B------:R-:W-:Y:S01]  /*2040*/  IMAD R12, R22, R8, R12 ;  /* 0x00000008160c7224 */ /* 0x000fe200078e020c */
[----:B------:R-:W-:Y:S01]  /*2050*/  STL [R1+0x190], R17 ;  /* 0x0001901101007387 */ /* 0x000fe20000100800 */
[--C-:B------:R-:W-:Y:S01]  /*2060*/  @!P5 IMAD.IADD R11, R11, 0x1, -R22.reuse ;  /* 0x000000010b0bd824 */ /* 0x100fe200078e0a16 */
[----:B------:R-:W-:Y:S01]  /*2070*/  IADD3 R8, R24, 0x190, RZ ;  /* 0x0000019018087810 */ /* 0x000fe20007ffe0ff */
[----:B------:R-:W-:Y:S01]  /*2080*/  @!P1 IMAD.MOV R13, RZ, RZ, -R13 ;  /* 0x000000ffff0d9224 */ /* 0x000fe200078e0a0d */
[----:B------:R-:W-:Y:S01]  /*2090*/  ISETP.GT.U32.AND P1, PT, R22, R15, PT ;  /* 0x0000000f1600720c */ /* 0x000fe20003f24070 */
[----:B------:R-:W-:Y:S01]  /*20a0*/  @!P6 IMAD.IADD R14, R14, 0x1, -R22 ;  /* 0x000000010e0ee824 */ /* 0x000fe200078e0a16 */
[C---:B------:R-:W-:Y:S01]  /*20b0*/  ISETP.GT.U32.AND P6, PT, R22.reuse, R12, PT ;  /* 0x0000000c1600720c */ /* 0x040fe20003fc4070 */
[----:B------:R-:W-:Y:S01]  /*20c0*/  @!P3 IMAD.MOV R16, RZ, RZ, -R16 ;  /* 0x000000ffff10b224 */ /* 0x000fe200078e0a10 */
[----:B------:R-:W-:Y:S01]  /*20d0*/  ISETP.GT.U32.AND P5, PT, R22, R11, PT ;  /* 0x0000000b1600720c */ /* 0x000fe20003fa4070 */
[----:B------:R-:W-:Y:S01]  /*20e0*/  @!P2 IMAD.IADD R2, R2, 0x1, -R22 ;  /* 0x000000010202a824 */ /* 0x000fe200078e0a16 */
[----:B------:R-:W-:Y:S01]  /*20f0*/  ISETP.GE.AND P3, PT, R5, RZ, PT ;  /* 0x000000ff0500720c */ /* 0x000fe20003f66270 */
[----:B------:R-:W-:Y:S01]  /*2100*/  IMAD.HI.U32 R9, R3, R6, RZ ;  /* 0x0000000603097227 */ /* 0x000fe200078e00ff */
[----:B------:R-:W-:Y:S01]  /*2110*/  STL [R1+0x18c], R16 ;  /* 0x00018c1001007387 */ /* 0x000fe20000100800 */
[----:B------:R-:W-:-:S02]  /*2120*/  IADD3 R5, R24, 0x194, RZ ;  /* 0x0000019418057810 */ /* 0x000fc40007ffe0ff */
[----:B------:R-:W-:Y:S01]  /*2130*/  IMAD.MOV.U32 R10, RZ, RZ, R2 ;  /* 0x000000ffff0a7224 */ /* 0x000fe200078e0002 */
[----:B------:R0:W-:Y:S01]  /*2140*/  STL [R1+0x188], R13 ;  /* 0x0001880d01007387 */ /* 0x0001e20000100800 */
[--C-:B------:R-:W-:Y:S01]  /*2150*/  @!P1 IMAD.IADD R15, R15, 0x1, -R22.reuse ;  /* 0x000000010f0f9824 */ /* 0x100fe200078e0a16 */
[----:B------:R-:W-:Y:S01]  /*2160*/  ISETP.GT.U32.AND P1, PT, R22, R14, PT ;  /* 0x0000000e1600720c */ /* 0x000fe20003f24070 */
[--C-:B------:R-:W-:Y:S01]  /*2170*/  @!P6 IMAD.IADD R12, R12, 0x1, -R22.reuse ;  /* 0x000000010c0ce824 */ /* 0x100fe200078e0a16 */
[----:B------:R-:W-:Y:S01]  /*2180*/  ISETP.GE.AND P2, PT, R7, RZ, PT ;  /* 0x000000ff0700720c */ /* 0x000fe20003f46270 */
[----:B------:R-:W-:Y:S01]  /*2190*/  @!P5 IMAD.IADD R11, R11, 0x1, -R22 ;  /* 0x000000010b0bd824 */ /* 0x000fe200078e0a16 */
[----:B------:R-:W-:Y:S01]  /*21a0*/  ISETP.GE.AND P5, PT, R4, RZ, PT ;  /* 0x000000ff0400720c */ /* 0x000fe20003fa6270 */
[----:B------:R-:W-:Y:S01]  /*21b0*/  IMAD.MOV R9, RZ, RZ, -R9 ;  /* 0x000000ffff097224 */ /* 0x000fe200078e0a09 */
[----:B------:R-:W-:Y:S01]  /*21c0*/  ISETP.GT.U32.AND P6, PT, R22, R12, PT ;  /* 0x0000000c1600720c */ /* 0x000fe20003fc4070 */
[----:B------:R-:W-:Y:S01]  /*21d0*/  @!P0 IMAD.MOV R10, RZ, RZ, -R10 ;  /* 0x000000ffff0a8224 */ /* 0x000fe200078e0a0a */
[----:B0-----:R-:W-:Y:S01]  /*21e0*/  IADD3 R13, R24, 0x198, RZ ;  /* 0x00000198180d7810 */ /* 0x001fe20007ffe0ff */
[C---:B------:R-:W-:Y:S01]  /*21f0*/  IMAD R6, R22.reuse, R9, R6 ;  /* 0x0000000916067224 */ /* 0x040fe200078e0206 */
[----:B------:R-:W-:Y:S01]  /*2200*/  ISETP.GT.U32.AND P0, PT, R22, R15, PT ;  /* 0x0000000f1600720c */ /* 0x000fe20003f04070 */
[----:B------:R-:W-:Y:S01]  /*2210*/  IMAD.MOV.U32 R19, RZ, RZ, R11 ;  /* 0x000000ffff137224 */ /* 0x000fe200078e000b */
[----:B------:R-:W-:Y:S01]  /*2220*/  IABS R2, R13 ;  /* 0x0000000d00027213 */ /* 0x000fe20000000000 */
[----:B------:R-:W-:Y:S01]  /*2230*/  @!P1 IMAD.IADD R14, R14, 0x1, -R22 ;  /* 0x000000010e0e9824 */ /* 0x000fe200078e0a16 */
[----:B------:R-:W-:Y:S01]  /*2240*/  ISETP.GT.U32.AND P1, PT, R22, R6, PT ;  /* 0x000000061600720c */ /* 0x000fe20003f24070 */
[----:B------:R0:W-:Y:S01]  /*2250*/  STL [R1+0x184], R10 ;  /* 0x0001840a01007387 */ /* 0x0001e20000100800 */
[----:B------:R-:W-:Y:S01]  /*2260*/  IABS R16, R5 ;  /* 0x0000000500107213 */ /* 0x000fe20000000000 */
[----:B------:R-:W-:Y:S01]  /*2270*/  IMAD.HI.U32 R4, R3, R2, RZ ;  /* 0x0000000203047227 */ /* 0x000fe200078e00ff */
[----:B------:R-:W-:-:S03]  /*2280*/  IADD3 R9, R24, 0x18c, RZ ;  /* 0x0000018c18097810 */ /* 0x000fc60007ffe0ff */
[----:B------:R-:W-:Y:S01]  /*2290*/  IMAD.MOV R4, RZ, RZ, -R4 ;  /* 0x000000ffff047224 */ /* 0x000fe200078e0a04 */
[----:B------:R-:W-:Y:S01]  /*22a0*/  IABS R7, R9 ;  /* 0x0000000900077213 */ /* 0x000fe20000000000 */
[----:B------:R-:W-:Y:S02]  /*22b0*/  @!P6 IMAD.IADD R12, R12, 0x1, -R22 ;  /* 0x000000010c0ce824 */ /* 0x000fe400078e0a16 */
[----:B------:R-:W-:Y:S01]  /*22c0*/  IMAD R2, R22, R4, R2 ;  /* 0x0000000416027224 */ /* 0x000fe200078e0202 */
[----:B0-----:R-:W-:Y:S01]  /*22d0*/  IABS R10, R8 ;  /* 0x00000008000a7213 */ /* 0x001fe20000000000 */
[----:B------:R-:W-:-:S03]  /*22e0*/  IMAD.HI.U32 R17, R3, R16, RZ ;  /* 0x0000001003117227 */ /* 0x000fc600078e00ff */
[----:B------:R-:W-:Y:S01]  /*22f0*/  ISETP.GT.U32.AND P6, PT, R22, R2, PT ;  /* 0x000000021600720c */ /* 0x000fe20003fc4070 */
[--C-:B------:R-:W-:Y:S01]  /*2300*/  @!P0 IMAD.IADD R15, R15, 0x1, -R22.reuse ;  /* 0x000000010f0f8824 */ /* 0x100fe200078e0a16 */
[----:B------:R-:W-:Y:S01]  /*2310*/  ISETP.GE.AND P0, PT, R0, RZ, PT ;  /* 0x000000ff0000720c */ /* 0x000fe20003f06270 */
[----:B------:R-:W-:Y:S01]  /*2320*/  @!P1 IMAD.IADD R6, R6, 0x1, -R22 ;  /* 0x0000000106069824 */ /* 0x000fe200078e0a16 */
[----:B------:R-:W-:Y:S01]  /*2330*/  ISETP.GE.AND P1, PT, R13, RZ, PT ;  /* 0x000000ff0d00720c */ /* 0x000fe20003f26270 */
[----:B------:R-:W-:-:S04]  /*2340*/  IMAD.HI.U32 R0, R3, R10, RZ ;  /* 0x0000000a03007227 */ /* 0x000fc800078e00ff */
[----:B------:R-:W-:Y:S02]  /*2350*/  IMAD.MOV R17, RZ, RZ, -R17 ;  /* 0x000000ffff117224 */ /* 0x000fe400078e0a11 */
[----:B------:R-:W-:-:S04]  /*2360*/  IMAD.HI.U32 R4, R3, R7, RZ ;  /* 0x0000000703047227 */ /* 0x000fc800078e00ff */
[----:B------:R-:W-:Y:S01]  /*2370*/  @!P6 IMAD.IADD R2, R2, 0x1, -R22 ;  /* 0x000000010202e824 */ /* 0x000fe200078e0a16 */
[C---:B------:R-:W-:Y:S01]  /*2380*/  ISETP.GT.U32.AND P6, PT, R22.reuse, R6, PT ;  /* 0x000000061600720c */ /* 0x040fe20003fc4070 */
[----:B------:R-:W-:Y:S02]  /*2390*/  IMAD.MOV R0, RZ, RZ, -R0 ;  /* 0x000000ffff007224 */ /* 0x000fe400078e0a00 */
[C---:B------:R-:W-:Y:S02]  /*23a0*/  IMAD R13, R22.reuse, R17, R16 ;  /* 0x00000011160d7224 */ /* 0x040fe400078e0210 */
[----:B------:R-:W-:Y:S02]  /*23b0*/  IMAD.MOV.U32 R18, RZ, RZ, R14 ;  /* 0x000000ffff127224 */ /* 0x000fe400078e000e */
[----:B------:R-:W-:Y:S02]  /*23c0*/  IMAD.MOV R4, RZ, RZ, -R4 ;  /* 0x000000ffff047224 */ /* 0x000fe400078e0a04 */
[----:B------:R-:W-:Y:S01]  /*23d0*/  IMAD R10, R22, R0, R10 ;  /* 0x00000000160a7224 */ /* 0x000fe200078e020a */
[----:B------:R-:W-:Y:S01]  /*23e0*/  IADD3 R0, R24, 0x188, RZ ;  /* 0x0000018818007810 */ /* 0x000fe20007ffe0ff */
[----:B------:R-:W-:Y:S01]  /*23f0*/  @!P4 IMAD.MOV R19, RZ, RZ, -R19 ;  /* 0x000000ffff13c224 */ /* 0x000fe200078e0a13 */
[C---:B------:R-:W-:Y:S01]  /*2400*/  ISETP.GT.U32.AND P4, PT, R22.reuse, R13, PT ;  /* 0x0000000d1600720c */ /* 0x040fe20003f84070 */
[----:B------:R-:W-:Y:S01]  /*2410*/  @!P3 IMAD.MOV R18, RZ, RZ, -R18 ;  /* 0x000000ffff12b224 */ /* 0x000fe200078e0a12 */
[C---:B------:R-:W-:Y:S01]  /*2420*/  ISETP.GT.U32.AND P3, PT, R22.reuse, R2, PT ;  /* 0x000000021600720c */ /* 0x040fe20003f64070 */
[C---:B------:R-:W-:Y:S01]  /*2430*/  IMAD R7, R22.reuse, R4, R7 ;  /* 0x0000000416077224 */ /* 0x040fe200078e0207 */
[----:B------:R-:W-:Y:S01]  /*2440*/  IABS R11, R0 ;  /* 0x00000000000b7213 */ /* 0x000fe20000000000 */
[----:B------:R-:W-:Y:S01]  /*2450*/  @!P2 IMAD.MOV R15, RZ, RZ, -R15 ;  /* 0x000000ffff0fa224 */ /* 0x000fe200078e0a0f */
[----:B------:R-:W-:Y:S01]  /*2460*/  ISETP.GT.U32.AND P2, PT, R22, R10, PT ;  /* 0x0000000a1600720c */ /* 0x000fe20003f44070 */
[----:B------:R-:W-:Y:S01]  /*2470*/  @!P6 IMAD.IADD R6, R6, 0x1, -R22 ;  /* 0x000000010606e824 */ /* 0x000fe200078e0a16 */
[----:B------:R-:W-:Y:S01]  /*2480*/  ISETP.GT.U32.AND P6, PT, R22, R7, PT ;  /* 0x000000071600720c */ /* 0x000fe20003fc4070 */
[----:B------:R-:W-:Y:S01]  /*2490*/  IMAD.MOV.U32 R16, RZ, RZ, R12 ;  /* 0x000000ffff107224 */ /* 0x000fe200078e000c */
[----:B------:R-:W-:Y:S01]  /*24a0*/  STL [R1+0x180], R19 ;  /* 0x0001801301007387 */ /* 0x000fe20000100800 */
[----:B------:R-:W-:Y:S01]  /*24b0*/  IMAD.HI.U32 R12, R3, R11, RZ ;  /* 0x0000000b030c7227 */ /* 0x000fe200078e00ff */
[----:B------:R-:W-:-:S02]  /*24c0*/  IADD3 R4, R24, 0x184, RZ ;  /* 0x0000018418047810 */ /* 0x000fc40007ffe0ff */
[----:B------:R-:W-:Y:S01]  /*24d0*/  STL [R1+0x17c], R18 ;  /* 0x00017c1201007387 */ /* 0x000fe20000100800 */
[----:B------:R-:W-:Y:S01]  /*24e0*/  IMAD.MOV R12, RZ, RZ, -R12 ;  /* 0x000000ffff0c7224 */ /* 0x000fe200078e0a0c */
[----:B------:R-:W-:Y:S01]  /*24f0*/  IABS R14, R4 ;  /* 0x00000004000e7213 */ /* 0x000fe20000000000 */
[--C-:B------:R-:W-:Y:S01]  /*2500*/  @!P3 IMAD.IADD R2, R2, 0x1, -R22.reuse ;  /* 0x000000010202b824 */ /* 0x100fe200078e0a16 */
[----:B------:R-:W-:Y:S01]  /*2510*/  ISETP.GE.AND P3, PT, R8, RZ, PT ;  /* 0x000000ff0800720c */ /* 0x000fe20003f66270 */
[--C-:B------:R-:W-:Y:S01]  /*2520*/  @!P4 IMAD.IADD R13, R13, 0x1, -R22.reuse ;  /* 0x000000010d0dc824 */ /* 0x100fe200078e0a16 */
[----:B------:R0:W-:Y:S01]  /*2530*/  STL [R1+0x178], R15 ;  /* 0x0001780f01007387 */ /* 0x0001e20000100800 */
[----:B------:R-:W-:Y:S01]  /*2540*/  IMAD R8, R22, R12, R11 ;  /* 0x0000000c16087224 */ /* 0x000fe200078e020b */
[----:B------:R-:W-:Y:S01]  /*2550*/  ISETP.GE.AND P4, PT, R9, RZ, PT ;  /* 0x000000ff0900720c */ /* 0x000fe20003f86270 */
[----:B------:R-:W-:Y:S01]  /*2560*/  @!P2 IMAD.IADD R10, R10, 0x1, -R22 ;  /* 0x000000010a0aa824 */ /* 0x000fe200078e0a16 */
[----:B------:R-:W-:Y:S01]  /*2570*/  ISETP.GT.U32.AND P2, PT, R22, R13, PT ;  /* 0x0000000d1600720c */ /* 0x000fe20003f44070 */
[----:B------:R-:W-:Y:S01]  /*2580*/  IMAD.MOV.U32 R12, RZ, RZ, R2 ;  /* 0x000000ffff0c7224 */ /* 0x000fe200078e0002 */
[----:B------:R-:W-:Y:S01]  /*2590*/  IADD3 R11, R24, 0x180, RZ ;  /* 0x00000180180b7810 */ /* 0x000fe20007ffe0ff */
[----:B------:R-:W-:Y:S01]  /*25a0*/  @!P6 IMAD.IADD R7, R7, 0x1, -R22 ;  /* 0x000000010707e824 */ /* 0x000fe200078e0a16 */
[C---:B------:R-:W-:Y:S01]  /*25b0*/  ISETP.GT.U32.AND P6, PT, R22.reuse, R10, PT ;  /* 0x0000000a1600720c */ /* 0x040fe20003fc4070 */
[----:B------:R-:W-:Y:S01]  /*25c0*/  @!P1 IMAD.MOV R12, RZ, RZ, -R12 ;  /* 0x000000ffff0c9224 */ /* 0x000fe200078e0a0c */
[C---:B------:R-:W-:Y:S01]  /*25d0*/  ISETP.GT.U32.AND P1, PT, R22.reuse, R8, PT ;  /* 0x000000081600720c */ /* 0x040fe20003f24070 */
[----:B0-----:R-:W-:Y:S01]  /*25e0*/  IMAD.MOV.U32 R15, RZ, RZ, R6 ;  /* 0x000000ffff0f7224 */ /* 0x001fe200078e0006 */
[----:B------:R-:W-:Y:S01]  /*25f0*/  IABS R2, R11 ;  /* 0x0000000b00027213 */ /* 0x000fe20000000000 */
[----:B------:R-:W-:Y:S01]  /*2600*/  @!P5 IMAD.MOV R16, RZ, RZ, -R16 ;  /* 0x000000ffff10d224 */ /* 0x000fe200078e0a10 */
[----:B------:R-:W-:Y:S01]  /*2610*/  ISETP.GE.AND P5, PT, R5, RZ, PT ;  /* 0x000000ff0500720c */ /* 0x000fe20003fa6270 */
[----:B------:R-:W-:Y:S01]  /*2620*/  @!P0 IMAD.MOV R15, RZ, RZ, -R15 ;  /* 0x000000ffff0f8224 */ /* 0x000fe200078e0a0f */
[----:B------:R-:W-:Y:S01]  /*2630*/  ISETP.GT.U32.AND P0, PT, R22, R7, PT ;  /* 0x000000071600720c */ /* 0x000fe20003f04070 */
[----:B------:R-:W-:Y:S01]  /*2640*/  IMAD.MOV.U32 R5, RZ, RZ, R14 ;  /* 0x000000ffff057224 */ /* 0x000fe200078e000e */
[----:B------:R-:W-:Y:S01]  /*2650*/  IADD3 R6, R24, 0x17c, RZ ;  /* 0x0000017c18067810 */ /* 0x000fe20007ffe0ff */
[----:B------:R-:W-:Y:S01]  /*2660*/  @!P2 IMAD.IADD R13, R13, 0x1, -R22 ;  /* 0x000000010d0da824 */ /* 0x000fe200078e0a16 */
[----:B------:R-:W-:Y:S01]  /*2670*/  STL [R1+0x174], R16 ;  /* 0x0001741001007387 */ /* 0x000fe20000100800 */
[----:B------:R-:W-:Y:S01]  /*2680*/  IMAD.HI.U32 R9, R3, R5, RZ ;  /* 0x0000000503097227 */ /* 0x000fe200078e00ff */
[----:B------:R-:W-:-:S02]  /*2690*/  ISETP.GE.AND P2, PT, R0, RZ, PT ;  /* 0x000000ff0000720c */ /* 0x000fc40003f46270 */
[----:B------:R-:W-:Y:S01]  /*26a0*/  STL [R1+0x170], R15 ;  /* 0x0001700f01007387 */ /* 0x000fe20000100800 */
[--C-:B------:R-:W-:Y:S01]  /*26b0*/  @!P1 IMAD.IADD R8, R8, 0x1, -R22.reuse ;  /* 0x0000000108089824 */ /* 0x100fe200078e0a16 */
[----:B------:R-:W-:Y:S01]  /*26c0*/  ISETP.GE.AND P1, PT, R11, RZ, PT ;  /* 0x000000ff0b00720c */ /* 0x000fe20003f26270 */
[----:B------:R-:W-:Y:S01]  /*26d0*/  IMAD.MOV.U32 R14, RZ, RZ, R13 ;  /* 0x000000ffff0e7224 */ /* 0x000fe200078e000d */
[----:B------:R0:W-:Y:S01]  /*26e0*/  STL [R1+0x16c], R12 ;  /* 0x00016c0c01007387 */ /* 0x0001e20000100800 */
[----:B------:R-:W-:Y:S01]  /*26f0*/  IMAD.MOV R9, RZ, RZ, -R9 ;  /* 0x000000ffff097224 */ /* 0x000fe200078e0a09 */
[----:B------:R-:W-:Y:S01]  /*2700*/  IABS R0, R6 ;  /* 0x0000000600007213 */ /* 0x000fe20000000000 */
[----:B------:R-:W-:Y:S01]  /*2710*/  @!P0 IMAD.IADD R7, R7, 0x1, -R22 ;  /* 0x0000000107078824 */ /* 0x000fe200078e0a16 */
[----:B------:R-:W-:Y:S01]  /*2720*/  ISETP.GE.AND P0, PT, R4, RZ, PT ;  /* 0x000000ff0400720c */ /* 0x000fe20003f06270 */
[----:B------:R-:W-:Y:S01]  /*2730*/  @!P5 IMAD.MOV R14, RZ, RZ, -R14 ;  /* 0x000000ffff0ed224 */ /* 0x000fe200078e0a0e */
[----:B------:R-:W-:Y:S01]  /*2740*/  IADD3 R4, R24, 0x178, RZ ;  /* 0x0000017818047810 */ /* 0x000fe20007ffe0ff */
[C---:B------:R-:W-:Y:S01]  /*2750*/  IMAD R5, R22.reuse, R9, R5 ;  /* 0x0000000916057224 */ /* 0x040fe200078e0205 */
[----:B------:R-:W-:Y:S01]  /*2760*/  ISETP.GT.U32.AND P5, PT, R22, R8, PT ;  /* 0x000000081600720c */ /* 0x000fe20003fa4070 */
[----:B------:R-:W-:Y:S01]  /*2770*/  @!P6 IMAD.IADD R10, R10, 0x1, -R22 ;  /* 0x000000010a0ae824 */ /* 0x000fe200078e0a16 */
[----:B------:R-:W-:Y:S01]  /*2780*/  IABS R11, R4 ;  /* 0x00000004000b7213 */ /* 0x000fe20000000000 */
[----:B------:R-:W-:Y:S01]  /*2790*/  IMAD.MOV.U32 R13, RZ, RZ, R7 ;  /* 0x000000ffff0d7224 */ /* 0x000fe200078e0007 */
[----:B------:R-:W-:Y:S01]  /*27a0*/  ISETP.GT.U32.AND P6, PT, R22, R5, PT ;  /* 0x000000051600720c */ /* 0x000fe20003fc4070 */
[----:B0-----:R-:W-:Y:S01]  /*27b0*/  IMAD.HI.U32 R12, R3, R2, RZ ;  /* 0x00000002030c7227 */ /* 0x001fe200078e00ff */
[----:B------:R-:W-:Y:S01]  /*27c0*/  STL [R1+0x168], R14 ;  /* 0x0001680e01007387 */ /* 0x000fe20000100800 */
[----:B------:R-:W-:-:S02]  /*27d0*/  IADD3 R15, R24, 0x168, RZ ;  /* 0x00000168180f7810 */ /* 0x000fc40007ffe0ff */
[----:B------:R-:W-:-:S04]  /*27e0*/  IMAD.HI.U32 R7, R3, R11, RZ ;  /* 0x0000000b03077227 */ /* 0x000fc800078e00ff */
[----:B------:R-:W-:Y:S02]  /*27f0*/  @!P3 IMAD.MOV R10, RZ, RZ, -R10 ;  /* 0x000000ffff0ab224 */ /* 0x000fe400078e0a0a */
[----:B------:R-:W-:Y:S01]  /*2800*/  @!P4 IMAD.MOV R13, RZ, RZ, -R13 ;  /* 0x000000ffff0dc224 */ /* 0x000fe200078e0a0d */
[----:B------:R-:W-:Y:S01]  /*2810*/  ISETP.GE.AND P4, PT, R6, RZ, PT ;  /* 0x000000ff0600720c */ /* 0x000fe20003f86270 */
[----:B------:R-:W-:Y:S01]  /*2820*/  IMAD.MOV R12, RZ, RZ, -R12 ;  /* 0x000000ffff0c7224 */ /* 0x000fe200078e0a0c */
[----:B------:R0:W-:Y:S01]  /*2830*/  STL [R1+0x164], R10 ;  /* 0x0001640a01007387 */ /* 0x0001e20000100800 */
[----:B------:R-:W-:Y:S01]  /*2840*/  IMAD.MOV R6, RZ, RZ, -R7 ;  /* 0x000000ffff067224 */ /* 0x000fe200078e0a07 */
[----:B------:R-:W-:Y:S01]  /*2850*/  IADD3 R7, R24, 0x170, RZ ;  /* 0x0000017018077810 */ /* 0x000fe20007ffe0ff */
[----:B------:R-:W-:Y:S01]  /*2860*/  @!P5 IMAD.IADD R8, R8, 0x1, -R22 ;  /* 0x000000010808d824 */ /* 0x000fe200078e0a16 */
[----:B------:R1:W-:Y:S01]  /*2870*/  STL [R1+0x160], R13 ;  /* 0x0001600d01007387 */ /* 0x0003e20000100800 */
[----:B------:R-:W-:Y:S01]  /*2880*/  IMAD.HI.U32 R9, R3, R0, RZ ;  /* 0x0000000003097227 */ /* 0x000fe200078e00ff */
[----:B------:R-:W-:-:S03]  /*2890*/  IABS R18, R7 ;  /* 0x0000000700127213 */ /* 0x000fc60000000000 */
[C---:B------:R-:W-:Y:S02]  /*28a0*/  IMAD R2, R22.reuse, R12, R2 ;  /* 0x0000000c16027224 */ /* 0x040fe400078e0202 */
[----:B------:R-:W-:Y:S01]  /*28b0*/  IMAD R11, R22, R6, R11 ;  /* 0x00000006160b7224 */ /* 0x000fe200078e020b */
[----:B------:R-:W-:Y:S01]  /*28c0*/  IADD3 R6, R24, 0x16c, RZ ;  /* 0x0000016c18067810 */ /* 0x000fe20007ffe0ff */
[----:B0-----:R-:W-:Y:S01]  /*28d0*/  IMAD.MOV.U32 R10, RZ, RZ, R8 ;  /* 0x000000ffff0a7224 */ /* 0x001fe200078e0008 */
[----:B------:R-:W-:Y:S01]  /*28e0*/  ISETP.GT.U32.AND P3, PT, R22, R2, PT ;  /* 0x000000021600720c */ /* 0x000fe20003f64070 */
[----:B------:R-:W-:Y:S01]  /*28f0*/  IMAD.MOV R9, RZ, RZ, -R9 ;  /* 0x000000ffff097224 */ /* 0x000fe200078e0a09 */
[----:B------:R-:W-:Y:S01]  /*2900*/  IABS R16, R6 ;  /* 0x0000000600107213 */ /* 0x000fe20000000000 */
[----:B------:R-:W-:Y:S01]  /*2910*/  @!P6 IMAD.IADD R5, R5, 0x1, -R22 ;  /* 0x000000010505e824 */ /* 0x000fe200078e0a16 */
[----:B-1----:R-:W-:Y:S01]  /*2920*/  IADD3 R13, R24, 0x14c, RZ ;  /* 0x0000014c180d7810 */ /* 0x002fe20007ffe0ff */
[----:B------:R-:W-:Y:S01]  /*2930*/  @!P2 IMAD.MOV R10, RZ, RZ, -R10 ;  /* 0x000000ffff0aa224 */ /* 0x000fe200078e0a0a */
[C---:B------:R-:W-:Y:S01]  /*2940*/  ISETP.GT.U32.AND P2, PT, R22.reuse, R11, PT ;  /* 0x0000000b1600720c */ /* 0x040fe20003f44070 */
[C---:B------:R-:W-:Y:S01]  /*2950*/  IMAD R0, R22.reuse, R9, R0 ;  /* 0x0000000916007224 */ /* 0x040fe200078e0200 */
[----:B------:R-:W-:-:S02]  /*2960*/  ISETP.GT.U32.AND P6, PT, R22, R5, PT ;  /* 0x000000051600720c */ /* 0x000fc40003fc4070 */
[----:B------:R0:W-:Y:S02]  /*2970*/  STL [R1+0x15c], R10 ;  /* 0x00015c0a01007387 */ /* 0x0001e40000100800 */
[----:B------:R-:W-:Y:S01]  /*2980*/  ISETP.GT.U32.AND P5, PT, R22, R0, PT ;  /* 0x000000001600720c */ /* 0x000fe20003fa4070 */
[----:B------:R-:W-:-:S05]  /*2990*/  @!P3 IMAD.IADD R2, R2, 0x1, -R22 ;  /* 0x000000010202b824 */ /* 0x000fca00078e0a16 */
[----:B------:R-:W-:Y:S01]  /*29a0*/  ISETP.GT.U32.AND P3, PT, R22, R2, PT ;  /* 0x000000021600720c */ /* 0x000fe20003f64070 */
[--C-:B------:R-:W-:Y:S02]  /*29b0*/  @!P2 IMAD.IADD R11, R11, 0x1, -R22.reuse ;  /* 0x000000010b0ba824 */ /* 0x100fe400078e0a16 */
[--C-:B------:R-:W-:Y:S01]  /*29c0*/  @!P6 IMAD.IADD R5, R5, 0x1, -R22.reuse ;  /* 0x000000010505e824 */ /* 0x100fe200078e0a16 */
[----:B------:R-:W-:Y:S02]  /*29d0*/  ISETP.GE.AND P6, PT, R4, RZ, PT ;  /* 0x000000ff0400720c */ /* 0x000fe40003fc6270 */
[----:B------:R-:W-:Y:S01]  /*29e0*/  ISETP.GT.U32.AND P2, PT, R22, R11, PT ;  /* 0x0000000b1600720c */ /* 0x000fe20003f44070 */
[----:B------:R-:W-:Y:S01]  /*29f0*/  @!P5 IMAD.IADD R0, R0, 0x1, -R22 ;  /* 0x000000010000d824 */ /* 0x000fe200078e0a16 */
[----:B------:R-:W-:Y:S01]  /*2a00*/  IADD3 R4, R24, 0x174, RZ ;  /* 0x0000017418047810 */ /* 0x000fe20007ffe0ff */
[----:B------:R-:W-:Y:S02]  /*2a10*/  IMAD.MOV.U32 R9, RZ, RZ, R5 ;  /* 0x000000ffff097224 */ /* 0x000fe400078e0005 */
[----:B------:R-:W-:Y:S01]  /*2a20*/  IMAD.HI.U32 R5, R3, R18, RZ ;  /* 0x0000001203057227 */ /* 0x000fe200078e00ff */
[----:B------:R-:W-:-:S02]  /*2a30*/  ISETP.GT.U32.AND P5, PT, R22, R0, PT ;  /* 0x000000001600720c */ /* 0x000fc40003fa4070 */
[----:B------:R-:W-:Y:S01]  /*2a40*/  IABS R17, R4 ;  /* 0x0000000400117213 */ /* 0x000fe20000000000 */
[----:B------:R-:W-:Y:S02]  /*2a50*/  IMAD.MOV R5, RZ, RZ, -R5 ;  /* 0x000000ffff057224 */ /* 0x000fe400078e0a05 */
[----:B------:R-:W-:Y:S01]  /*2a60*/  @!P3 IMAD.IADD R2, R2, 0x1, -R22 ;  /* 0x000000010202b824 */ /* 0x000fe200078e0a16 */
[----:B------:R-:W-:Y:S01]  /*2a70*/  ISETP.GE.AND P3, PT, R7, RZ, PT ;  /* 0x000000ff0700720c */ /* 0x000fe20003f66270 */
[----:B------:R-:W-:Y:S01]  /*2a80*/  IMAD R18, R22, R5, R18 ;  /* 0x0000000516127224 */ /* 0x000fe200078e0212 */
[----:B------:R-:W-:Y:S01]  /*2a90*/  IADD3 R5, R24, 0x160, RZ ;  /* 0x0000016018057810 */ /* 0x000fe20007ffe0ff */
[----:B------:R-:W-:-:S04]  /*2aa0*/  IMAD.HI.U32 R8, R3, R17, RZ ;  /* 0x0000001103087227 */ /* 0x000fc800078e00ff */
[----:B------:R-:W-:Y:S01]  /*2ab0*/  @!P2 IMAD.IADD R11, R11, 0x1, -R22 ;  /* 0x000000010b0ba824 */ /* 0x000fe200078e0a16 */
[----:B------:R-:W-:Y:S01]  /*2ac0*/  ISETP.GT.U32.AND P2, PT, R22, R18, PT ;  /* 0x000000121600720c */ /* 0x000fe20003f44070 */
[----:B------:R-:W-:Y:S02]  /*2ad0*/  IMAD.MOV R7, RZ, RZ, -R8 ;  /* 0x000000ffff077224 */ /* 0x000fe400078e0a08 */
[----:B------:R-:W-:Y:S01]  /*2ae0*/  @!P0 IMAD.MOV R9, RZ, RZ, -R9 ;  /* 0x000000ffff098224 */ /* 0x000fe200078e0a09 */
[----:B------:R-:W-:Y:S01]  /*2af0*/  ISETP.GE.AND P0, PT, R4, RZ, PT ;  /* 0x000000ff0400720c */ /* 0x000fe20003f06270 */
[----:B------:R-:W-:Y:S01]  /*2b00*/  @!P5 IMAD.IADD R0, R0, 0x1, -R22 ;  /* 0x000000010000d824 */ /* 0x000fe200078e0a16 */
[----:B------:R-:W-:Y:S01]  /*2b10*/  ISETP.GE.AND P5, PT, R6, RZ, PT ;  /* 0x000000ff0600720c */ /* 0x000fe20003fa6270 */
[----:B------:R-:W-:Y:S01]  /*2b20*/  IMAD R17, R22, R7, R17 ;  /* 0x0000000716117224 */ /* 0x000fe200078e0211 */
[----:B------:R1:W-:Y:S01]  /*2b30*/  STL [R1+0x158], R9 ;  /* 0x0001580901007387 */ /* 0x0003e20000100800 */
[----:B0-----:R-:W-:Y:S01]  /*2b40*/  IMAD.MOV.U32 R10, RZ, RZ, R2 ;  /* 0x000000ffff0a7224 */ /* 0x001fe200078e0002 */
[----:B------:R-:W-:Y:S01]  /*2b50*/  IADD3 R7, R24, 0x164, RZ ;  /* 0x0000016418077810 */ /* 0x000fe20007ffe0ff */
[----:B------:R-:W-:-:S03]  /*2b60*/  IMAD.HI.U32 R4, R3, R16, RZ ;  /* 0x0000001003047227 */ /* 0x000fc600078e00ff */
[----:B------:R-:W-:Y:S01]  /*2b70*/  IABS R14, R7 ;  /* 0x00000007000e7213 */ /* 0x000fe20000000000 */
[----:B------:R-:W-:Y:S01]  /*2b80*/  @!P1 IMAD.MOV R10, RZ, RZ, -R10 ;  /* 0x000000ffff0a9224 */ /* 0x000fe200078e0a0a */
[----:B------:R-:W-:Y:S01]  /*2b90*/  ISETP.GT.U32.AND P1, PT, R22, R17, PT ;  /* 0x000000111600720c */ /* 0x000fe20003f24070 */
[----:B------:R-:W-:Y:S02]  /*2ba0*/  IMAD.MOV R4, RZ, RZ, -R4 ;  /* 0x000000ffff047224 */ /* 0x000fe400078e0a04 */
[----:B-1----:R-:W-:Y:S01]  /*2bb0*/  IMAD.MOV.U32 R9, RZ, RZ, R0 ;  /* 0x000000ffff097224 */ /* 0x002fe200078e0000 */
[----:B------:R0:W-:Y:S01]  /*2bc0*/  STL [R1+0x154], R10 ;  /* 0x0001540a01007387 */ /* 0x0001e20000100800 */
[----:B------:R-:W-:Y:S02]  /*2bd0*/  @!P2 IMAD.IADD R18, R18, 0x1, -R22 ;  /* 0x000000011212a824 */ /* 0x000fe400078e0a16 */
[----:B------:R-:W-:Y:S01]  /*2be0*/  @!P4 IMAD.MOV R9, RZ, RZ, -R9 ;  /* 0x000000ffff09c224 */ /* 0x000fe200078e0a09 */
[----:B------:R-:W-:Y:S01]  /*2bf0*/  ISETP.GE.AND P4, PT, R15, RZ, PT ;  /* 0x000000ff0f00720c */ /* 0x000fe20003f86270 */
[C---:B------:R-:W-:Y:S01]  /*2c00*/  IMAD R16, R22.reuse, R4, R16 ;  /* 0x0000000416107224 */ /* 0x040fe200078e0210 */
[----:B------:R-:W-:Y:S01]  /*2c10*/  IABS R15, R15 ;  /* 0x0000000f000f7213 */ /* 0x000fe20000000000 */
[----:B------:R-:W-:Y:S01]  /*2c20*/  IMAD.MOV.U32 R12, RZ, RZ, R11 ;  /* 0x000000ffff0c7224 */ /* 0x000fe200078e000b */
[----:B------:R-:W-:Y:S01]  /*2c30*/  ISETP.GT.U32.AND P2, PT, R22, R18, PT ;  /* 0x000000121600720c */ /* 0x000fe20003f44070 */
[----:B------:R-:W-:Y:S01]  /*2c40*/  @!P1 IMAD.IADD R17, R17, 0x1, -R22 ;  /* 0x0000000111119824 */ /* 0x000fe200078e0a16 */
[----:B------:R-:W-:Y:S01]  /*2c50*/  IADD3 R4, R24, 0x15c, RZ ;  /* 0x0000015c18047810 */ /* 0x000fe20007ffe0ff */
[----:B------:R-:W-:Y:S01]  /*2c60*/  IMAD.HI.U32 R8, R3, R15, RZ ;  /* 0x0000000f03087227 */ /* 0x000fe200078e00ff */
[----:B------:R1:W-:Y:S01]  /*2c70*/  STL [R1+0x150], R9 ;  /* 0x0001500901007387 */ /* 0x0003e20000100800 */
[----:B0-----:R-:W-:-:S02]  /*2c80*/  IABS R10, R5 ;  /* 0x00000005000a7213 */ /* 0x001fc40000000000 */
[----:B------:R-:W-:Y:S01]  /*2c90*/  @!P6 IMAD.MOV R12, RZ, RZ, -R12 ;  /* 0x000000ffff0ce224 */ /* 0x000fe200078e0a0c */
[C---:B------:R-:W-:Y:S01]  /*2ca0*/  ISETP.GT.U32.AND P6, PT, R22.reuse, R16, PT ;  /* 0x000000101600720c */ /* 0x040fe20003fc4070 */
[----:B------:R-:W-:Y:S01]  /*2cb0*/  IMAD.HI.U32 R6, R3, R14, RZ ;  /* 0x0000000e03067227 */ /* 0x000fe200078e00ff */
[----:B------:R-:W-:Y:S02]  /*2cc0*/  ISETP.GT.U32.AND P1, PT, R22, R17, PT ;  /* 0x000000111600720c */ /* 0x000fe40003f24070 */
[----:B------:R-:W-:Y:S01]  /*2cd0*/  IADD3 R11, R24, 0x154, RZ ;  /* 0x00000154180b7810 */ /* 0x000fe20007ffe0ff */
[----:B------:R-:W-:Y:S01]  /*2ce0*/  IMAD.MOV R8, RZ, RZ, -R8 ;  /* 0x000000ffff087224 */ /* 0x000fe200078e0a08 */
[----:B-1----:R-:W-:Y:S01]  /*2cf0*/  IABS R9, R4 ;  /* 0x0000000400097213 */ /* 0x002fe20000000000 */
[----:B------:R-:W-:Y:S01]  /*2d00*/  IMAD.MOV R6, RZ, RZ, -R6 ;  /* 0x000000ffff067224 */ /* 0x000fe200078e0a06 */
[----:B------:R0:W-:Y:S01]  /*2d10*/  STL [R1+0x14c], R12 ;  /* 0x00014c0c01007387 */ /* 0x0001e20000100800 */
[----:B------:R-:W-:-:S02]  /*2d20*/  IMAD R15, R22, R8, R15 ;  /* 0x00000008160f7224 */ /* 0x000fc400078e020f */
[----:B------:R-:W-:Y:S02]  /*2d30*/  IMAD R14, R22, R6, R14 ;  /* 0x00000006160e7224 */ /* 0x000fe400078e020e */
[----:B------:R-:W-:Y:S01]  /*2d40*/  @!P2 IMAD.IADD R18, R18, 0x1, -R22 ;  /* 0x000000011212a824 */ /* 0x000fe200078e0a16 */
[----:B------:R-:W-:Y:S01]  /*2d50*/  ISETP.GT.U32.AND P2, PT, R22, R15, PT ;  /* 0x0000000f1600720c */ /* 0x000fe20003f44070 */
[----:B------:R-:W-:Y:S01]  /*2d60*/  IMAD.HI.U32 R0, R3, R9, RZ ;  /* 0x0000000903007227 */ /* 0x000fe200078e00ff */
[----:B0-----:R-:W-:-:S03]  /*2d70*/  IADD3 R12, R24, 0x150, RZ ;  /* 0x00000150180c7810 */ /* 0x001fc60007ffe0ff */
[----:B------:R-:W-:Y:S01]  /*2d80*/  @!P6 IMAD.IADD R16, R16, 0x1, -R22 ;  /* 0x000000011010e824 */ /* 0x000fe200078e0a16 */
[C---:B------:R-:W-:Y:S01]  /*2d90*/  ISETP.GT.U32.AND P6, PT, R22.reuse, R14, PT ;  /* 0x0000000e1600720c */ /* 0x040fe20003fc4070 */
[----:B------:R-:W-:Y:S01]  /*2da0*/  IMAD.MOV R0, RZ, RZ, -R0 ;  /* 0x000000ffff007224 */ /* 0x000fe200078e0a00 */
[----:B------:R-:W-:Y:S01]  /*2db0*/  IABS R6, R12 ;  /* 0x0000000c00067213 */ /* 0x000fe20000000000 */
[--C-:B------:R-:W-:Y:S01]  /*2dc0*/  @!P1 IMAD.IADD R17, R17, 0x1, -R22.reuse ;  /* 0x0000000111119824 */ /* 0x100fe200078e0a16 */
[----:B------:R-:W-:Y:S01]  /*2dd0*/  ISETP.GE.AND P1, PT, R7, RZ, PT ;  /* 0x000000ff0700720c */ /* 0x000fe20003f26270 */
[----:B------:R-:W-:Y:S01]  /*2de0*/  IMAD R9, R22, R0, R9 ;  /* 0x0000000016097224 */ /* 0x000fe200078e0209 */
[----:B------:R-:W-:Y:S01]  /*2df0*/  IADD3 R0, R24, 0x158, RZ ;  /* 0x0000015818007810 */ /* 0x000fe20007ffe0ff */
[----:B------:R-:W-:Y:S01]  /*2e00*/  @!P2 IMAD.IADD R15, R15, 0x1, -R22 ;  /* 0x000000010f0fa824 */ /* 0x000fe200078e0a16 */
[----:B------:R-:W-:Y:S01]  /*2e10*/  IABS R7, R11 ;  /* 0x0000000b00077213 */ /* 0x000fe20000000000 */
[----:B------:R-:W-:Y:S01]  /*2e20*/  IMAD.MOV.U32 R20, RZ, RZ, R17 ;  /* 0x000000ffff147224 */ /* 0x000fe200078e0011 */
[----:B------:R-:W-:Y:S01]  /*2e30*/  IABS R8, R0 ;  /* 0x0000000000087213 */ /* 0x000fe20000000000 */
[----:B------:R-:W-:Y:S01]  /*2e40*/  IMAD.HI.U32 R2, R3, R10, RZ ;  /* 0x0000000a03027227 */ /* 0x000fe200078e00ff */
[----:B------:R-:W-:-:S03]  /*2e50*/  ISETP.GT.U32.AND P2, PT, R22, R16, PT ;  /* 0x000000101600720c */ /* 0x000fc60003f44070 */
[----:B------:R-:W-:Y:S02]  /*2e60*/  @!P6 IMAD.IADD R14, R14, 0x1, -R22 ;  /* 0x000000010e0ee824 */ /* 0x000fe400078e0a16 */
[----:B------:R-:W-:Y:S01]  /*2e70*/  @!P0 IMAD.MOV R20, RZ, RZ, -R20 ;  /* 0x000000ffff148224 */ /* 0x000fe200078e0a14 */
[C---:B------:R-:W-:Y:S01]  /*2e80*/  ISETP.GT.U32.AND P0, PT, R22.reuse, R15, PT ;  /* 0x0000000f1600720c */ /* 0x040fe20003f04070 */
[C---:B------:R-:W-:Y:S01]  /*2e90*/  IMAD.HI.U32 R17, R3.reuse, R8, RZ ;  /* 0x0000000803117227 */ /* 0x040fe200078e00ff */
[----:B------:R-:W-:Y:S02]  /*2ea0*/  ISETP.GT.U32.AND P6, PT, R22, R14, PT ;  /* 0x0000000e1600720c */ /* 0x000fe40003fc4070 */
[----:B------:R0:W-:Y:S01]  /*2eb0*/  STL [R1+0x148], R20 ;  /* 0x0001481401007387 */ /* 0x0001e20000100800 */
[----:B------:R-:W-:Y:S02]  /*2ec0*/  IMAD.MOV R2, RZ, RZ, -R2 ;  /* 0x000000ffff027224 */ /* 0x000fe400078e0a02 */
[----:B------:R-:W-:-:S04]  /*2ed0*/  IMAD.HI.U32 R19, R3, R7, RZ ;  /* 0x0000000703137227 */ /* 0x000fc800078e00ff */
[----:B------:R-:W-:Y:S02]  /*2ee0*/  IMAD.MOV R17, RZ, RZ, -R17 ;  /* 0x000000ffff117224 */ /* 0x000fe400078e0a11 */
[C---:B------:R-:W-:Y:S01]  /*2ef0*/  IMAD R10, R22.reuse, R2, R10 ;  /* 0x00000002160a7224 */ /* 0x040fe200078e020a */
[----:B------:R-:W-:Y:S01]  /*2f00*/  IABS R2, R13 ;  /* 0x0000000d00027213 */ /* 0x000fe20000000000 */
[----:B------:R-:W-:Y:S02]  /*2f10*/  IMAD.MOV R19, RZ, RZ, -R19 ;  /* 0x000000ffff137224 */ /* 0x000fe400078e0a13 */
[C---:B------:R-:W-:Y:S02]  /*2f20*/  IMAD R8, R22.reuse, R17, R8 ;  /* 0x0000001116087224 */ /* 0x040fe400078e0208 */
[----:B------:R-:W-:Y:S01]  /*2f30*/  @!P3 IMAD.MOV R18, RZ, RZ, -R18 ;  /* 0x000000ffff12b224 */ /* 0x000fe200078e0a12 */
[----:B------:R-:W-:Y:S01]  /*2f40*/  ISETP.GT.U32.AND P3, PT, R22, R10, PT ;  /* 0x0000000a1600720c */ /* 0x000fe20003f64070 */
[--C-:B------:R-:W-:Y:S01]  /*2f50*/  @!P2 IMAD.IADD R16, R16, 0x1, -R22.reuse ;  /* 0x000000011010a824 */ /* 0x100fe200078e0a16 */
[C---:B------:R-:W-:Y:S01]  /*2f60*/  ISETP.GT.U32.AND P2, PT, R22.reuse, R9, PT ;  /* 0x000000091600720c */ /* 0x040fe20003f44070 */
[C---:B------:R-:W-:Y:S01]  /*2f70*/  IMAD R7, R22.reuse, R19, R7 ;  /* 0x0000001316077224 */ /* 0x040fe200078e0207 */
[----:B------:R1:W-:Y:S01]  /*2f80*/  STL [R1+0x144], R18 ;  /* 0x0001441201007387 */ /* 0x0003e20000100800 */
[--C-:B------:R-:W-:Y:S01]  /*2f90*/  @!P0 IMAD.IADD R15, R15, 0x1, -R22.reuse ;  /* 0x000000010f0f8824 */ /* 0x100fe200078e0a16 */
[----:B------:R-:W-:Y:S01]  /*2fa0*/  ISETP.GT.U32.AND P0, PT, R22, R8, PT ;  /* 0x000000081600720c */ /* 0x000fe20003f04070 */
[----:B------:R-:W-:Y:S01]  /*2fb0*/  @!P6 IMAD.IADD R14, R14, 0x1, -R22 ;  /* 0x000000010e0ee824 */ /* 0x000fe200078e0a16 */
[----:B------:R-:W-:Y:S01]  /*2fc0*/  ISETP.GT.U32.AND P6, PT, R22, R7, PT ;  /* 0x000000071600720c */ /* 0x000fe20003fc4070 */
[----:B------:R-:W-:-:S02]  /*2fd0*/  IMAD.MOV.U32 R21, RZ, RZ, R16 ;  /* 0x000000ffff157224 */ /* 0x000fc400078e0010 */
[----:B------:R-:W-:-:S04]  /*2fe0*/  IMAD.HI.U32 R17, R3, R6, RZ ;  /* 0x0000000603117227 */ /* 0x000fc800078e00ff */
[--C-:B------:R-:W-:Y:S01]  /*2ff0*/  @!P3 IMAD.IADD R10, R10, 0x1, -R22.reuse ;  /* 0x000000010a0ab824 */ /* 0x100fe200078e0a16 */
[----:B------:R-:W-:Y:S01]  /*3000*/  ISETP.GE.AND P3, PT, R5, RZ, PT ;  /* 0x000000ff0500720c */ /* 0x000fe20003f66270 */
[--C-:B------:R-:W-:Y:S01]  /*3010*/  @!P2 IMAD.IADD R9, R9, 0x1, -R22.reuse ;  /* 0x000000010909a824 */ /* 0x100fe200078e0a16 */
[----:B------:R-:W-:Y:S01]  /*3020*/  ISETP.GE.AND P2, PT, R4, RZ, PT ;  /* 0x000000ff0400720c */ /* 0x000fe20003f46270 */
[--C-:B------:R-:W-:Y:S01]  /*3030*/  @!P0 IMAD.IADD R8, R8, 0x1, -R22.reuse ;  /* 0x0000000108088824 */ /* 0x100fe200078e0a16 */
[----:B------:R-:W-:Y:S01]  /*3040*/  ISETP.GT.U32.AND P0, PT, R22, R10, PT ;  /* 0x0000000a1600720c */ /* 0x000fe20003f04070 */
[----:B0-----:R-:W-:Y:S01]  /*3050*/  IMAD.MOV.U32 R20, RZ, RZ, R15 ;  /* 0x000000ffff147224 */ /* 0x001fe200078e000f */
[----:B------:R-:W-:Y:S01]  /*3060*/  IADD3 R5, R24, 0x144, RZ ;  /* 0x0000014418057810 */ /* 0x000fe20007ffe0ff */
[----:B------:R-:W-:Y:S01]  /*3070*/  @!P6 IMAD.IADD R7, R7, 0x1, -R22 ;  /* 0x000000010707e824 */ /* 0x000fe200078e0a16 */
[C---:B------:R-:W-:Y:S01]  /*3080*/  ISETP.GT.U32.AND P6, PT, R22.reuse, R8, PT ;  /* 0x000000081600720c */ /* 0x040fe20003fc4070 */
[----:B------:R-:W-:Y:S01]  /*3090*/  @!P5 IMAD.MOV R21, RZ, RZ, -R21 ;  /* 0x000000ffff15d224 */ /* 0x000fe200078e0a15 */
[C---:B------:R-:W-:Y:S01]  /*30a0*/  ISETP.GT.U32.AND P5, PT, R22.reuse, R9, PT ;  /* 0x000000091600720c */ /* 0x040fe20003fa4070 */
[----:B------:R-:W-:Y:S01]  /*30b0*/  IMAD.MOV R17, RZ, RZ, -R17 ;  /* 0x000000ffff117224 */ /* 0x000fe200078e0a11 */
[----:B------:R-:W-:Y:S01]  /*30c0*/  IABS R15, R5 ;  /* 0x00000005000f7213 */ /* 0x000fe20000000000 */
[----:B-1----:R-:W-:Y:S01]  /*30d0*/  IMAD.HI.U32 R18, R3, R2, RZ ;  /* 0x0000000203127227 */ /* 0x002fe200078e00ff */
[----:B------:R-:W-:Y:S03]  /*30e0*/  STL [R1+0x140], R21 ;  /* 0x0001401501007387 */ /* 0x000fe60000100800 */
[----:B------:R-:W-:Y:S01]  /*30f0*/  @!P4 IMAD.MOV R20, RZ, RZ, -R20 ;  /* 0x000000ffff14c224 */ /* 0x000fe200078e0a14 */
[C---:B------:R-:W-:Y:S01]  /*3100*/  ISETP.GT.U32.AND P4, PT, R22.reuse, R7, PT ;  /* 0x000000071600720c */ /* 0x040fe20003f84070 */
[----:B------:R-:W-:Y:S01]  /*3110*/  IMAD R4, R22, R17, R6 ;  /* 0x0000001116047224 */ /* 0x000fe200078e0206 */
[----:B------:R-:W-:Y:S01]  /*3120*/  IADD3 R6, R24, 0x148, RZ ;  /* 0x0000014818067810 */ /* 0x000fe20007ffe0ff */
[----:B------:R-:W-:Y:S01]  /*3130*/  IMAD.MOV R18, RZ, RZ, -R18 ;  /* 0x000000ffff127224 */ /* 0x000fe200078e0a12 */
[----:B------:R-:W-:Y:S01]  /*3140*/  STL [R1+0x13c], R20 ;  /* 0x00013c1401007387 */ /* 0x000fe20000100800 */
[----:B------:R-:W-:Y:S01]  /*3150*/  IMAD.MOV.U32 R16, RZ, RZ, R14 ;  /* 0x000000ffff107224 */ /* 0x000fe200078e000e */
[----:B------:R-:W-:Y:S01]  /*3160*/  IABS R14, R6 ;  /* 0x00000006000e7213 */ /* 0x000fe20000000000 */
[----:B------:R-:W-:-:S02]  /*3170*/  IMAD R2, R22, R18, R2 ;  /* 0x0000001216027224 */ /* 0x000fc400078e0202 */
[----:B------:R-:W-:Y:S01]  /*3180*/  @!P1 IMAD.MOV R16, RZ, RZ, -R16 ;  /* 0x000000ffff109224 */ /* 0x000fe200078e0a10 */
[----:B------:R-:W-:Y:S01]  /*3190*/  ISETP.GT.U32.AND P1, PT, R22, R4, PT ;  /* 0x000000041600720c */ /* 0x000fe20003f24070 */
[--C-:B------:R-:W-:Y:S01]  /*31a0*/  @!P0 IMAD.IADD R10, R10, 0x1, -R22.reuse ;  /* 0x000000010a0a8824 */ /* 0x100fe200078e0a16 */
[----:B------:R-:W-:Y:S01]  /*31b0*/  ISETP.GE.AND P0, PT, R0, RZ, PT ;  /* 0x000000ff0000720c */ /* 0x000fe20003f06270 */
[--C-:B------:R-:W-:Y:S01]  /*31c0*/  @!P5 IMAD.IADD R9, R9, 0x1, -R22.reuse ;  /* 0x000000010909d824 */ /* 0x100fe200078e0a16 */
[----:B------:R-:W-:Y:S01]  /*31d0*/  ISETP.GT.U32.AND P5, PT, R22, R2, PT ;  /* 0x000000021600720c */ /* 0x000fe20003fa4070 */
[----:B------:R-:W-:Y:S01]  /*31e0*/  @!P6 IMAD.IADD R8, R8, 0x1, -R22 ;  /* 0x000000010808e824 */ /* 0x000fe200078e0a16 */
[----:B------:R-:W-:Y:S01]  /*31f0*/  ISETP.GE.AND P6, PT, R11, RZ, PT ;  /* 0x000000ff0b00720c */ /* 0x000fe20003fc6270 */
[----:B------:R-:W-:Y:S01]  /*3200*/  IMAD.MOV.U32 R0, RZ, RZ, R15 ;  /* 0x000000ffff007224 */ /* 0x000fe200078e000f */
[----:B------:R0:W-:Y:S01]  /*3210*/  STL [R1+0x138], R16 ;  /* 0x0001381001007387 */ /* 0x0001e20000100800 */
[----:B------:R-:W-:-:S04]  /*3220*/  IMAD.HI.U32 R11, R3, R14, RZ ;  /* 0x0000000e030b7227 */ /* 0x000fc800078e00ff */
[----:B------:R-:W-:Y:S01]  /*3230*/  @!P4 IMAD.IADD R7, R7, 0x1, -R22 ;  /* 0x000000010707c824 */ /* 0x000fe200078e0a16 */
[----:B------:R-:W-:Y:S01]  /*3240*/  ISETP.GE.AND P4, PT, R12, RZ, PT ;  /* 0x000000ff0c00720c */ /* 0x000fe20003f86270 */
[----:B------:R-:W-:-:S04]  /*3250*/  IMAD.HI.U32 R12, R3, R0, RZ ;  /* 0x00000000030c7227 */ /* 0x000fc800078e00ff */
[----:B0-----:R-:W-:Y:S02]  /*3260*/  IMAD.MOV.U32 R16, RZ, RZ, R9 ;  /* 0x000000ffff107224 */ /* 0x001fe400078e0009 */
[----:B------:R-:W-:Y:S02]  /*3270*/  IMAD.MOV R11, RZ, RZ, -R11 ;  /* 0x000000ffff0b7224 */ /* 0x000fe400078e0a0b */
[----:B------:R-:W-:Y:S01]  /*3280*/  @!P2 IMAD.MOV R16, RZ, RZ, -R16 ;  /* 0x000000ffff10a224 */ /* 0x000fe200078e0a10 */
[----:B------:R-:W-:Y:S01]  /*3290*/  ISETP.GE.AND P2, PT, R6, RZ, PT ;  /* 0x000000ff0600720c */ /* 0x000fe20003f46270 */
[----:B------:R-:W-:Y:S02]  /*32a0*/  IMAD.MOV.U32 R17, RZ, RZ, R10 ;  /* 0x000000ffff117224 */ /* 0x000fe400078e000a */
[----:B------:R-:W-:Y:S02]  /*32b0*/  IMAD.MOV R10, RZ, RZ, -R12 ;  /* 0x000000ffff0a7224 */ /* 0x000fe400078e0a0c */
[----:B------:R-:W-:Y:S01]  /*32c0*/  IMAD R6, R22, R11, R14 ;  /* 0x0000000b16067224 */ /* 0x000fe200078e020e */
[----:B------:R-:W-:Y:S01]  /*32d0*/  IADD3 R11, R24, 0x138, RZ ;  /* 0x00000138180b7810 */ /* 0x000fe20007ffe0ff */
[----:B------:R-:W-:Y:S01]  /*32e0*/  @!P1 IMAD.IADD R4, R4, 0x1, -R22 ;  /* 0x0000000104049824 */ /* 0x000fe200078e0a16 */
[----:B------:R-:W-:Y:S01]  /*32f0*/  ISETP.GE.AND P1, PT, R13, RZ, PT ;  /* 0x000000ff0d00720c */ /* 0x000fe20003f26270 */
[----:B------:R-:W-:-:S02]  /*3300*/  IMAD R0, R22, R10, R0 ;  /* 0x0000000a16007224 */ /* 0x000fc400078e0200 */
[----:B------:R-:W-:Y:S01]  /*3310*/  IMAD.MOV.U32 R9, RZ, RZ, R7 ;  /* 0x000000ffff097224 */ /* 0x000fe200078e0007 */
[----:B------:R-:W-:Y:S01]  /*3320*/  IADD3 R7, R24, 0x13c, RZ ;  /* 0x0000013c18077810 */ /* 0x000fe20007ffe0ff */
[----:B------:R-:W-:Y:S01]  /*3330*/  @!P0 IMAD.MOV R8, RZ, RZ, -R8 ;  /* 0x000000ffff088224 */ /* 0x000fe200078e0a08 */
[----:B------:R-:W-:Y:S01]  /*3340*/  ISETP.GT.U32.AND P0, PT, R22, R6, PT ;  /* 0x000000061600720c */ /* 0x000fe20003f04070 */
[--C-:B------:R-:W-:Y:S02]  /*3350*/  @!P5 IMAD.IADD R2, R2, 0x1, -R22.reuse ;  /* 0x000000010202d824 */ /* 0x100fe400078e0a16 */
[----:B------:R-:W-:Y:S01]  /*3360*/  @!P3 IMAD.MOV R17, RZ, RZ, -R17 ;  /* 0x000000ffff11b224 */ /* 0x000fe200078e0a11 */
[C---:B------:R-:W-:Y:S01]  /*3370*/  ISETP.GT.U32.AND P3, PT, R22.reuse, R4, PT ;  /* 0x000000041600720c */ /* 0x040fe20003f64070 */
[----:B------:R-:W-:Y:S01]  /*3380*/  @!P6 IMAD.MOV R9, RZ, RZ, -R9 ;  /* 0x000000ffff09e224 */ /* 0x000fe200078e0a09 */
[C---:B------:R-:W-:Y:S02]  /*3390*/  ISETP.GT.U32.AND P6, PT, R22.reuse, R0, PT ;  /* 0x000000001600720c */ /* 0x040fe40003fc4070 */
[----:B------:R-:W-:Y:S01]  /*33a0*/  ISETP.GT.U32.AND P5, PT, R22, R2, PT ;  /* 0x000000021600720c */ /* 0x000fe20003fa4070 */
[----:B------:R-:W-:Y:S04]  /*33b0*/  STL [R1+0x134], R17 ;  /* 0x0001341101007387 */ /* 0x000fe80000100800 */
[----:B------:R0:W-:Y:S01]  /*33c0*/  STL [R1+0x130], R16 ;  /* 0x0001301001007387 */ /* 0x0001e20000100800 */
[----:B------:R-:W-:Y:S01]  /*33d0*/  @!P0 IMAD.IADD R6, R6, 0x1, -R22 ;  /* 0x0000000106068824 */ /* 0x000fe200078e0a16 */
[----:B------:R-:W-:-:S02]  /*33e0*/  ISETP.GE.AND P0, PT, R7, RZ, PT ;  /* 0x000000ff0700720c */ /* 0x000fc40003f06270 */
[----:B------:R1:W-:Y:S01]  /*33f0*/  STL [R1+0x12c], R8 ;  /* 0x00012c0801007387 */ /* 0x0003e20000100800 */
[--C-:B------:R-:W-:Y:S01]  /*3400*/  @!P3 IMAD.IADD R4, R4, 0x1, -R22.reuse ;  /* 0x000000010404b824 */ /* 0x100fe200078e0a16 */
[----:B------:R-:W-:Y:S01]  /*3410*/  ISETP.GE.AND P3, PT, R5, RZ, PT ;  /* 0x000000ff0500720c */ /* 0x000fe20003f66270 */
[--C-:B------:R-:W-:Y:S01]  /*3420*/  @!P6 IMAD.IADD R0, R0, 0x1, -R22.reuse ;  /* 0x000000010000e824 */ /* 0x100fe200078e0a16 */
[----:B------:R-:W-:Y:S01]  /*3430*/  IABS R5, R7 ;  /* 0x0000000700057213 */ /* 0x000fe20000000000 */
[----:B------:R-:W-:Y:S01]  /*3440*/  @!P5 IMAD.IADD R2, R2, 0x1, -R22 ;  /* 0x000000010202d824 */ /* 0x000fe200078e0a16 */
[----:B------:R-:W-:Y:S01]  /*3450*/  ISETP.GT.U32.AND P6, PT, R22, R6, PT ;  /* 0x000000061600720c */ /* 0x000fe20003fc4070 */
[----:B------:R2:W-:Y:S01]  /*3460*/  STL [R1+0x128], R9 ;  /* 0x0001280901007387 */ /* 0x0005e20000100800 */
[C---:B0-----:R-:W-:Y:S02]  /*3470*/  IADD3 R16, R24.reuse, 0x128, RZ ;  /* 0x0000012818107810 */ /* 0x041fe40007ffe0ff */
[----:B-1----:R-:W-:-:S04]  /*3480*/  IADD3 R8, R24, 0x140, RZ ;  /* 0x0000014018087810 */ /* 0x002fc80007ffe0ff */
[----:B------:R-:W-:Y:S02]  /*3490*/  IABS R10, R8 ;  /* 0x00000008000a7213 */ /* 0x000fe40000000000 */
[----:B------:R-:W-:Y:S01]  /*34a0*/  ISETP.GE.AND P5, PT, R8, RZ, PT ;  /* 0x000000ff0800720c */ /* 0x000fe20003fa6270 */
[----:B------:R-:W-:Y:S02]  /*34b0*/  IMAD.MOV.U32 R8, RZ, RZ, R2 ;  /* 0x000000ffff087224 */ /* 0x000fe400078e0002 */
[----:B------:R-:W-:-:S04]  /*34c0*/  IMAD.HI.U32 R7, R3, R10, RZ ;  /* 0x0000000a03077227 */ /* 0x000fc800078e00ff */
[----:B------:R-:W-:Y:S01]  /*34d0*/  IMAD.MOV R2, RZ, RZ, -R7 ;  /* 0x000000ffff027224 */ /* 0x000fe200078e0a07 */
[----:B------:R-:W-:Y:S01]  /*34e0*/  IADD3 R7, R24, 0x134, RZ ;  /* 0x0000013418077810 */ /* 0x000fe20007ffe0ff */
[----:B--2---:R-:W-:Y:S02]  /*34f0*/  IMAD.MOV.U32 R9, RZ, RZ, R4 ;  /* 0x000000ffff097224 */ /* 0x004fe400078e0004 */
[----:B------:R-:W-:Y:S01]  /*3500*/  IMAD R10, R22, R2, R10 ;  /* 0x00000002160a7224 */ /* 0x000fe200078e020a */
[----:B------:R-:W-:Y:S01]  /*3510*/  IADD3 R2, R24, 0x12c, RZ ;  /* 0x0000012c18027810 */ /* 0x000fe20007ffe0ff */
[----:B------:R-:W-:-:S04]  /*3520*/  IMAD.HI.U32 R4, R3, R5, RZ ;  /* 0x0000000503047227 */ /* 0x000fc800078e00ff */
[----:B------:R-:W-:Y:S01]  /*3530*/  @!P6 IMAD.IADD R6, R6, 0x1, -R22 ;  /* 0x000000010606e824 */ /* 0x000fe200078e0a16 */
[C---:B------:R-:W-:Y:S01]  /*3540*/  ISETP.GT.U32.AND P6, PT, R22.reuse, R10, PT ;  /* 0x0000000a1600720c */ /* 0x040fe20003fc4070 */
[----:B------:R-:W-:Y:S01]  /*3550*/  @!P4 IMAD.MOV R9, RZ, RZ, -R9 ;  /* 0x000000ffff09c224 */ /* 0x000fe200078e0a09 */
[C---:B------:R-:W-:Y:S01]  /*3560*/  ISETP.GT.U32.AND P4, PT, R22.reuse, R0, PT ;  /* 0x000000001600720c */ /* 0x040fe20003f84070 */
[----:B------:R-:W-:Y:S02]  /*3570*/  IMAD.MOV R4, RZ, RZ, -R4 ;  /* 0x000000ffff047224 */ /* 0x000fe400078e0a04 */
[----:B------:R-:W-:Y:S01]  /*3580*/  IMAD.MOV.U32 R12, RZ, RZ, R6 ;  /* 0x000000ffff0c7224 */ /* 0x000fe200078e0006 */
[----:B------:R0:W-:Y:S01]  /*3590*/  STL [R1+0x124], R9 ;  /* 0x0001240901007387 */ /* 0x0001e20000100800 */
[----:B------:R-:W-:Y:S02]  /*35a0*/  IMAD R4, R22, R4, R5 ;  /* 0x0000000416047224 */ /* 0x000fe400078e0205 */
[----:B------:R-:W-:-:S02]  /*35b0*/  @!P2 IMAD.MOV R12, RZ, RZ, -R12 ;  /* 0x000000ffff0ca224 */ /* 0x000fc400078e0a0c */
[----:B------:R-:W-:Y:S01]  /*35c0*/  @!P1 IMAD.MOV R8, RZ, RZ, -R8 ;  /* 0x000000ffff089224 */ /* 0x000fe200078e0a08 */
[----:B------:R-:W-:Y:S01]  /*35d0*/  ISETP.GT.U32.AND P2, PT, R22, R4, PT ;  /* 0x000000041600720c */ /* 0x000fe20003f44070 */
[--C-:B------:R-:W-:Y:S01]  /*35e0*/  @!P6 IMAD.IADD R10, R10, 0x1, -R22.reuse ;  /* 0x000000010a0ae824 */ /* 0x100fe200078e0a16 */
[----:B------:R-:W-:Y:S01]  /*35f0*/  ISETP.GE.AND P1, PT, R11, RZ, PT ;  /* 0x000000ff0b00720c */ /* 0x000fe20003f26270 */
[----:B------:R-:W-:Y:S01]  /*3600*/  @!P4 IMAD.IADD R0, R0, 0x1, -R22 ;  /* 0x000000010000c824 */ /* 0x000fe200078e0a16 */
[----:B------:R-:W-:Y:S01]  /*3610*/  IABS R11, R11 ;  /* 0x0000000b000b7213 */ /* 0x000fe20000000000 */
[----:B------:R1:W-:Y:S01]  /*3620*/  STL [R1+0x120], R8 ;  /* 0x0001200801007387 */ /* 0x0003e20000100800 */
[----:B------:R-:W-:Y:S02]  /*3630*/  ISETP.GT.U32.AND P6, PT, R22, R10, PT ;  /* 0x0000000a1600720c */ /* 0x000fe40003fc4070 */
[----:B0-----:R-:W-:Y:S01]  /*3640*/  IADD3 R9, R24, 0x130, RZ ;  /* 0x0000013018097810 */ /* 0x001fe20007ffe0ff */
[----:B------:R-:W-:Y:S01]  /*3650*/  IMAD.HI.U32 R5, R3, R11, RZ ;  /* 0x0000000b03057227 */ /* 0x000fe200078e00ff */
[----:B------:R-:W-:Y:S01]  /*3660*/  STL [R1+0x11c], R12 ;  /* 0x00011c0c01007387 */ /* 0x000fe20000100800 */
[----:B------:R-:W-:-:S02]  /*3670*/  ISETP.GE.AND P4, PT, R7, RZ, PT ;  /* 0x000000ff0700720c */ /* 0x000fc40003f86270 */
[----:B------:R-:W-:Y:S01]  /*3680*/  IMAD.MOV R5, RZ, RZ, -R5 ;  /* 0x000000ffff057224 */ /* 0x000fe200078e0a05 */
[----:B------:R-:W-:Y:S01]  /*3690*/  IABS R7, R7 ;  /* 0x0000000700077213 */ /* 0x000fe20000000000 */
[----:B-1----:R-:W-:Y:S02]  /*36a0*/  IMAD.MOV.U32 R8, RZ, RZ, R0 ;  /* 0x000000ffff087224 */ /* 0x002fe400078e0000 */
[----:B------:R-:W-:Y:S02]  /*36b0*/  @!P2 IMAD.IADD R4, R4, 0x1, -R22 ;  /* 0x000000010404a824 */ /* 0x000fe400078e0a16 */
[----:B------:R-:W-:Y:S01]  /*36c0*/  @!P3 IMAD.MOV R8, RZ, RZ, -R8 ;  /* 0x000000ffff08b224 */ /* 0x000fe200078e0a08 */
[----:B------:R-:W-:Y:S01]  /*36d0*/  ISETP.GE.AND P3, PT, R9, RZ, PT ;  /* 0x000000ff0900720c */ /* 0x000fe20003f66270 */
[----:B------:R-:W-:Y:S01]  /*36e0*/  IMAD R11, R22, R5, R11 ;  /* 0x00000005160b7224 */ /* 0x000fe200078e020b */
[----:B------:R-:W-:Y:S01]  /*36f0*/  IABS R9, R9 ;  /* 0x0000000900097213 */ /* 0x000fe20000000000 */
[----:B------:R-:W-:Y:S01]  /*3700*/  @!P6 IMAD.IADD R10, R10, 0x1, -R22 ;  /* 0x000000010a0ae824 */ /* 0x000fe200078e0a16 */
[----:B------:R0:W-:Y:S01]  /*3710*/  STL [R1+0x118], R8 ;  /* 0x0001180801007387 */ /* 0x0001e20000100800 */
[C---:B------:R-:W-:Y:S01]  /*3720*/  ISETP.GT.U32.AND P2, PT, R22.reuse, R4, PT ;  /* 0x000000041600720c */ /* 0x040fe20003f44070 */
[----:B------:R-:W-:Y:S01]  /*3730*/  IMAD.HI.U32 R0, R3, R7, RZ ;  /* 0x0000000703007227 */ /* 0x000fe200078e00ff */
[----:B------:R-:W-:-:S03]  /*3740*/  ISETP.GT.U32.AND P6, PT, R22, R11, PT ;  /* 0x0000000b1600720c */ /* 0x000fc60003fc4070 */
[----:B------:R-:W-:Y:S01]  /*3750*/  IMAD.HI.U32 R5, R3, R9, RZ ;  /* 0x0000000903057227 */ /* 0x000fe200078e00ff */
[----:B0-----:R-:W-:-:S03]  /*3760*/  IABS R8, R2 ;  /* 0x0000000200087213 */ /* 0x001fc60000000000 */
[----:B------:R-:W-:Y:S02]  /*3770*/  IMAD.MOV R5, RZ, RZ, -R5 ;  /* 0x000000ffff057224 */ /* 0x000fe400078e0a05 */
[----:B------:R-:W-:Y:S02]  /*3780*/  IMAD.MOV R0, RZ, RZ, -R0 ;  /* 0x000000ffff007224 */ /* 0x000fe400078e0a00 */
[----:B------:R-:W-:-:S04]  /*3790*/  IMAD.HI.U32 R6, R3, R8, RZ ;  /* 0x0000000803067227 */ /* 0x000fc800078e00ff */
[----:B------:R-:W-:Y:S02]  /*37a0*/  IMAD.MOV R6, RZ, RZ, -R6 ;  /* 0x000000ffff067224 */ /* 0x000fe400078e0a06 */
[C---:B------:R-:W-:Y:S02]  /*37b0*/  IMAD R9, R22.reuse, R5, R9 ;  /* 0x0000000516097224 */ /* 0x040fe400078e0209 */
[C---:B------:R-:W-:Y:S01]  /*37c0*/  IMAD R7, R22.reuse, R0, R7 ;  /* 0x0000000016077224 */ /* 0x040fe200078e0207 */
[----:B------:R-:W-:Y:S01]  /*37d0*/  IABS R0, R16 ;  /* 0x0000001000007213 */ /* 0x000fe20000000000 */
[----:B------:R-:W-:Y:S02]  /*37e0*/  IMAD.MOV.U32 R12, RZ, RZ, R10 ;  /* 0x000000ffff0c7224 */ /* 0x000fe400078e000a */
[----:B------:R-:W-:Y:S01]  /*37f0*/  IMAD R8, R22, R6, R8 ;  /* 0x0000000616087224 */ /* 0x000fe200078e0208 */
[----:B------:R-:W-:Y:S01]  /*3800*/  IADD3 R6, R24, 0x120, RZ ;  /* 0x0000012018067810 */ /* 0x000fe20007ffe0ff */
[----:B------:R-:W-:Y:S01]  /*3810*/  @!P2 IMAD.IADD R4, R4, 0x1, -R22 ;  /* 0x000000010404a824 */ /* 0x000fe200078e0a16 */
[C---:B------:R-:W-:Y:S01]  /*3820*/  ISETP.GT.U32.AND P2, PT, R22.reuse, R9, PT ;  /* 0x000000091600720c */ /* 0x040fe20003f44070 */
[----:B------:R-:W-:Y:S01]  /*3830*/  @!P5 IMAD.MOV R12, RZ, RZ, -R12 ;  /* 0x000000ffff0cd224 */ /* 0x000fe200078e0a0c */
[C---:B------:R-:W-:Y:S01]  /*3840*/  ISETP.GT.U32.AND P5, PT, R22.reuse, R7, PT ;  /* 0x000000071600720c */ /* 0x040fe20003fa4070 */
[----:B------:R-:W-:Y:S01]  /*3850*/  @!P6 IMAD.IADD R11, R11, 0x1, -R22 ;  /* 0x000000010b0be824 */ /* 0x000fe200078e0a16 */
[----:B------:R-:W-:Y:S01]  /*3860*/  ISETP.GT.U32.AND P6, PT, R22, R8, PT ;  /* 0x000000081600720c */ /* 0x000fe20003fc4070 */
[----:B------:R-:W-:Y:S01]  /*3870*/  IMAD.MOV.U32 R13, RZ, RZ, R4 ;  /* 0x000000ffff0d7224 */ /* 0x000fe200078e0004 */
[----:B------:R0:W-:Y:S01]  /*3880*/  STL [R1+0x114], R12 ;  /* 0x0001140c01007387 */ /* 0x0001e20000100800 */
[----:B------:R-:W-:Y:S01]  /*3890*/  IMAD.HI.U32 R5, R3, R0, RZ ;  /* 0x0000000003057227 */ /* 0x000fe200078e00ff */
[----:B------:R-:W-:-:S03]  /*38a0*/  IABS R15, R6 ;  /* 0x00000006000f7213 */ /* 0x000fc60000000000 */
[----:B------:R-:W-:Y:S02]  /*38b0*/  IMAD.MOV R5, RZ, RZ, -R5 ;  /* 0x000000ffff057224 */ /* 0x000fe400078e0a05 */
[--C-:B------:R-:W-:Y:S02]  /*38c0*/  @!P2 IMAD.IADD R9, R9, 0x1, -R22.reuse ;  /* 0x000000010909a824 */ /* 0x100fe400078e0a16 */
[--C-:B------:R-:W-:Y:S01]  /*38d0*/  @!P5 IMAD.IADD R7, R7, 0x1, -R22.reuse ;  /* 0x000000010707d824 */ /* 0x100fe200078e0a16 */
[----:B0-----:R-:W-:Y:S01]  /*38e0*/  IADD3 R12, R24, 0x124, RZ ;  /* 0x00000124180c7810 */ /* 0x001fe20007ffe0ff */
[----:B------:R-:W-:Y:S01]  /*38f0*/  @!P6 IMAD.IADD R8, R8, 0x1, -R22 ;  /* 0x000000010808e824 */ /* 0x000fe200078e0a16 */
[C---:B------:R-:W-:Y:S01]  /*3900*/  ISETP.GT.U32.AND P5, PT, R22.reuse, R11, PT ;  /* 0x0000000b1600720c */ /* 0x040fe20003fa4070 */
[----:B------:R-:W-:Y:S01]  /*3910*/  @!P0 IMAD.MOV R13, RZ, RZ, -R13 ;  /* 0x000000ffff0d8224 */ /* 0x000fe200078e0a0d */
[----:B------:R-:W-:Y:S01]  /*3920*/  IABS R10, R12 ;  /* 0x0000000c000a7213 */ /* 0x000fe20000000000 */
[C---:B------:R-:W-:Y:S01]  /*3930*/  IMAD R0, R22.reuse, R5, R0 ;  /* 0x0000000516007224 */ /* 0x040fe200078e0200 */
[----:B------:R-:W-:-:S02]  /*3940*/  ISETP.GT.U32.AND P6, PT, R22, R9, PT ;  /* 0x000000091600720c */ /* 0x000fc40003fc4070 */
[C---:B------:R-:W-:Y:S01]  /*3950*/  ISETP.GT.U32.AND P0, PT, R22.reuse, R8, PT ;  /* 0x000000081600720c */ /* 0x040fe20003f04070 */
[----:B------:R-:W-:Y:S01]  /*3960*/  IMAD.HI.U32 R4, R3, R10, RZ ;  /* 0x0000000a03047227 */ /* 0x000fe200078e00ff */
[----:B------:R-:W-:Y:S01]  /*3970*/  ISETP.GT.U32.AND P2, PT, R22, R7, PT ;  /* 0x000000071600720c */ /* 0x000fe20003f44070 */
[----:B------:R0:W-:Y:S01]  /*3980*/  STL [R1+0x110], R13 ;  /* 0x0001100d01007387 */ /* 0x0001e20000100800 */
[----:B------:R-:W-:Y:S01]  /*3990*/  IADD3 R5, R24, 0x11c, RZ ;  /* 0x0000011c18057810 */ /* 0x000fe20007ffe0ff */
[----:B------:R-:W-:Y:S02]  /*39a0*/  IMAD.MOV R4, RZ, RZ, -R4 ;  /* 0x000000ffff047224 */ /* 0x000fe400078e0a04 */
[----:B------:R-:W-:Y:S01]  /*39b0*/  @!P5 IMAD.IADD R11, R11, 0x1, -R22 ;  /* 0x000000010b0bd824 */ /* 0x000fe200078e0a16 */
[C---:B------:R-:W-:Y:S01]  /*39c0*/  ISETP.GT.U32.AND P5, PT, R22.reuse, R0, PT ;  /* 0x000000001600720c */ /* 0x040fe20003fa4070 */
[----:B------:R-:W-:Y:S01]  /*39d0*/  IMAD R10, R22, R4, R10 ;  /* 0x00000004160a7224 */ /* 0x000fe200078e020a */
[----:B------:R-:W-:Y:S01]  /*39e0*/  IADD3 R4, R24, 0x118, RZ ;  /* 0x0000011818047810 */ /* 0x000fe20007ffe0ff */
[--C-:B------:R-:W-:Y:S01]  /*39f0*/  @!P6 IMAD.IADD R9, R9, 0x1, -R22.reuse ;  /* 0x000000010909e824 */ /* 0x100fe200078e0a16 */
[----:B------:R-:W-:Y:S01]  /*3a00*/  IABS R14, R5 ;  /* 0x00000005000e7213 */ /* 0x000fe20000000000 */
[--C-:B------:R-:W-:Y:S01]  /*3a10*/  @!P0 IMAD.IADD R8, R8, 0x1, -R22.reuse ;  /* 0x0000000108088824 */ /* 0x100fe200078e0a16 */
[----:B------:R-:W-:Y:S01]  /*3a20*/  ISETP.GT.U32.AND P6, PT, R22, R10, PT ;  /* 0x0000000a1600720c */ /* 0x000fe20003fc4070 */
[----:B------:R-:W-:Y:S01]  /*3a30*/  @!P2 IMAD.IADD R7, R7, 0x1, -R22 ;  /* 0x000000010707a824 */ /* 0x000fe200078e0a16 */
[----:B------:R-:W-:Y:S01]  /*3a40*/  ISETP.GE.AND P0, PT, R16, RZ, PT ;  /* 0x000000ff1000720c */ /* 0x000fe20003f06270 */
[----:B------:R-:W-:Y:S01]  /*3a50*/  IMAD.MOV.U32 R18, RZ, RZ, R11 ;  /* 0x000000ffff127224 */ /* 0x000fe200078e000b */
[----:B------:R-:W-:Y:S01]  /*3a60*/  IABS R16, R4 ;  /* 0x0000000400107213 */ /* 0x000fe20000000000 */
[----:B------:R-:W-:Y:S01]  /*3a70*/  IMAD.MOV.U32 R17, RZ, RZ, R7 ;  /* 0x000000ffff117224 */ /* 0x000fe200078e0007 */
[----:B------:R-:W-:Y:S01]  /*3a80*/  ISETP.GE.AND P2, PT, R2, RZ, PT ;  /* 0x000000ff0200720c */ /* 0x000fe20003f46270 */
[----:B------:R-:W-:-:S04]  /*3a90*/  IMAD.HI.U32 R2, R3, R14, RZ ;  /* 0x0000000e03027227 */ /* 0x000fc800078e00ff */
[--C-:B------:R-:W-:Y:S01]  /*3aa0*/  @!P5 IMAD.IADD R0, R0, 0x1, -R22.reuse ;  /* 0x000000010000d824 */ /* 0x100fe200078e0a16 */
[----:B------:R-:W-:Y:S01]  /*3ab0*/  ISETP.GE.AND P5, PT, R12, RZ, PT ;  /* 0x000000ff0c00720c */ /* 0x000fe20003fa6270 */
[----:B------:R-:W-:Y:S02]  /*3ac0*/  @!P6 IMAD.IADD R10, R10, 0x1, -R22 ;  /* 0x000000010a0ae824 */ /* 0x000fe400078e0a16 */
[----:B------:R-:W-:Y:S02]  /*3ad0*/  IMAD.MOV.U32 R12, RZ, RZ, R16 ;  /* 0x000000ffff0c7224 */ /* 0x000fe400078e0010 */
[----:B------:R-:W-:Y:S01]  /*3ae0*/  IMAD.MOV R2, RZ, RZ, -R2 ;  /* 0x000000ffff027224 */ /* 0x000fe200078e0a02 */
[----:B------:R-:W-:Y:S01]  /*3af0*/  ISETP.GT.U32.AND P6, PT, R22, R10, PT ;  /* 0x0000000a1600720c */ /* 0x000fe20003fc4070 */
[----:B------:R-:W-:-:S04]  /*3b00*/  IMAD.HI.U32 R11, R3, R12, RZ ;  /* 0x0000000c030b7227 */ /* 0x000fc800078e00ff */
[----:B------:R-:W-:Y:S01]  /*3b10*/  IMAD R14, R22, R2, R14 ;  /* 0x00000002160e7224 */ /* 0x000fe200078e020e */
[----:B------:R-:W-:Y:S01]  /*3b20*/  IADD3 R2, R24, 0x114, RZ ;  /* 0x0000011418027810 */ /* 0x000fe20007ffe0ff */
[----:B------:R-:W-:Y:S01]  /*3b30*/  @!P1 IMAD.MOV R18, RZ, RZ, -R18 ;  /* 0x000000ffff129224 */ /* 0x000fe200078e0a12 */
[C---:B------:R-:W-:Y:S01]  /*3b40*/  ISETP.GT.U32.AND P1, PT, R22.reuse, R0, PT ;  /* 0x000000001600720c */ /* 0x040fe20003f24070 */
[----:B------:R-:W-:Y:S02]  /*3b50*/  IMAD.MOV R7, RZ, RZ, -R11 ;  /* 0x000000ffff077224 */ /* 0x000fe400078e0a0b */
[----:B0-----:R-:W-:Y:S01]  /*3b60*/  IMAD.HI.U32 R13, R3, R15, RZ ;  /* 0x0000000f030d7227 */ /* 0x001fe200078e00ff */
[----:B------:R0:W-:Y:S03]  /*3b70*/  STL [R1+0x10c], R18 ;  /* 0x00010c1201007387 */ /* 0x0001e60000100800 */
[----:B------:R-:W-:Y:S01]  /*3b80*/  @!P2 IMAD.MOV R8, RZ, RZ, -R8 ;  /* 0x000000ffff08a224 */ /* 0x000fe200078e0a08 */
[C---:B------:R-:W-:Y:S01]  /*3b90*/  ISETP.GT.U32.AND P2, PT, R22.reuse, R14, PT ;  /* 0x0000000e1600720c */ /* 0x040fe20003f44070 */
[----:B------:R-:W-:Y:S01]  /*3ba0*/  IMAD R12, R22, R7, R12 ;  /* 0x00000007160c7224 */ /* 0x000fe200078e020c */
[----:B------:R-:W-:Y:S01]  /*3bb0*/  IADD3 R7, R24, 0x10c, RZ ;  /* 0x0000010c18077810 */ /* 0x000fe20007ffe0ff */
[----:B------:R-:W-:-:S02]  /*3bc0*/  IMAD.MOV R13, RZ, RZ, -R13 ;  /* 0x000000ffff0d7224 */ /* 0x000fc400078e0a0d */
[--C-:B------:R-:W-:Y:S01]  /*3bd0*/  @!P6 IMAD.IADD R10, R10, 0x1, -R22.reuse ;  /* 0x000000010a0ae824 */ /* 0x100fe200078e0a16 */
[C---:B------:R-:W-:Y:S01]  /*3be0*/  ISETP.GT.U32.AND P6, PT, R22.reuse, R12, PT ;  /* 0x0000000c1600720c */ /* 0x040fe20003fc4070 */
[C---:B------:R-:W-:Y:S01]  /*3bf0*/  IMAD R15, R22.reuse, R13, R15 ;  /* 0x0000000d160f7224 */ /* 0x040fe200078e020f */
[----:B------:R-:W-:Y:S01]  /*3c00*/  IABS R13, R7 ;  /* 0x00000007000d7213 */ /* 0x000fe20000000000 */
[----:B------:R-:W-:Y:S02]  /*3c10*/  @!P4 IMAD.MOV R17, RZ, RZ, -R17 ;  /* 0x000000ffff11c224 */ /* 0x000fe400078e0a11 */
[----:B------:R-:W-:Y:S01]  /*3c20*/  @!P3 IMAD.MOV R9, RZ, RZ, -R9 ;  /* 0x000000ffff09b224 */ /* 0x000fe200078e0a09 */
[----:B------:R-:W-:Y:S01]  /*3c30*/  ISETP.GT.U32.AND P4, PT, R22, R15, PT ;  /* 0x0000000f1600720c */ /* 0x000fe20003f84070 */
[--C-:B------:R-:W-:Y:S01]  /*3c40*/  @!P1 IMAD.IADD R0, R0, 0x1, -R22.reuse ;  /* 0x0000000100009824 */ /* 0x100fe200078e0a16 */
[----:B------:R-:W-:Y:S01]  /*3c50*/  STL [R1+0x108], R17 ;  /* 0x0001081101007387 */ /* 0x000fe20000100800 */
[----:B------:R-:W-:Y:S01]  /*3c60*/  @!P2 IMAD.IADD R14, R14, 0x1, -R22 ;  /* 0x000000010e0ea824 */ /* 0x000fe200078e0a16 */
[----:B------:R-:W-:Y:S01]  /*3c70*/  ISETP.GE.AND P1, PT, R5, RZ, PT ;  /* 0x000000ff0500720c */ /* 0x000fe20003f26270 */
[----:B0-----:R-:W-:Y:S01]  /*3c80*/  IMAD.MOV.U32 R18, RZ, RZ, R10 ;  /* 0x000000ffff127224 */ /* 0x001fe200078e000a */
[----:B------:R0:W-:Y:S01]  /*3c90*/  STL [R1+0x104], R9 ;  /* 0x0001040901007387 */ /* 0x0001e20000100800 */
[----:B------:R-:W-:Y:S01]  /*3ca0*/  IADD3 R5, R24, 0x110, RZ ;  /* 0x0000011018057810 */ /* 0x000fe20007ffe0ff */
[----:B------:R-:W-:Y:S01]  /*3cb0*/  @!P6 IMAD.IADD R12, R12, 0x1, -R22 ;  /* 0x000000010c0ce824 */ /* 0x000fe200078e0a16 */
[----:B------:R-:W-:Y:S01]  /*3cc0*/  ISETP.GT.U32.AND P2, PT, R22, R14, PT ;  /* 0x0000000e1600720c */ /* 0x000fe20003f44070 */
[----:B------:R1:W-:Y:S01]  /*3cd0*/  STL [R1+0x100], R8 ;  /* 0x0001000801007387 */ /* 0x0003e20000100800 */
[----:B------:R-:W-:Y:S01]  /*3ce0*/  ISETP.GE.AND P3, PT, R6, RZ, PT ;  /* 0x000000ff0600720c */ /* 0x000fe20003f66270 */
[----:B------:R-:W-:Y:S01]  /*3cf0*/  IMAD.HI.U32 R16, R3, R13, RZ ;  /* 0x0000000d03107227 */ /* 0x000fe200078e00ff */
[----:B------:R-:W-:-:S02]  /*3d00*/  IABS R6, R5 ;  /* 0x0000000500067213 */ /* 0x000fc40000000000 */
[----:B------:R-:W-:Y:S01]  /*3d10*/  ISETP.GT.U32.AND P6, PT, R22, R12, PT ;  /* 0x0000000c1600720c */ /* 0x000fe20003fc4070 */
[----:B------:R-:W-:Y:S01]  /*3d20*/  @!P4 IMAD.IADD R15, R15, 0x1, -R22 ;  /* 0x000000010f0fc824 */ /* 0x000fe200078e0a16 */
[----:B0-----:R-:W-:Y:S01]  /*3d30*/  IABS R9, R2 ;  /* 0x0000000200097213 */ /* 0x001fe20000000000 */
[----:B------:R-:W-:Y:S01]  /*3d40*/  @!P5 IMAD.MOV R18, RZ, RZ, -R18 ;  /* 0x000000ffff12d224 */ /* 0x000fe200078e0a12 */
[----:B------:R-:W-:Y:S01]  /*3d50*/  ISETP.GE.AND P4, PT, R4, RZ, PT ;  /* 0x000000ff0400720c */ /* 0x000fe20003f86270 */
[----:B-1----:R-:W-:Y:S01]  /*3d60*/  IMAD.MOV.U32 R8, RZ, RZ, R0 ;  /* 0x000000ffff087224 */ /* 0x002fe200078e0000 */
[----:B------:R-:W-:Y:S01]  /*3d70*/  IADD3 R0, R24, 0x108, RZ ;  /* 0x0000010818007810 */ /* 0x000fe20007ffe0ff */
[----:B------:R-:W-:-:S04]  /*3d80*/  IMAD.HI.U32 R4, R3, R9, RZ ;  /* 0x0000000903047227 */ /* 0x000fc800078e00ff */
[----:B------:R-:W-:Y:S01]  /*3d90*/  @!P0 IMAD.MOV R8, RZ, RZ, -R8 ;  /* 0x000000ffff088224 */ /* 0x000fe200078e0a08 */
[----:B------:R-:W-:Y:S01]  /*3da0*/  ISETP.GT.U32.AND P0, PT, R22, R15, PT ;  /* 0x0000000f1600720c */ /* 0x000fe20003f04070 */
[----:B------:R-:W-:Y:S01]  /*3db0*/  @!P2 IMAD.IADD R14, R14, 0x1, -R22 ;  /* 0x000000010e0ea824 */ /* 0x000fe200078e0a16 */
[----:B------:R-:W-:Y:S01]  /*3dc0*/  ISETP.GE.AND P2, PT, R2, RZ, PT ;  /* 0x000000ff0200720c */ /* 0x000fe20003f46270 */
[----:B------:R-:W-:Y:S01]  /*3dd0*/  IMAD.MOV R4, RZ, RZ, -R4 ;  /* 0x000000ffff047224 */ /* 0x000fe200078e0a04 */
[----:B------:R0:W-:Y:S01]  /*3de0*/  STL [R1+0xfc], R8 ;  /* 0x0000fc0801007387 */ /* 0x0001e20000100800 */
[----:B------:R-:W-:Y:S02]  /*3df0*/  @!P6 IMAD.IADD R12, R12, 0x1, -R22 ;  /* 0x000000010c0ce824 */ /* 0x000fe400078e0a16 */
[C---:B------:R-:W-:Y:S01]  /*3e00*/  IMAD R9, R22.reuse, R4, R9 ;  /* 0x0000000416097224 */ /* 0x040fe200078e0209 */
[----:B------:R-:W-:Y:S01]  /*3e10*/  IABS R4, R0 ;  /* 0x0000000000047213 */ /* 0x000fe20000000000 */
[----:B------:R-:W-:Y:S01]  /*3e20*/  IMAD.MOV R16, RZ, RZ, -R16 ;  /* 0x000000ffff107224 */ /* 0x000fe200078e0a10 */
[----:B------:R-:W-:Y:S01]  /*3e30*/  STL [R1+0xf8], R18 ;  /* 0x0000f81201007387 */ /* 0x000fe20000100800 */
[----:B------:R-:W-:Y:S01]  /*3e40*/  @!P1 IMAD.MOV R14, RZ, RZ, -R14 ;  /* 0x000000ffff0e9224 */ /* 0x000fe200078e0a0e */
[----:B------:R-:W-:Y:S01]  /*3e50*/  ISETP.GE.AND P1, PT, R7, RZ, PT ;  /* 0x000000ff0700720c */ /* 0x000fe20003f26270 */
[----:B------:R-:W-:Y:S01]  /*3e60*/  @!P0 IMAD.IADD R15, R15, 0x1, -R22 ;  /* 0x000000010f0f8824 */ /* 0x000fe200078e0a16 */
[----:B------:R-:W-:Y:S01]  /*3e70*/  ISETP.GT.U32.AND P0, PT, R22, R9, PT ;  /* 0x000000091600720c */ /* 0x000fe20003f04070 */
[----:B0-----:R-:W-:-:S04]  /*3e80*/  IMAD.HI.U32 R8, R3, R6, RZ ;  /* 0x0000000603087227 */ /* 0x001fc800078e00ff */
[----:B------:R-:W-:Y:S02]  /*3e90*/  IMAD.MOV R8, RZ, RZ, -R8 ;  /* 0x000000ffff087224 */ /* 0x000fe400078e0a08 */
[----:B------:R-:W-:Y:S02]  /*3ea0*/  IMAD.MOV.U32 R17, RZ, RZ, R15 ;  /* 0x000000ffff117224 */ /* 0x000fe400078e000f */
[----:B------:R-:W-:Y:S01]  /*3eb0*/  IMAD R2, R22, R8, R6 ;  /* 0x0000000816027224 */ /* 0x000fe200078e0206 */
[----:B------:R-:W-:Y:S01]  /*3ec0*/  IADD3 R8, R24, 0x104, RZ ;  /* 0x0000010418087810 */ /* 0x000fe20007ffe0ff */
[----:B------:R-:W-:Y:S02]  /*3ed0*/  @!P3 IMAD.MOV R17, RZ, RZ, -R17 ;  /* 0x000000ffff11b224 */ /* 0x000fe400078e0a11 */
[----:B------:R-:W-:Y:S01]  /*3ee0*/  @!P0 IMAD.IADD R9, R9, 0x1, -R22 ;  /* 0x0000000109098824 */ /* 0x000fe200078e0a16 */
[----:B------:R-:W-:Y:S01]  /*3ef0*/  ISETP.GT.U32.AND P6, PT, R22, R2, PT ;  /* 0x000000021600720c */ /* 0x000fe20003fc4070 */
[----:B------:R-:W-:Y:S01]  /*3f00*/  IMAD.HI.U32 R6, R3, R4, RZ ;  /* 0x0000000403067227 */ /* 0x000fe200078e00ff */
[----:B------:R-:W-:Y:S01]  /*3f10*/  IABS R11, R8 ;  /* 0x00000008000b7213 */ /* 0x000fe20000000000 */
[----:B------:R-:W-:Y:S01]  /*3f20*/  STL [R1+0xf4], R17 ;  /* 0x0000f41101007387 */ /* 0x000fe20000100800 */
[----:B------:R-:W-:Y:S01]  /*3f30*/  ISETP.GE.AND P0, PT, R5, RZ, PT ;  /* 0x000000ff0500720c */ /* 0x000fe20003f06270 */
[----:B------:R-:W-:Y:S01]  /*3f40*/  @!P4 IMAD.MOV R12, RZ, RZ, -R12 ;  /* 0x000000ffff0cc224 */ /* 0x000fe200078e0a0c */
[----:B------:R-:W-:Y:S01]  /*3f50*/  IADD3 R5, R24, 0x100, RZ ;  /* 0x0000010018057810 */ /* 0x000fe20007ffe0ff */
[----:B------:R-:W-:Y:S01]  /*3f60*/  IMAD.HI.U32 R10, R3, R11, RZ ;  /* 0x0000000b030a7227 */ /* 0x000fe200078e00ff */
[----:B------:R-:W-:Y:S03]  /*3f70*/  STL [R1+0xf0], R14 ;  /* 0x0000f00e01007387 */ /* 0x000fe60000100800 */
[----:B------:R-:W-:Y:S01]  /*3f80*/  IMAD.MOV R10, RZ, RZ, -R10 ;  /* 0x000000ffff0a7224 */ /* 0x000fe200078e0a0a */
[----:B------:R0:W-:Y:S01]  /*3f90*/  STL [R1+0xec], R12 ;  /* 0x0000ec0c01007387 */ /* 0x0001e20000100800 */
[----:B------:R-:W-:Y:S01]  /*3fa0*/  @!P6 IMAD.IADD R2, R2, 0x1, -R22 ;  /* 0x000000010202e824 */ /* 0x000fe200078e0a16 */
[C---:B------:R-:W-:Y:S01]  /*3fb0*/  ISETP.GT.U32.AND P6, PT, R22.reuse, R9, PT ;  /* 0x000000091600720c */ /* 0x040fe20003fc4070 */
[----:B------:R-:W-:-:S02]  /*3fc0*/  IMAD R11, R22, R10, R11 ;  /* 0x0000000a160b7224 */ /* 0x000fc400078e020b */
[----:B------:R-:W-:Y:S01]  /*3fd0*/  IMAD.MOV R6, RZ, RZ, -R6 ;  /* 0x000000ffff067224 */ /* 0x000fe200078e0a06 */
[C---:B------:R-:W-:Y:S01]  /*3fe0*/  ISETP.GT.U32.AND P3, PT, R22.reuse, R2, PT ;  /* 0x000000021600720c */ /* 0x040fe20003f64070 */
[C---:B------:R-:W-:Y:S02]  /*3ff0*/  IMAD R13, R22.reuse, R16, R13 ;  /* 0x00000010160d7224 */ /* 0x040fe400078e020d */
[C---:B------:R-:W-:Y:S01]  /*4000*/  IMAD R4, R22.reuse, R6, R4 ;  /* 0x0000000616047224 */ /* 0x040fe200078e0204 */
[----:B------:R-:W-:Y:S02]  /*4010*/  IABS R6, R5 ;  /* 0x0000000500067213 */ /* 0x000fe40000000000 */
[C---:B------:R-:W-:Y:S02]  /*4020*/  ISETP.GT.U32.AND P5, PT, R22.reuse, R13, PT ;  /* 0x0000000d1600720c */ /* 0x040fe40003fa4070 */
[----:B------:R-:W-:Y:S01]  /*4030*/  ISETP.GT.U32.AND P4, PT, R22, R4, PT ;  /* 0x000000041600720c */ /* 0x000fe20003f84070 */
[----:B------:R-:W-:Y:S01]  /*4040*/  @!P6 IMAD.IADD R9, R9, 0x1, -R22 ;  /* 0x000000010909e824 */ /* 0x000fe200078e0a16 */
[----:B------:R-:W-:Y:S01]  /*4050*/  ISETP.GE.AND P6, PT, R0, RZ, PT ;  /* 0x000000ff0000720c */ /* 0x000fe20003fc6270 */
[----:B------:R-:W-:Y:S01]  /*4060*/  IMAD.HI.U32 R7, R3, R6, RZ ;  /* 0x0000000603077227 */ /* 0x000fe200078e00ff */
[----:B------:R-:W-:-:S03]  /*4070*/  IADD3 R0, R24, 0xfc, RZ ;  /* 0x000000fc18007810 */ /* 0x000fc60007ffe0ff */
[--C-:B------:R-:W-:Y:S01]  /*4080*/  @!P3 IMAD.IADD R2, R2, 0x1, -R22.reuse ;  /* 0x000000010202b824 */ /* 0x100fe200078e0a16 */
[----:B------:R-:W-:Y:S01]  /*4090*/  ISETP.GT.U32.AND P3, PT, R22, R11, PT ;  /* 0x0000000b1600720c */ /* 0x000fe20003f64070 */
[----:B0-----:R-:W-:Y:S01]  /*40a0*/  IMAD.MOV.U32 R12, RZ, RZ, R9 ;  /* 0x000000ffff0c7224 */ /* 0x001fe200078e0009 */
[----:B------:R-:W-:Y:S01]  /*40b0*/  IABS R10, R0 ;  /* 0x00000000000a7213 */ /* 0x000fe20000000000 */
[----:B------:R-:W-:Y:S01]  /*40c0*/  @!P5 IMAD.IADD R13, R13, 0x1, -R22 ;  /* 0x000000010d0dd824 */ /* 0x000fe200078e0a16 */
[----:B------:R-:W-:Y:S01]  /*40d0*/  ISETP.GE.AND P5, PT, R8, RZ, PT ;  /* 0x000000ff0800720c */ /* 0x000fe20003fa6270 */
[----:B------:R-:W-:Y:S01]  /*40e0*/  @!P2 IMAD.MOV R12, RZ, RZ, -R12 ;  /* 0x000000ffff0ca224 */ /* 0x000fe200078e0a0c */
[----:B------:R-:W-:Y:S01]  /*40f0*/  IADD3 R8, R24, 0xf8, RZ ;  /* 0x000000f818087810 */ /* 0x000fe20007ffe0ff */
[----:B------:R-:W-:Y:S01]  /*4100*/  @!P4 IMAD.IADD R4, R4, 0x1, -R22 ;  /* 0x000000010404c824 */ /* 0x000fe200078e0a16 */
[----:B------:R-:W-:Y:S01]  /*4110*/  ISETP.GT.U32.AND P4, PT, R22, R13, PT ;  /* 0x0000000d1600720c */ /* 0x000fe20003f84070 */
[----:B------:R-:W-:Y:S01]  /*4120*/  IMAD.MOV R7, RZ, RZ, -R7 ;  /* 0x000000ffff077224 */ /* 0x000fe200078e0a07 */
[----:B------:R0:W-:Y:S01]  /*4130*/  STL [R1+0xe8], R12 ;  /* 0x0000e80c01007387 */ /* 0x0001e20000100800 */
[----:B------:R-:W-:-:S02]  /*4140*/  IABS R9, R8 ;  /* 0x0000000800097213 */ /* 0x000fc40000000000 */
[----:B------:R-:W-:Y:S01]  /*4150*/  @!P3 IMAD.IADD R11, R11, 0x1, -R22 ;  /* 0x000000010b0bb824 */ /* 0x000fe200078e0a16 */
[C---:B------:R-:W-:Y:S01]  /*4160*/  ISETP.GT.U32.AND P2, PT, R22.reuse, R4, PT ;  /* 0x000000041600720c */ /* 0x040fe20003f44070 */
[----:B------:R-:W-:Y:S01]  /*4170*/  IMAD R6, R22, R7, R6 ;  /* 0x0000000716067224 */ /* 0x000fe200078e0206 */
[----:B------:R-:W-:Y:S02]  /*4180*/  IADD3 R7, R24, 0xf0, RZ ;  /* 0x000000f018077810 */ /* 0x000fe40007ffe0ff */
[----:B------:R-:W-:Y:S01]  /*4190*/  ISETP.GT.U32.AND P3, PT, R22, R11, PT ;  /* 0x0000000b1600720c */ /* 0x000fe20003f64070 */
[----:B0-----:R-:W-:Y:S02]  /*41a0*/  IMAD.MOV.U32 R12, RZ, RZ, R2 ;  /* 0x000000ffff0c7224 */ /* 0x001fe400078e0002 */
[----:B------:R-:W-:-:S04]  /*41b0*/  IMAD.HI.U32 R2, R3, R10, RZ ;  /* 0x0000000a03027227 */ /* 0x000fc800078e00ff */
[----:B------:R-:W-:Y:S02]  /*41c0*/  IMAD.MOV R2, RZ, RZ, -R2 ;  /* 0x000000ffff027224 */ /* 0x000fe400078e0a02 */
[----:B------:R-:W-:Y:S01]  /*41d0*/  @!P0 IMAD.MOV R12, RZ, RZ, -R12 ;  /* 0x000000ffff0c8224 */ /* 0x000fe200078e0a0c */
[----:B------:R-:W-:Y:S01]  /*41e0*/  ISETP.GE.AND P0, PT, R5, RZ, PT ;  /* 0x000000ff0500720c */ /* 0x000fe20003f06270 */
[----:B------:R-:W-:Y:S01]  /*41f0*/  IMAD R10, R22, R2, R10 ;  /* 0x00000002160a7224 */ /* 0x000fe200078e020a */
[----:B------:R-:W-:Y:S01]  /*4200*/  IADD3 R5, R24, 0xf4, RZ ;  /* 0x000000f418057810 */ /* 0x000fe20007ffe0ff */
[--C-:B------:R-:W-:Y:S01]  /*4210*/  @!P3 IMAD.IADD R11, R11, 0x1, -R22.reuse ;  /* 0x000000010b0bb824 */ /* 0x100fe200078e0a16 */
[----:B------:R0:W-:Y:S01]  /*4220*/  STL [R1+0xdc], R12 ;  /* 0x0000dc0c01007387 */ /* 0x0001e20000100800 */
[--C-:B------:R-:W-:Y:S01]  /*4230*/  @!P4 IMAD.IADD R13, R13, 0x1, -R22.reuse ;  /* 0x000000010d0dc824 */ /* 0x100fe200078e0a16 */
[----:B------:R-:W-:Y:S01]  /*4240*/  ISETP.GT.U32.AND P3, PT, R22, R10, PT ;  /* 0x0000000a1600720c */ /* 0x000fe20003f64070 */
[----:B------:R-:W-:Y:S01]  /*4250*/  @!P2 IMAD.IADD R4, R4, 0x1, -R22 ;  /* 0x000000010404a824 */ /* 0x000fe200078e0a16 */
[----:B------:R-:W-:Y:S01]  /*4260*/  ISETP.GT.U32.AND P4, PT, R22, R6, PT ;  /* 0x000000061600720c */ /* 0x000fe20003f84070 */
[----:B------:R-:W-:Y:S01]  /*4270*/  IMAD.MOV.U32 R14, RZ, RZ, R13 ;  /* 0x000000ffff0e7224 */ /* 0x000fe200078e000d */
[----:B------:R-:W-:Y:S01]  /*4280*/  ISETP.GE.AND P2, PT, R0, RZ, PT ;  /* 0x000000ff0000720c */ /* 0x000fe20003f46270 */
[----:B------:R-:W-:Y:S01]  /*4290*/  @!P5 IMAD.MOV R11, RZ, RZ, -R11 ;  /* 0x000000ffff0bd224 */ /* 0x000fe200078e0a0b */
[----:B------:R-:W-:Y:S01]  /*42a0*/  IABS R0, R5 ;  /* 0x0000000500007213 */ /* 0x000fe20000000000 */
[----:B------:R-:W-:Y:S01]  /*42b0*/  @!P1 IMAD.MOV R14, RZ, RZ, -R14 ;  /* 0x000000ffff0e9224 */ /* 0x000fe200078e0a0e */
[----:B------:R-:W-:Y:S01]  /*42c0*/  ISETP.GE.AND P1, PT, R8, RZ, PT ;  /* 0x000000ff0800720c */ /* 0x000fe20003f26270 */
[----:B0-----:R-:W-:Y:S01]  /*42d0*/  IMAD.HI.U32 R12, R3, R9, RZ ;  /* 0x00000009030c7227 */ /* 0x001fe200078e00ff */
[----:B------:R-:W-:-:S02]  /*42e0*/  ISETP.GE.AND P5, PT, R5, RZ, PT ;  /* 0x000000ff0500720c */ /* 0x000fc40003fa6270 */
[----:B------:R-:W-:Y:S01]  /*42f0*/  IABS R2, R7 ;  /* 0x0000000700027213 */ /* 0x000fe20000000000 */
[----:B------:R-:W-:Y:S01]  /*4300*/  @!P3 IMAD.IADD R10, R10, 0x1, -R22 ;  /* 0x000000010a0ab824 */ /* 0x000fe200078e0a16 */
[----:B------:R-:W-:Y:S01]  /*4310*/  STL [R1+0xd4], R14 ;  /* 0x0000d40e01007387 */ /* 0x000fe20000100800 */
[----:B------:R-:W-:-:S03]  /*4320*/  IMAD.HI.U32 R8, R3, R0, RZ ;  /* 0x0000000003087227 */ /* 0x000fc600078e00ff */
[----:B------:R-:W-:Y:S01]  /*4330*/  ISETP.GT.U32.AND P3, PT, R22, R10, PT ;  /* 0x0000000a1600720c */ /* 0x000fe20003f64070 */
[----:B------:R-:W-:Y:S02]  /*4340*/  IMAD.MOV R12, RZ, RZ, -R12 ;  /* 0x000000ffff0c7224 */ /* 0x000fe400078e0a0c */
[----:B------:R-:W-:Y:S02]  /*4350*/  @!P4 IMAD.IADD R6, R6, 0x1, -R22 ;  /* 0x000000010606c824 */ /* 0x000fe400078e0a16 */
[----:B------:R-:W-:Y:S02]  /*4360*/  IMAD.MOV R5, RZ, RZ, -R8 ;  /* 0x000000ffff057224 */ /* 0x000fe400078e0a08 */
[C---:B------:R-:W-:Y:S01]  /*4370*/  IMAD R9, R22.reuse, R12, R9 ;  /* 0x0000000c16097224 */ /* 0x040fe200078e0209 */
[C---:B------:R-:W-:Y:S01]  /*4380*/  ISETP.GT.U32.AND P4, PT, R22.reuse, R6, PT ;  /* 0x000000061600720c */ /* 0x040fe20003f84070 */
[----:B------:R-:W-:Y:S02]  /*4390*/  IMAD.MOV.U32 R13, RZ, RZ, R4 ;  /* 0x000000ffff0d7224 */ /* 0x000fe400078e0004 */
[----:B------:R-:W-:Y:S01]  /*43a0*/  IMAD R0, R22, R5, R0 ;  /* 0x0000000516007224 */ /* 0x000fe200078e0200 */
[----:B------:R-:W-:Y:S01]  /*43b0*/  IADD3 R5, R24, 0xe8, RZ ;  /* 0x000000e818057810 */ /* 0x000fe20007ffe0ff */
[----:B------:R-:W-:Y:S01]  /*43c0*/  @!P6 IMAD.MOV R13, RZ, RZ, -R13 ;  /* 0x000000ffff0de224 */ /* 0x000fe200078e0a0d */
[----:B------:R-:W-:Y:S01]  /*43d0*/  ISETP.GT.U32.AND P6, PT, R22, R9, PT ;  /* 0x000000091600720c */ /* 0x000fe20003fc4070 */
[----:B------:R-:W-:Y:S01]  /*43e0*/  @!P3 IMAD.IADD R10, R10, 0x1, -R22 ;  /* 0x000000010a0ab824 */ /* 0x000fe200078e0a16 */
[----:B------:R-:W-:Y:S01]  /*43f0*/  ISETP.GT.U32.AND P3, PT, R22, R0, PT ;  /* 0x000000001600720c */ /* 0x000fe20003f64070 */
[----:B------:R-:W-:Y:S01]  /*4400*/  IMAD.HI.U32 R4, R3, R2, RZ ;  /* 0x0000000203047227 */ /* 0x000fe200078e00ff */
[----:B------:R0:W-:Y:S01]  /*4410*/  STL [R1+0xcc], R13 ;  /* 0x0000cc0d01007387 */ /* 0x0001e20000100800 */
[----:B------:R-:W-:-:S02]  /*4420*/  IABS R8, R5 ;  /* 0x0000000500087213 */ /* 0x000fc40000000000 */
[----:B------:R-:W-:Y:S01]  /*4430*/  @!P4 IMAD.IADD R6, R6, 0x1, -R22 ;  /* 0x000000010606c824 */ /* 0x000fe200078e0a16 */
[----:B------:R-:W-:Y:S01]  /*4440*/  ISETP.GE.AND P4, PT, R7, RZ, PT ;  /* 0x000000ff0700720c */ /* 0x000fe20003f86270 */
[----:B------:R-:W-:Y:S01]  /*4450*/  IMAD.MOV R4, RZ, RZ, -R4 ;  /* 0x000000ffff047224 */ /* 0x000fe200078e0a04 */
[----:B------:R-:W-:Y:S01]  /*4460*/  IADD3 R7, R24, 0xec, RZ ;  /* 0x000000ec18077810 */ /* 0x000fe20007ffe0ff */
[----:B------:R-:W-:Y:S01]  /*4470*/  IMAD.MOV.U32 R12, RZ, RZ, R6 ;  /* 0x000000ffff0c7224 */ /* 0x000fe200078e0006 */
[----:B------:R1:W-:Y:S01]  /*4480*/  STL [R1+0xc8], R11 ;  /* 0x0000c80b01007387 */ /* 0x0003e20000100800 */
[----:B------:R-:W-:Y:S01]  /*4490*/  @!P6 IMAD.IADD R9, R9, 0x1, -R22 ;  /* 0x000000010909e824 */ /* 0x000fe200078e0a16 */
[----:B0-----:R-:W-:Y:S01]  /*44a0*/  IABS R13, R7 ;  /* 0x00000007000d7213 */ /* 0x001fe20000000000 */
[----:B------:R-:W-:Y:S01]  /*44b0*/  IMAD R2, R22, R4, R2 ;  /* 0x0000000416027224 */ /* 0x000fe200078e0202 */
[----:B------:R-:W-:Y:S01]  /*44c0*/  IADD3 R4, R24, 0xe4, RZ ;  /* 0x000000e418047810 */ /* 0x000fe20007ffe0ff */
[----:B------:R-:W-:Y:S01]  /*44d0*/  @!P3 IMAD.IADD R0, R0, 0x1, -R22 ;  /* 0x000000010000b824 */ /* 0x000fe200078e0a16 */
[C---:B------:R-:W-:Y:S01]  /*44e0*/  ISETP.GT.U32.AND P6, PT, R22.reuse, R9, PT ;  /* 0x000000091600720c */ /* 0x040fe20003fc4070 */
[----:B------:R-:W-:Y:S01]  /*44f0*/  @!P0 IMAD.MOV R12, RZ, RZ, -R12 ;  /* 0x000000ffff0c8224 */ /* 0x000fe200078e0a0c */
[C---:B------:R-:W-:Y:S01]  /*4500*/  ISETP.GT.U32.AND P0, PT, R22.reuse, R2, PT ;  /* 0x000000021600720c */ /* 0x040fe20003f04070 */
[----:B-1----:R-:W-:Y:S01]  /*4510*/  IMAD.MOV.U32 R11, RZ, RZ, R10 ;  /* 0x000000ffff0b7224 */ /* 0x002fe200078e000a */
[----:B------:R-:W-:Y:S01]  /*4520*/  ISETP.GT.U32.AND P3, PT, R22, R0, PT ;  /* 0x000000001600720c */ /* 0x000fe20003f64070 */
[----:B------:R-:W-:Y:S01]  /*4530*/  IMAD.HI.U32 R10, R3, R13, RZ ;  /* 0x0000000d030a7227 */ /* 0x000fe200078e00ff */
[----:B------:R0:W-:Y:S01]  /*4540*/  STL [R1+0xc4], R12 ;  /* 0x0000c40c01007387 */ /* 0x0001e20000100800 */
[----:B------:R-:W-:-:S02]  /*4550*/  IABS R6, R4 ;  /* 0x0000000400067213 */ /* 0x000fc40000000000 */
[----:B------:R-:W-:Y:S02]  /*4560*/  IMAD.MOV R10, RZ, RZ, -R10 ;  /* 0x000000ffff0a7224 */ /* 0x000fe400078e0a0a */
[----:B------:R-:W-:Y:S01]  /*4570*/  @!P2 IMAD.MOV R11, RZ, RZ, -R11 ;  /* 0x000000ffff0ba224 */ /* 0x000fe200078e0a0b */
[----:B------:R-:W-:Y:S01]  /*4580*/  ISETP.GE.AND P2, PT, R7, RZ, PT ;  /* 0x000000ff0700720c */ /* 0x000fe20003f46270 */
[----:B------:R-:W-:Y:S02]  /*4590*/  IMAD R13, R22, R10, R13 ;  /* 0x0000000a160d7224 */ /* 0x000fe400078e020d */
[--C-:B------:R-:W-:Y:S01]  /*45a0*/  @!P6 IMAD.IADD R9, R9, 0x1, -R22.reuse ;  /* 0x000000010909e824 */ /* 0x100fe200078e0a16 */
[----:B------:R-:W-:Y:S01]  /*45b0*/  ISETP.GE.AND P6, PT, R5, RZ, PT ;  /* 0x000000ff0500720c */ /* 0x000fe20003fc6270 */
[--C-:B------:R-:W-:Y:S01]  /*45c0*/  @!P0 IMAD.IADD R2, R2, 0x1, -R22.reuse ;  /* 0x0000000102028824 */ /* 0x100fe200078e0a16 */
[----:B------:R1:W-:Y:S01]  /*45d0*/  STL [R1+0xc0], R11 ;  /* 0x0000c00b01007387 */ /* 0x0003e20000100800 */
[----:B------:R-:W-:Y:S01]  /*45e0*/  @!P3 IMAD.IADD R0, R0, 0x1, -R22 ;  /* 0x000000010000b824 */ /* 0x000fe200078e0a16 */
[C---:B------:R-:W-:Y:S01]  /*45f0*/  ISETP.GT.U32.AND P3, PT, R22.reuse, R13, PT ;  /* 0x0000000d1600720c */ /* 0x040fe20003f64070 */
[----:B------:R-:W-:Y:S01]  /*4600*/  IMAD.HI.U32 R5, R3, R8, RZ ;  /* 0x0000000803057227 */ /* 0x000fe200078e00ff */
[----:B------:R-:W-:-:S02]  /*4610*/  ISETP.GT.U32.AND P0, PT, R22, R2, PT ;  /* 0x000000021600720c */ /* 0x000fc40003f04070 */
[----:B0-----:R-:W-:Y:S01]  /*4620*/  IADD3 R12, R24, 0xe0, RZ ;  /* 0x000000e0180c7810 */ /* 0x001fe20007ffe0ff */
[----:B------:R-:W-:Y:S02]  /*4630*/  IMAD.MOV R5, RZ, RZ, -R5 ;  /* 0x000000ffff057224 */ /* 0x000fe400078e0a05 */
[----:B------:R-:W-:-:S04]  /*4640*/  IMAD.HI.U32 R7, R3, R6, RZ ;  /* 0x0000000603077227 */ /* 0x000fc800078e00ff */
[----:B-1----:R-:W-:Y:S02]  /*4650*/  IMAD.MOV.U32 R11, RZ, RZ, R9 ;  /* 0x000000ffff0b7224 */ /* 0x002fe400078e0009 */
[----:B------:R-:W-:Y:S02]  /*4660*/  IMAD R8, R22, R5, R8 ;  /* 0x0000000516087224 */ /* 0x000fe400078e0208 */
[----:B------:R-:W-:Y:S01]  /*4670*/  IMAD.MOV.U32 R9, RZ, RZ, R0 ;  /* 0x000000ffff097224 */ /* 0x000fe200078e0000 */
[----:B------:R-:W-:Y:S01]  /*4680*/  IADD3 R0, R24, 0xdc, RZ ;  /* 0x000000dc18007810 */ /* 0x000fe20007ffe0ff */
[--C-:B------:R-:W-:Y:S02]  /*4690*/  @!P3 IMAD.IADD R13, R13, 0x1, -R22.reuse ;  /* 0x000000010d0db824 */ /* 0x100fe400078e0a16 */
[----:B------:R-:W-:Y:S01]  /*46a0*/  @!P5 IMAD.MOV R9, RZ, RZ, -R9 ;  /* 0x000000ffff09d224 */ /* 0x000fe200078e0a09 */
[C---:B------:R-:W-:Y:S01]  /*46b0*/  ISETP.GT.U32.AND P5, PT, R22.reuse, R8, PT ;  /* 0x000000081600720c */ /* 0x040fe20003fa4070 */
[----:B------:R-:W-:Y:S01]  /*46c0*/  @!P1 IMAD.MOV R11, RZ, RZ, -R11 ;  /* 0x000000ffff0b9224 */ /* 0x000fe200078e0a0b */
[----:B------:R-:W-:Y:S01]  /*46d0*/  ISETP.GT.U32.AND P3, PT, R22, R13, PT ;  /* 0x0000000d1600720c */ /* 0x000fe20003f64070 */
[----:B------:R-:W-:Y:S01]  /*46e0*/  IMAD.MOV R7, RZ, RZ, -R7 ;  /* 0x000000ffff077224 */ /* 0x000fe200078e0a07 */
[----:B------:R-:W-:Y:S01]  /*46f0*/  ISETP.GE.AND P1, PT, R4, RZ, PT ;  /* 0x000000ff0400720c */ /* 0x000fe20003f26270 */
[----:B------:R-:W-:Y:S01]  /*4700*/  @!P0 IMAD.IADD R2, R2, 0x1, -R22 ;  /* 0x0000000102028824 */ /* 0x000fe200078e0a16 */
[----:B------:R0:W-:Y:S01]  /*4710*/  STL [R1+0xbc], R11 ;  /* 0x0000bc0b01007387 */ /* 0x0001e20000100800 */
[----:B------:R-:W-:Y:S01]  /*4720*/  IMAD R6, R22, R7, R6 ;  /* 0x0000000716067224 */ /* 0x000fe200078e0206 */
[----:B------:R-:W-:Y:S01]  /*4730*/  ISETP.GE.AND P0, PT, R12, RZ, PT ;  /* 0x000000ff0c00720c */ /* 0x000fe20003f06270 */
[----:B------:R-:W-:Y:S01]  /*4740*/  IMAD.MOV.U32 R14, RZ, RZ, R2 ;  /* 0x000000ffff0e7224 */ /* 0x000fe200078e0002 */
[----:B------:R-:W-:Y:S01]  /*4750*/  IABS R12, R12 ;  /* 0x0000000c000c7213 */ /* 0x000fe20000000000 */
[----:B------:R1:W-:Y:S01]  /*4760*/  STL [R1+0xb8], R9 ;  /* 0x0000b80901007387 */ /* 0x0003e20000100800 */
[----:B------:R-:W-:Y:S01]  /*4770*/  IADD3 R4, R24, 0xd8, RZ ;  /* 0x000000d818047810 */ /* 0x000fe20007ffe0ff */
[----:B------:R-:W-:Y:S01]  /*4780*/  @!P4 IMAD.MOV R14, RZ, RZ, -R14 ;  /* 0x000000ffff0ec224 */ /* 0x000fe200078e0a0e */
[----:B------:R-:W-:Y:S01]  /*4790*/  ISETP.GT.U32.AND P4, PT, R22, R6, PT ;  /* 0x000000061600720c */ /* 0x000fe20003f84070 */
[--C-:B------:R-:W-:Y:S01]  /*47a0*/  @!P5 IMAD.IADD R8, R8, 0x1, -R22.reuse ;  /* 0x000000010808d824 */ /* 0x100fe200078e0a16 */
[----:B0-----:R-:W-:Y:S01]  /*47b0*/  IABS R11, R0 ;  /* 0x00000000000b7213 */ /* 0x001fe20000000000 */
[----:B------:R-:W-:Y:S01]  /*47c0*/  @!P3 IMAD.IADD R13, R13, 0x1, -R22 ;  /* 0x000000010d0db824 */ /* 0x000fe200078e0a16 */
[----:B------:R-:W-:Y:S01]  /*47d0*/  IABS R7, R4 ;  /* 0x0000000400077213 */ /* 0x000fe20000000000 */
[C---:B------:R-:W-:Y:S01]  /*47e0*/  IMAD.HI.U32 R10, R3.reuse, R12, RZ ;  /* 0x0000000c030a7227 */ /* 0x040fe200078e00ff */
[----:B------:R-:W-:Y:S01]  /*47f0*/  ISETP.GT.U32.AND P5, PT, R22, R8, PT ;  /* 0x000000081600720c */ /* 0x000fe20003fa4070 */
[----:B------:R0:W-:Y:S01]  /*4800*/  STL [R1+0xb4], R14 ;  /* 0x0000b40e01007387 */ /* 0x0001e20000100800 */
[----:B-1----:R-:W-:Y:S01]  /*4810*/  IADD3 R9, R24, 0xd4, RZ ;  /* 0x000000d418097810 */ /* 0x002fe20007ffe0ff */
[----:B------:R-:W-:Y:S01]  /*4820*/  IMAD.HI.U32 R2, R3, R11, RZ ;  /* 0x0000000b03027227 */ /* 0x000fe200078e00ff */
[----:B------:R-:W-:-:S02]  /*4830*/  ISETP.GE.AND P3, PT, R0, RZ, PT ;  /* 0x000000ff0000720c */ /* 0x000fc40003f66270 */
[----:B------:R-:W-:Y:S01]  /*4840*/  IABS R5, R9 ;  /* 0x0000000900057213 */ /* 0x000fe20000000000 */
[----:B------:R-:W-:Y:S02]  /*4850*/  IMAD.MOV R2, RZ, RZ, -R2 ;  /* 0x000000ffff027224 */ /* 0x000fe400078e0a02 */
[----:B------:R-:W-:Y:S02]  /*4860*/  IMAD.MOV.U32 R15, RZ, RZ, R13 ;  /* 0x000000ffff0f7224 */ /* 0x000fe400078e000d */
[----:B------:R-:W-:Y:S02]  /*4870*/  IMAD R11, R22, R2, R11 ;  /* 0x00000002160b7224 */ /* 0x000fe400078e020b */
[----:B------:R-:W-:Y:S02]  /*4880*/  @!P4 IMAD.IADD R6, R6, 0x1, -R22 ;  /* 0x000000010606c824 */ /* 0x000fe400078e0a16 */
[----:B------:R-:W-:Y:S01]  /*4890*/  @!P2 IMAD.MOV R15, RZ, RZ, -R15 ;  /* 0x000000ffff0fa224 */ /* 0x000fe200078e0a0f */
[C---:B------:R-:W-:Y:S01]  /*48a0*/  ISETP.GT.U32.AND P2, PT, R22.reuse, R11, PT ;  /* 0x0000000b1600720c */ /* 0x040fe20003f44070 */
[----:B------:R-:W-:Y:S01]  /*48b0*/  IMAD.MOV R10, RZ, RZ, -R10 ;  /* 0x000000ffff0a7224 */ /* 0x000fe200078e0a0a */
[----:B------:R-:W-:Y:S01]  /*48c0*/  ISETP.GT.U32.AND P4, PT, R22, R6, PT ;  /* 0x000000061600720c */ /* 0x000fe20003f84070 */
[----:B------:R-:W-:Y:S01]  /*48d0*/  @!P5 IMAD.IADD R8, R8, 0x1, -R22 ;  /* 0x000000010808d824 */ /* 0x000fe200078e0a16 */
[----:B------:R-:W-:Y:S01]  /*48e0*/  STL [R1+0xb0], R15 ;  /* 0x0000b00f01007387 */ /* 0x000fe20000100800 */
[----:B------:R-:W-:Y:S01]  /*48f0*/  IMAD R12, R22, R10, R12 ;  /* 0x0000000a160c7224 */ /* 0x000fe200078e020c */
[----:B------:R-:W-:Y:S01]  /*4900*/  IADD3 R10, R24, 0xd0, RZ ;  /* 0x000000d0180a7810 */ /* 0x000fe20007ffe0ff */
[----:B------:R-:W-:-:S02]  /*4910*/  IMAD.MOV.U32 R0, RZ, RZ, R5 ;  /* 0x000000ffff007224 */ /* 0x000fc400078e0005 */
[----:B------:R-:W-:Y:S01]  /*4920*/  IMAD.HI.U32 R5, R3, R7, RZ ;  /* 0x0000000703057227 */ /* 0x000fe200078e00ff */
[----:B------:R-:W-:-:S03]  /*4930*/  ISETP.GT.U32.AND P5, PT, R22, R12, PT ;  /* 0x0000000c1600720c */ /* 0x000fc60003fa4070 */
[----:B0-----:R-:W-:Y:S02]  /*4940*/  IMAD.MOV.U32 R14, RZ, RZ, R8 ;  /* 0x000000ffff0e7224 */ /* 0x001fe400078e0008 */
[----:B------:R-:W-:Y:S02]  /*4950*/  IMAD.MOV R5, RZ, RZ, -R5 ;  /* 0x000000ffff057224 */ /* 0x000fe400078e0a05 */
[----:B------:R-:W-:Y:S01]  /*4960*/  @!P6 IMAD.MOV R14, RZ, RZ, -R14 ;  /* 0x000000ffff0ee224 */ /* 0x000fe200078e0a0e */
[----:B------:R-:W-:Y:S01]  /*4970*/  ISETP.GE.AND P6, PT, R4, RZ, PT ;  /* 0x000000ff0400720c */ /* 0x000fe20003fc6270 */
[----:B------:R-:W-:Y:S01]  /*4980*/  IMAD.HI.U32 R2, R3, R0, RZ ;  /* 0x0000000003027227 */ /* 0x000fe200078e00ff */
[----:B------:R-:W-:Y:S02]  /*4990*/  IABS R4, R10 ;  /* 0x0000000a00047213 */ /* 0x000fe40000000000 */
[----:B------:R0:W-:Y:S01]  /*49a0*/  STL [R1+0xac], R14 ;  /* 0x0000ac0e01007387 */ /* 0x0001e20000100800 */
[----:B------:R-:W-:-:S02]  /*49b0*/  @!P2 IMAD.IADD R11, R11, 0x1, -R22 ;  /* 0x000000010b0ba824 */ /* 0x000fc400078e0a16 */
[----:B------:R-:W-:Y:S01]  /*49c0*/  IMAD R7, R22, R5, R7 ;  /* 0x0000000516077224 */ /* 0x000fe200078e0207 */
[----:B------:R-:W-:Y:S01]  /*49d0*/  IADD3 R5, R24, 0xc8, RZ ;  /* 0x000000c818057810 */ /* 0x000fe20007ffe0ff */
[----:B------:R-:W-:Y:S01]  /*49e0*/  IMAD.MOV R2, RZ, RZ, -R2 ;  /* 0x000000ffff027224 */ /* 0x000fe200078e0a02 */
[----:B------:R-:W-:Y:S01]  /*49f0*/  ISETP.GT.U32.AND P2, PT, R22, R11, PT ;  /* 0x0000000b1600720c */ /* 0x000fe20003f44070 */
[----:B------:R-:W-:Y:S01]  /*4a00*/  @!P4 IMAD.IADD R6, R6, 0x1, -R22 ;  /* 0x000000010606c824 */ /* 0x000fe200078e0a16 */
[----:B------:R-:W-:Y:S01]  /*4a10*/  ISETP.GT.U32.AND P4, PT, R22, R7, PT ;  /* 0x000000071600720c */ /* 0x000fe20003f84070 */
[----:B------:R-:W-:-:S04]  /*4a20*/  IMAD.HI.U32 R13, R3, R4, RZ ;  /* 0x00000004030d7227 */ /* 0x000fc800078e00ff */
[----:B------:R-:W-:Y:S01]  /*4a30*/  IMAD R0, R22, R2, R0 ;  /* 0x0000000216007224 */ /* 0x000fe200078e0200 */
[----:B------:R-:W-:Y:S01]  /*4a40*/  IADD3 R2, R24, 0xcc, RZ ;  /* 0x000000cc18027810 */ /* 0x000fe20007ffe0ff */
[----:B0-----:R-:W-:Y:S01]  /*4a50*/  IMAD.MOV.U32 R14, RZ, RZ, R6 ;  /* 0x000000ffff0e7224 */ /* 0x001fe200078e0006 */
[----:B------:R-:W-:Y:S01]  /*4a60*/  IABS R6, R5 ;  /* 0x0000000500067213 */ /* 0x000fe20000000000 */
[----:B------:R-:W-:Y:S01]  /*4a70*/  @!P5 IMAD.IADD R12, R12, 0x1, -R22 ;  /* 0x000000010c0cd824 */ /* 0x000fe200078e0a16 */
[----:B------:R-:W-:Y:S01]  /*4a80*/  IABS R8, R2 ;  /* 0x0000000200087213 */ /* 0x000fe20000000000 */
[----:B------:R-:W-:Y:S02]  /*4a90*/  IMAD.MOV R13, RZ, RZ, -R13 ;  /* 0x000000ffff0d7224 */ /* 0x000fe400078e0a0d */
[----:B------:R-:W-:Y:S01]  /*4aa0*/  @!P1 IMAD.MOV R14, RZ, RZ, -R14 ;  /* 0x000000ffff0e9224 */ /* 0x000fe200078e0a0e */
[C---:B------:R-:W-:Y:S01]  /*4ab0*/  ISETP.GT.U32.AND P1, PT, R22.reuse, R0, PT ;  /* 0x000000001600720c */ /* 0x040fe20003f24070 */
[C---:B------:R-:W-:Y:S01]  /*4ac0*/  IMAD R4, R22.reuse, R13, R4 ;  /* 0x0000000d16047224 */ /* 0x040fe200078e0204 */
[C---:B------:R-:W-:Y:S01]  /*4ad0*/  ISETP.GT.U32.AND P5, PT, R22.reuse, R12, PT ;  /* 0x0000000c1600720c */ /* 0x040fe20003fa4070 */
[--C-:B------:R-:W-:Y:S01]  /*4ae0*/  @!P2 IMAD.IADD R11, R11, 0x1, -R22.reuse ;  /* 0x000000010b0ba824 */ /* 0x100fe200078e0a16 */
[----:B------:R0:W-:Y:S01]  /*4af0*/  STL [R1+0xa8], R14 ;  /* 0x0000a80e01007387 */ /* 0x0001e20000100800 */
[----:B------:R-:W-:Y:S01]  /*4b00*/  @!P4 IMAD.IADD R7, R7, 0x1, -R22 ;  /* 0x000000010707c824 */ /* 0x000fe200078e0a16 */
[----:B------:R-:W-:Y:S01]  /*4b10*/  ISETP.GT.U32.AND P2, PT, R22, R4, PT ;  /* 0x000000041600720c */ /* 0x000fe20003f44070 */
[----:B------:R-:W-:Y:S01]  /*4b20*/  @!P3 IMAD.MOV R11, RZ, RZ, -R11 ;  /* 0x000000ffff0bb224 */ /* 0x000fe200078e0a0b */
[----:B------:R-:W-:-:S02]  /*4b30*/  ISETP.GE.AND P3, PT, R2, RZ, PT ;  /* 0x000000ff0200720c */ /* 0x000fc40003f66270 */
[----:B------:R-:W-:-:S03]  /*4b40*/  ISETP.GT.U32.AND P4, PT, R22, R7, PT ;  /* 0x000000071600720c */ /* 0x000fc60003f84070 */
[--C-:B------:R-:W-:Y:S02]  /*4b50*/  @!P1 IMAD.IADD R0, R0, 0x1, -R22.reuse ;  /* 0x0000000100009824 */ /* 0x100fe400078e0a16 */
[----:B------:R-:W-:Y:S01]  /*4b60*/  @!P5 IMAD.IADD R12, R12, 0x1, -R22 ;  /* 0x000000010c0cd824 */ /* 0x000fe200078e0a16 */
[----:B------:R-:W-:Y:S01]  /*4b70*/  ISETP.GE.AND P5, PT, R9, RZ, PT ;  /* 0x000000ff0900720c */ /* 0x000fe20003fa6270 */
[----:B------:R-:W-:Y:S01]  /*4b80*/  IMAD.HI.U32 R9, R3, R8, RZ ;  /* 0x0000000803097227 */ /* 0x000fe200078e00ff */
[----:B------:R-:W-:-:S03]  /*4b90*/  ISETP.GT.U32.AND P1, PT, R22, R0, PT ;  /* 0x000000001600720c */ /* 0x000fc60003f24070 */
[----:B0-----:R-:W-:Y:S02]  /*4ba0*/  IMAD.MOV.U32 R14, RZ, RZ, R12 ;  /* 0x000000ffff0e7224 */ /* 0x001fe400078e000c */
[----:B------:R-:W-:Y:S02]  /*4bb0*/  @!P2 IMAD.IADD R4, R4, 0x1, -R22 ;  /* 0x000000010404a824 */ /* 0x000fe400078e0a16 */
[----:B------:R-:W-:Y:S01]  /*4bc0*/  @!P0 IMAD.MOV R14, RZ, RZ, -R14 ;  /* 0x000000ffff0e8224 */ /* 0x000fe200078e0a0e */
[----:B------:R-:W-:Y:S01]  /*4bd0*/  ISETP.GE.AND P0, PT, R10, RZ, PT ;  /* 0x000000ff0a00720c */ /* 0x000fe20003f06270 */
[----:B------:R-:W-:Y:S01]  /*4be0*/  IMAD.MOV R9, RZ, RZ, -R9 ;  /* 0x000000ffff097224 */ /* 0x000fe200078e0a09 */
[C---:B------:R-:W-:Y:S01]  /*4bf0*/  ISETP.GT.U32.AND P2, PT, R22.reuse, R4, PT ;  /* 0x000000041600720c */ /* 0x040fe20003f44070 */
[----:B------:R-:W-:Y:S01]  /*4c00*/  @!P4 IMAD.IADD R7, R7, 0x1, -R22 ;  /* 0x000000010707c824 */ /* 0x000fe200078e0a16 */
[----:B------:R0:W-:Y:S01]  /*4c10*/  STL [R1+0xa4], R14 ;  /* 0x0000a40e01007387 */ /* 0x0001e20000100800 */
[----:B------:R-:W-:Y:S01]  /*4c20*/  IMAD R2, R22, R9, R8 ;  /* 0x0000000916027224 */ /* 0x000fe200078e0208 */
[----:B------:R-:W-:Y:S01]  /*4c30*/  IADD3 R8, R24, 0xc4, RZ ;  /* 0x000000c418087810 */ /* 0x000fe20007ffe0ff */
[----:B------:R-:W-:Y:S01]  /*4c40*/  @!P1 IMAD.IADD R0, R0, 0x1, -R22 ;  /* 0x0000000100009824 */ /* 0x000fe200078e0a16 */
[----:B------:R1:W-:Y:S01]  /*4c50*/  STL [R1+0xa0], R11 ;  /* 0x0000a00b01007387 */ /* 0x0003e20000100800 */
[----:B------:R-:W-:Y:S01]  /*4c60*/  IMAD.HI.U32 R10, R3, R6, RZ ;  /* 0x00000006030a7227 */ /* 0x000fe200078e00ff */
[----:B------:R-:W-:-:S02]  /*4c70*/  ISETP.GT.U32.AND P1, PT, R22, R2, PT ;  /* 0x000000021600720c */ /* 0x000fc40003f24070 */
[----:B------:R-:W-:Y:S01]  /*4c80*/  ISETP.GE.AND P4, PT, R5, RZ, PT ;  /* 0x000000ff0500720c */ /* 0x000fe20003f86270 */
[----:B------:R-:W-:Y:S01]  /*4c90*/  IMAD.MOV R10, RZ, RZ, -R10 ;  /* 0x000000ffff0a7224 */ /* 0x000fe200078e0a0a */
[----:B------:R-:W-:Y:S01]  /*4ca0*/  IADD3 R5, R24, 0xc0, RZ ;  /* 0x000000c018057810 */ /* 0x000fe20007ffe0ff */
[----:B------:R-:W-:Y:S01]  /*4cb0*/  @!P2 IMAD.IADD R4, R4, 0x1, -R22 ;  /* 0x000000010404a824 */ /* 0x000fe200078e0a16 */
[----:B0-----:R-:W-:Y:S01]  /*4cc0*/  IADD3 R14, R24, 0xbc, RZ ;  /* 0x000000bc180e7810 */ /* 0x001fe20007ffe0ff */
[----:B------:R-:W-:Y:S02]  /*4cd0*/  IMAD R6, R22, R10, R6 ;  /* 0x0000000a16067224 */ /* 0x000fe400078e0206 */
[----:B-1----:R-:W-:Y:S01]  /*4ce0*/  IMAD.MOV.U32 R11, RZ, RZ, R7 ;  /* 0x000000ffff0b7224 */ /* 0x002fe200078e0007 */
[----:B------:R-:W-:Y:S01]  /*4cf0*/  ISETP.GE.AND P2, PT, R14, RZ, PT ;  /* 0x000000ff0e00720c */ /* 0x000fe20003f46270 */
[----:B------:R-:W-:Y:S01]  /*4d00*/  IMAD.MOV.U32 R12, RZ, RZ, R0 ;  /* 0x000000ffff0c7224 */ /* 0x000fe200078e0000 */
[----:B------:R-:W-:Y:S01]  /*4d10*/  IADD3 R0, R24, 0xb8, RZ ;  /* 0x000000b818007810 */ /* 0x000fe20007ffe0ff */
[----:B------:R-:W-:Y:S01]  /*4d20*/  @!P6 IMAD.MOV R11, RZ, RZ, -R11 ;  /* 0x000000ffff0be224 */ /* 0x000fe200078e0a0b */
[----:B------:R-:W-:Y:S01]  /*4d30*/  ISETP.GE.AND P6, PT, R8, RZ, PT ;  /* 0x000000ff0800720c */ /* 0x000fe20003fc6270 */
[----:B------:R-:W-:Y:S01]  /*4d40*/  @!P1 IMAD.IADD R2, R2, 0x1, -R22 ;  /* 0x0000000102029824 */ /* 0x000fe200078e0a16 */
[----:B------:R-:W-:Y:S01]  /*4d50*/  IABS R14, R14 ;  /* 0x0000000e000e7213 */ /* 0x000fe20000000000 */
[----:B------:R-:W-:Y:S01]  /*4d60*/  @!P5 IMAD.MOV R12, RZ, RZ, -R12 ;  /* 0x000000ffff0cd224 */ /* 0x000fe200078e0a0c */
[----:B------:R0:W-:Y:S01]  /*4d70*/  STL [R1+0x9c], R11 ;  /* 0x00009c0b01007387 */ /* 0x0001e20000100800 */
[----:B------:R-:W-:-:S02]  /*4d80*/  ISETP.GE.AND P5, PT, R5, RZ, PT ;  /* 0x000000ff0500720c */ /* 0x000fc40003fa6270 */
[----:B------:R-:W-:Y:S01]  /*4d90*/  ISETP.GT.U32.AND P1, PT, R22, R2, PT ;  /* 0x000000021600720c */ /* 0x000fe20003f24070 */
[C---:B------:R-:W-:Y:S01]  /*4da0*/  IMAD.HI.U32 R9, R3.reuse, R14, RZ ;  /* 0x0000000e03097227 */ /* 0x040fe200078e00ff */
[----:B------:R-:W-:Y:S01]  /*4db0*/  IABS R5, R5 ;  /* 0x0000000500057213 */ /* 0x000fe20000000000 */
[----:B------:R1:W-:Y:S01]  /*4dc0*/  STL [R1+0x94], R12 ;  /* 0x0000940c01007387 */ /* 0x0003e20000100800 */
[----:B------:R-:W-:Y:S01]  /*4dd0*/  IABS R13, R0 ;  /* 0x00000000000d7213 */ /* 0x000fe20000000000 */
[----:B------:R-:W-:Y:S01]  /*4de0*/  IMAD.MOV R9, RZ, RZ, -R9 ;  /* 0x000000ffff097224 */ /* 0x000fe200078e0a09 */
[----:B0-----:R-:W-:Y:S01]  /*4df0*/  IABS R11, R8 ;  /* 0x00000008000b7213 */ /* 0x001fe20000000000 */
[----:B------:R-:W-:Y:S01]  /*4e00*/  IMAD.MOV.U32 R8, RZ, RZ, R4 ;  /* 0x000000ffff087224 */ /* 0x000fe200078e0004 */
[----:B------:R-:W-:Y:S01]  /*4e10*/  IADD3 R4, R24, 0xb4, RZ ;  /* 0x000000b418047810 */ /* 0x000fe20007ffe0ff */
[----:B------:R-:W-:-:S03]  /*4e20*/  IMAD.HI.U32 R10, R3, R13, RZ ;  /* 0x0000000d030a7227 */ /* 0x000fc600078e00ff */
[----:B-1----:R-:W-:Y:S01]  /*4e30*/  IABS R12, R4 ;  /* 0x00000004000c7213 */ /* 0x002fe20000000000 */
[----:B------:R-:W-:Y:S01]  /*4e40*/  @!P0 IMAD.MOV R8, RZ, RZ, -R8 ;  /* 0x000000ffff088224 */ /* 0x000fe200078e0a08 */
[----:B------:R-:W-:Y:S01]  /*4e50*/  ISETP.GT.U32.AND P0, PT, R22, R6, PT ;  /* 0x000000061600720c */ /* 0x000fe20003f04070 */
[----:B------:R-:W-:-:S03]  /*4e60*/  IMAD.HI.U32 R7, R3, R11, RZ ;  /* 0x0000000b03077227 */ /* 0x000fc600078e00ff */
[----:B------:R0:W-:Y:S01]  /*4e70*/  STL [R1+0x90], R8 ;  /* 0x0000900801007387 */ /* 0x0001e20000100800 */
[----:B------:R-:W-:Y:S02]  /*4e80*/  IMAD.MOV R7, RZ, RZ, -R7 ;  /* 0x000000ffff077224 */ /* 0x000fe400078e0a07 */
[----:B------:R-:W-:Y:S02]  /*4e90*/  @!P1 IMAD.IADD R2, R2, 0x1, -R22 ;  /* 0x0000000102029824 */ /* 0x000fe400078e0a16 */
[----:B------:R-:W-:Y:S02]  /*4ea0*/  IMAD R11, R22, R7, R11 ;  /* 0x00000007160b7224 */ /* 0x000fe400078e020b */
[----:B------:R-:W-:-:S03]  /*4eb0*/  IMAD.HI.U32 R7, R3, R5, RZ ;  /* 0x0000000503077227 */ /* 0x000fc600078e00ff */
[----:B------:R-:W-:Y:S01]  /*4ec0*/  ISETP.GT.U32.AND P1, PT, R22, R11, PT ;  /* 0x0000000b1600720c */ /* 0x000fe20003f24070 */
[----:B------:R-:W-:Y:S01]  /*4ed0*/  @!P0 IMAD.IADD R6, R6, 0x1, -R22 ;  /* 0x0000000106068824 */ /* 0x000fe200078e0a16 */
[----:B0-----:R-:W-:Y:S01]  /*4ee0*/  IADD3 R8, R24, 0xb0, RZ ;  /* 0x000000b018087810 */ /* 0x001fe20007ffe0ff */
[----:B------:R-:W-:Y:S02]  /*4ef0*/  IMAD.MOV R7, RZ, RZ, -R7 ;  /* 0x000000ffff077224 */ /* 0x000fe400078e0a07 */
[----:B------:R-:W-:Y:S01]  /*4f00*/  IMAD.MOV R10, RZ, RZ, -R10 ;  /* 0x000000ffff0a7224 */ /* 0x000fe200078e0a0a */
[C---:B------:R-:W-:Y:S01]  /*4f10*/  ISETP.GT.U32.AND P0, PT, R22.reuse, R6, PT ;  /* 0x000000061600720c */ /* 0x040fe20003f04070 */
[C---:B------:R-:W-:Y:S02]  /*4f20*/  IMAD R5, R22.reuse, R7, R5 ;  /* 0x0000000716057224 */ /* 0x040fe400078e0205 */
[----:B------:R-:W-:Y:S01]  /*4f30*/  IMAD R14, R22, R9, R14 ;  /* 0x00000009160e7224 */ /* 0x000fe200078e020e */
[----:B------:R-:W-:Y:S01]  /*4f40*/  IABS R9, R8 ;  /* 0x0000000800097213 */ /* 0x000fe20000000000 */
[----:B------:R-:W-:-:S02]  /*4f50*/  IMAD.MOV.U32 R16, RZ, RZ, R2 ;  /* 0x000000ffff107224 */ /* 0x000fc400078e0002 */
[----:B------:R-:W-:Y:S02]  /*4f60*/  @!P1 IMAD.IADD R11, R11, 0x1, -R22 ;  /* 0x000000010b0b9824 */ /* 0x000fe400078e0a16 */
[----:B------:R-:W-:Y:S01]  /*4f70*/  IMAD R13, R22, R10, R13 ;  /* 0x0000000a160d7224 */ /* 0x000fe200078e020d */
[----:B------:R-:W-:Y:S01]  /*4f80*/  IADD3 R10, R24, 0xa4, RZ ;  /* 0x000000a4180a7810 */ /* 0x000fe20007ffe0ff */
[----:B------:R-:W-:Y:S01]  /*4f90*/  @!P3 IMAD.MOV R16, RZ, RZ, -R16 ;  /* 0x000000ffff10b224 */ /* 0x000fe200078e0a10 */
[----:B------:R-:W-:Y:S01]  /*4fa0*/  ISETP.GT.U32.AND P1, PT, R22, R11, PT ;  /* 0x0000000b1600720c */ /* 0x000fe20003f24070 */
[----:B------:R-:W-:Y:S01]  /*4fb0*/  @!P0 IMAD.IADD R6, R6, 0x1, -R22 ;  /* 0x0000000106068824 */ /* 0x000fe200078e0a16 */
[C---:B------:R-:W-:Y:S01]  /*4fc0*/  ISETP.GT.U32.AND P0, PT, R22.reuse, R5, PT ;  /* 0x000000051600720c */ /* 0x040fe20003f04070 */
[----:B------:R-:W-:Y:S01]  /*4fd0*/  IMAD.HI.U32 R7, R3, R12, RZ ;  /* 0x0000000c03077227 */ /* 0x000fe200078e00ff */
[----:B------:R-:W-:Y:S01]  /*4fe0*/  ISETP.GT.U32.AND P3, PT, R22, R14, PT ;  /* 0x0000000e1600720c */ /* 0x000fe20003f64070 */
[----:B------:R0:W-:Y:S02]  /*4ff0*/  STL [R1+0x8c], R16 ;  /* 0x00008c1001007387 */ /* 0x0001e40000100800 */
[----:B------:R-:W-:-:S02]  /*5000*/  IMAD.MOV.U32 R15, RZ, RZ, R6 ;  /* 0x000000ffff0f7224 */ /* 0x000fc400078e0006 */
[----:B------:R-:W-:Y:S02]  /*5010*/  IMAD.MOV R7, RZ, RZ, -R7 ;  /* 0x000000ffff077224 */ /* 0x000fe400078e0a07 */
[----:B------:R-:W-:Y:S01]  /*5020*/  @!P4 IMAD.MOV R15, RZ, RZ, -R15 ;  /* 0x000000ffff0fc224 */ /* 0x000fe200078e0a0f */
[C---:B------:R-:W-:Y:S01]  /*5030*/  ISETP.GT.U32.AND P4, PT, R22.reuse, R13, PT ;  /* 0x0000000d1600720c */ /* 0x040fe20003f84070 */
[----:B------:R-:W-:Y:S01]  /*5040*/  IMAD R12, R22, R7, R12 ;  /* 0x00000007160c7224 */ /* 0x000fe200078e020c */
[----:B------:R-:W-:Y:S01]  /*5050*/  IADD3 R7, R24, 0xac, RZ ;  /* 0x000000ac18077810 */ /* 0x000fe20007ffe0ff */
[--C-:B------:R-:W-:Y:S01]  /*5060*/  @!P0 IMAD.IADD R5, R5, 0x1, -R22.reuse ;  /* 0x0000000105058824 */ /* 0x100fe200078e0a16 */
[----:B------:R1:W-:Y:S01]  /*5070*/  STL [R1+0x88], R15 ;  /* 0x0000880f01007387 */ /* 0x0003e20000100800 */
[--C-:B------:R-:W-:Y:S01]  /*5080*/  @!P1 IMAD.IADD R11, R11, 0x1, -R22.reuse ;  /* 0x000000010b0b9824 */ /* 0x100fe200078e0a16 */
[----:B------:R-:W-:Y:S01]  /*5090*/  ISETP.GE.AND P1, PT, R0, RZ, PT ;  /* 0x000000ff0000720c */ /* 0x000fe20003f26270 */
[----:B------:R-:W-:Y:S01]  /*50a0*/  @!P3 IMAD.IADD R14, R14, 0x1, -R22 ;  /* 0x000000010e0eb824 */ /* 0x000fe200078e0a16 */
[----:B------:R-:W-:Y:S01]  /*50b0*/  ISETP.GT.U32.AND P3, PT, R22, R5, PT ;  /* 0x000000051600720c */ /* 0x000fe20003f64070 */
[----:B------:R-:W-:Y:S01]  /*50c0*/  IMAD.HI.U32 R2, R3, R9, RZ ;  /* 0x0000000903027227 */ /* 0x000fe200078e00ff */
[----:B------:R-:W-:-:S02]  /*50d0*/  IABS R0, R7 ;  /* 0x0000000700007213 */ /* 0x000fc40000000000 */
[C---:B------:R-:W-:Y:S01]  /*50e0*/  ISETP.GT.U32.AND P0, PT, R22.reuse, R12, PT ;  /* 0x0000000c1600720c */ /* 0x040fe20003f04070 */
[----:B------:R-:W-:Y:S01]  /*50f0*/  @!P4 IMAD.IADD R13, R13, 0x1, -R22 ;  /* 0x000000010d0dc824 */ /* 0x000fe200078e0a16 */
[C---:B------:R-:W-:Y:S01]  /*5100*/  ISETP.GT.U32.AND P4, PT, R22.reuse, R14, PT ;  /* 0x0000000e1600720c */ /* 0x040fe20003f84070 */
[----:B0-----:R-:W-:Y:S01]  /*5110*/  IMAD.MOV.U32 R16, RZ, RZ, R11 ;  /* 0x000000ffff107224 */ /* 0x001fe200078e000b */
[----:B------:R-:W-:Y:S01]  /*5120*/  IABS R11, R10 ;  /* 0x0000000a000b7213 */ /* 0x000fe20000000000 */
[----:B------:R-:W-:Y:S02]  /*5130*/  IMAD.MOV R2, RZ, RZ, -R2 ;  /* 0x000000ffff027224 */ /* 0x000fe400078e0a02 */
[----:B------:R-:W-:Y:S01]  /*5140*/  @!P6 IMAD.MOV R16, RZ, RZ, -R16 ;  /* 0x000000ffff10e224 */ /* 0x000fe200078e0a10 */
[----:B------:R-:W-:Y:S01]  /*5150*/  ISETP.GT.U32.AND P6, PT, R22, R13, PT ;  /* 0x0000000d1600720c */ /* 0x000fe20003fc4070 */
[----:B-1----:R-:W-:-:S03]  /*5160*/  IMAD.HI.U32 R15, R3, R0, RZ ;  /* 0x00000000030f7227 */ /* 0x002fc600078e00ff */
[----:B------:R0:W-:Y:S01]  /*5170*/  STL [R1+0x84], R16 ;  /* 0x0000841001007387 */ /* 0x0001e20000100800 */
[----:B------:R-:W-:Y:S01]  /*5180*/  IMAD R9, R22, R2, R9 ;  /* 0x0000000216097224 */ /* 0x000fe200078e0209 */
[----:B------:R-:W-:Y:S01]  /*5190*/  IADD3 R2, R24, 0xa8, RZ ;  /* 0x000000a818027810 */ /* 0x000fe20007ffe0ff */
[----:B------:R-:W-:Y:S02]  /*51a0*/  IMAD.MOV R15, RZ, RZ, -R15 ;  /* 0x000000ffff0f7224 */ /* 0x000fe400078e0a0f */
[----:B------:R-:W-:Y:S01]  /*51b0*/  @!P3 IMAD.IADD R5, R5, 0x1, -R22 ;  /* 0x000000010505b824 */ /* 0x000fe200078e0a16 */
[C---:B------:R-:W-:Y:S01]  /*51c0*/  ISETP.GT.U32.AND P3, PT, R22.reuse, R9, PT ;  /* 0x000000091600720c */ /* 0x040fe20003f64070 */
[----:B------:R-:W-:Y:S01]  /*51d0*/  IMAD R0, R22, R15, R0 ;  /* 0x0000000f16007224 */ /* 0x000fe200078e0200 */
[----:B------:R-:W-:Y:S01]  /*51e0*/  IABS R6, R2 ;  /* 0x0000000200067213 */ /* 0x000fe20000000000 */
[--C-:B------:R-:W-:Y:S02]  /*51f0*/  @!P0 IMAD.IADD R12, R12, 0x1, -R22.reuse ;  /* 0x000000010c0c8824 */ /* 0x100fe400078e0a16 */
[----:B------:R-:W-:Y:S01]  /*5200*/  @!P6 IMAD.IADD R13, R13, 0x1, -R22 ;  /* 0x000000010d0de824 */ /* 0x000fe200078e0a16 */
[C---:B------:R-:W-:Y:S01]  /*5210*/  ISETP.GT.U32.AND P6, PT, R22.reuse, R0, PT ;  /* 0x000000001600720c */ /* 0x040fe20003fc4070 */
[----:B------:R-:W-:Y:S01]  /*5220*/  IMAD.HI.U32 R15, R3, R6, RZ ;  /* 0x00000006030f7227 */ /* 0x000fe200078e00ff */
[----:B------:R-:W-:-:S03]  /*5230*/  ISETP.GT.U32.AND P0, PT, R22, R12, PT ;  /* 0x0000000c1600720c */ /* 0x000fc60003f04070 */
[----:B------:R-:W-:Y:S02]  /*5240*/  IMAD.MOV R15, RZ, RZ, -R15 ;  /* 0x000000ffff0f7224 */ /* 0x000fe400078e0a0f */
[--C-:B------:R-:W-:Y:S01]  /*5250*/  @!P3 IMAD.IADD R9, R9, 0x1, -R22.reuse ;  /* 0x000000010909b824 */ /* 0x100fe200078e0a16 */
[----:B------:R-:W-:Y:S01]  /*5260*/  ISETP.GE.AND P3, PT, R7, RZ, PT ;  /* 0x000000ff0700720c */ /* 0x000fe20003f66270 */
[----:B------:R-:W-:Y:S01]  /*5270*/  IMAD.MOV.U32 R17, RZ, RZ, R5 ;  /* 0x000000ffff117224 */ /* 0x000fe200078e0005 */
[----:B------:R-:W-:Y:S01]  /*5280*/  IADD3 R7, R24, 0x9c, RZ ;  /* 0x0000009c18077810 */ /* 0x000fe20007ffe0ff */
[----:B------:R-:W-:Y:S01]  /*5290*/  @!P4 IMAD.IADD R14, R14, 0x1, -R22 ;  /* 0x000000010e0ec824 */ /* 0x000fe200078e0a16 */
[----:B------:R-:W-:Y:S01]  /*52a0*/  ISETP.GE.AND P4, PT, R4, RZ, PT ;  /* 0x000000ff0400720c */ /* 0x000fe20003f86270 */
[C---:B------:R-:W-:Y:S01]  /*52b0*/  IMAD R6, R22.reuse, R15, R6 ;  /* 0x0000000f16067224 */ /* 0x040fe200078e0206 */
[----:B------:R-:W-:Y:S01]  /*52c0*/  IABS R5, R7 ;  /* 0x0000000700057213 */ /* 0x000fe20000000000 */
[----:B------:R-:W-:Y:S01]  /*52d0*/  @!P5 IMAD.MOV R17, RZ, RZ, -R17 ;  /* 0x000000ffff11d224 */ /* 0x000fe200078e0a11 */
[----:B------:R-:W-:Y:S01]  /*52e0*/  ISETP.GT.U32.AND P5, PT, R22, R9, PT ;  /* 0x000000091600720c */ /* 0x000fe20003fa4070 */
[----:B------:R-:W-:-:S03]  /*52f0*/  IMAD.HI.U32 R4, R3, R11, RZ ;  /* 0x0000000b03047227 */ /* 0x000fc600078e00ff */
[----:B------:R-:W-:Y:S01]  /*5300*/  STL [R1+0x80], R17 ;  /* 0x0000801101007387 */ /* 0x000fe20000100800 */
[----:B------:R-:W-:Y:S01]  /*5310*/  @!P6 IMAD.IADD R0, R0, 0x1, -R22 ;  /* 0x000000010000e824 */ /* 0x000fe200078e0a16 */
[----:B------:R-:W-:Y:S01]  /*5320*/  ISETP.GT.U32.AND P6, PT, R22, R6, PT ;  /* 0x000000061600720c */ /* 0x000fe20003fc4070 */
[----:B0-----:R-:W-:Y:S02]  /*5330*/  IMAD.MOV.U32 R16, RZ, RZ, R14 ;  /* 0x000000ffff107224 */ /* 0x001fe400078e000e */
[----:B------:R-:W-:Y:S01]  /*5340*/  @!P0 IMAD.IADD R12, R12, 0x1, -R22 ;  /* 0x000000010c0c8824 */ /* 0x000fe200078e0a16 */
[----:B------:R-:W-:Y:S01]  /*5350*/  ISETP.GE.AND P0, PT, R8, RZ, PT ;  /* 0x000000ff0800720c */ /* 0x000fe20003f06270 */
[----:B------:R-:W-:Y:S01]  /*5360*/  IMAD.MOV R4, RZ, RZ, -R4 ;  /* 0x000000ffff047224 */ /* 0x000fe200078e0a04 */
[----:B------:R-:W-:Y:S01]  /*5370*/  IADD3 R8, R24, 0xa0, RZ ;  /* 0x000000a018087810 */ /* 0x000fe20007ffe0ff */
[----:B------:R-:W-:Y:S01]  /*5380*/  @!P2 IMAD.MOV R16, RZ, RZ, -R16 ;  /* 0x000000ffff10a224 */ /* 0x000fe200078e0a10 */
[C---:B------:R-:W-:Y:S01]  /*5390*/  ISETP.GT.U32.AND P2, PT, R22.reuse, R0, PT ;  /* 0x000000001600720c */ /* 0x040fe20003f44070 */
[----:B------:R-:W-:Y:S01]  /*53a0*/  IMAD R11, R22, R4, R11 ;  /* 0x00000004160b7224 */ /* 0x000fe200078e020b */
[----:B------:R-:W-:Y:S01]  /*53b0*/  IABS R4, R8 ;  /* 0x0000000800047213 */ /* 0x000fe20000000000 */
[----:B------:R-:W-:Y:S01]  /*53c0*/  @!P1 IMAD.MOV R13, RZ, RZ, -R13 ;  /* 0x000000ffff0d9224 */ /* 0x000fe200078e0a0d */
[----:B------:R-:W-:Y:S01]  /*53d0*/  ISETP.GE.AND P1, PT, R2, RZ, PT ;  /* 0x000000ff0200720c */ /* 0x000fe20003f26270 */
[----:B------:R-:W-:Y:S01]  /*53e0*/  IMAD.MOV.U32 R2, RZ, RZ, R5 ;  /* 0x000000ffff027224 */ /* 0x000fe200078e0005 */
[----:B------:R-:W-:Y:S01]  /*53f0*/  STL [R1+0x7c], R16 ;  /* 0x00007c1001007387 */ /* 0x000fe20000100800 */
[----:B------:R-:W-:Y:S01]  /*5400*/  @!P4 IMAD.MOV R12, RZ, RZ, -R12 ;  /* 0x000000ffff0cc224 */ /* 0x000fe200078e0a0c */
[----:B------:R-:W-:Y:S01]  /*5410*/  ISETP.GT.U32.AND P4, PT, R22, R11, PT ;  /* 0x0000000b1600720c */ /* 0x000fe20003f84070 */
[--C-:B------:R-:W-:Y:S01]  /*5420*/  @!P5 IMAD.IADD R9, R9, 0x1, -R22.reuse ;  /* 0x000000010909d824 */ /* 0x100fe200078e0a16 */
[----:B------:R-:W-:Y:S01]  /*5430*/  ISETP.GE.AND P5, PT, R10, RZ, PT ;  /* 0x000000ff0a00720c */ /* 0x000fe20003fa6270 */
[C---:B------:R-:W-:Y:S01]  /*5440*/  IMAD.HI.U32 R10, R3.reuse, R2, RZ ;  /* 0x00000002030a7227 */ /* 0x040fe200078e00ff */
[----:B------:R-:W-:Y:S03]  /*5450*/  STL [R1+0x78], R13 ;  /* 0x0000780d01007387 */ /* 0x000fe60000100800 */
[----:B------:R-:W-:Y:S01]  /*5460*/  IMAD.HI.U32 R5, R3, R4, RZ ;  /* 0x0000000403057227 */ /* 0x000fe200078e00ff */
[----:B------:R0:W-:Y:S03]  /*5470*/  STL [R1+0x74], R12 ;  /* 0x0000740c01007387 */ /* 0x0001e60000100800 */
[----:B------:R-:W-:-:S02]  /*5480*/  @!P6 IMAD.IADD R6, R6, 0x1, -R22 ;  /* 0x000000010606e824 */ /* 0x000fc400078e0a16 */
[----:B------:R-:W-:Y:S01]  /*5490*/  @!P2 IMAD.IADD R0, R0, 0x1, -R22 ;  /* 0x000000010000a824 */ /* 0x000fe200078e0a16 */
[----:B------:R-:W-:Y:S01]  /*54a0*/  ISETP.GE.AND P2, PT, R8, RZ, PT ;  /* 0x000000ff0800720c */ /* 0x000fe20003f46270 */
[----:B------:R-:W-:Y:S01]  /*54b0*/  IMAD.MOV R10, RZ, RZ, -R10 ;  /* 0x000000ffff0a7224 */ /* 0x000fe200078e0a0a */
[----:B------:R-:W-:Y:S01]  /*54c0*/  IADD3 R8, R24, 0x98, RZ ;  /* 0x0000009818087810 */ /* 0x000fe20007ffe0ff */
[----:B------:R-:W-:Y:S01]  /*54d0*/  IMAD.MOV R5, RZ, RZ, -R5 ;  /* 0x000000ffff057224 */ /* 0x000fe200078e0a05 */
[C---:B------:R-:W-:Y:S01]  /*54e0*/  ISETP.GT.U32.AND P6, PT, R22.reuse, R6, PT ;  /* 0x000000061600720c */ /* 0x040fe20003fc4070 */
[----:B------:R-:W-:Y:S02]  /*54f0*/  IMAD R2, R22, R10, R2 ;  /* 0x0000000a16027224 */ /* 0x000fe400078e0202 */
[----:B0-----:R-:W-:Y:S01]  /*5500*/  IMAD.MOV.U32 R12, RZ, RZ, R0 ;  /* 0x000000ffff0c7224 */ /* 0x001fe200078e0000 */
[----:B------:R-:W-:Y:S01]  /*5510*/  IADD3 R0, R24, 0x94, RZ ;  /* 0x0000009418007810 */ /* 0x000fe20007ffe0ff */
[----:B------:R-:W-:Y:S01]  /*5520*/  IMAD R4, R22, R5, R4 ;  /* 0x0000000516047224 */ /* 0x000fe200078e0204 */
[----:B------:R-:W-:Y:S01]  /*5530*/  IABS R5, R8 ;  /* 0x0000000800057213 */ /* 0x000fe20000000000 */
[----:B------:R-:W-:-:S02]  /*5540*/  @!P4 IMAD.IADD R11, R11, 0x1, -R22 ;  /* 0x000000010b0bc824 */ /* 0x000fc400078e0a16 */
[----:B------:R-:W-:Y:S01]  /*5550*/  @!P3 IMAD.MOV R12, RZ, RZ, -R12 ;  /* 0x000000ffff0cb224 */ /* 0x000fe200078e0a0c */
[C---:B------:R-:W-:Y:S01]  /*5560*/  ISETP.GT.U32.AND P3, PT, R22.reuse, R2, PT ;  /* 0x000000021600720c */ /* 0x040fe20003f64070 */
[----:B------:R-:W-:Y:S01]  /*5570*/  IMAD.MOV.U32 R13, RZ, RZ, R9 ;  /* 0x000000ffff0d7224 */ /* 0x000fe200078e0009 */
[----:B------:R-:W-:Y:S01]  /*5580*/  ISETP.GT.U32.AND P4, PT, R22, R11, PT ;  /* 0x0000000b1600720c */ /* 0x000fe20003f84070 */
[----:B------:R-:W-:Y:S01]  /*5590*/  IMAD.HI.U32 R10, R3, R5, RZ ;  /* 0x00000005030a7227 */ /* 0x000fe200078e00ff */
[----:B------:R-:W-:-:S03]  /*55a0*/  IADD3 R9, R24, 0x90, RZ ;  /* 0x0000009018097810 */ /* 0x000fc60007ffe0ff */
[----:B------:R-:W-:Y:S01]  /*55b0*/  @!P0 IMAD.MOV R13, RZ, RZ, -R13 ;  /* 0x000000ffff0d8224 */ /* 0x000fe200078e0a0d */
[----:B------:R-:W-:Y:S01]  /*55c0*/  ISETP.GT.U32.AND P0, PT, R22, R4, PT ;  /* 0x000000041600720c */ /* 0x000fe20003f04070 */
[----:B------:R-:W-:Y:S01]  /*55d0*/  @!P6 IMAD.IADD R6, R6, 0x1, -R22 ;  /* 0x000000010606e824 */ /* 0x000fe200078e0a16 */
[----:B------:R-:W-:Y:S01]  /*55e0*/  ISETP.GE.AND P6, PT, R7, RZ, PT ;  /* 0x000000ff0700720c */ /* 0x000fe20003fc6270 */
[----:B------:R-:W-:Y:S01]  /*55f0*/  IMAD.MOV R10, RZ, RZ, -R10 ;  /* 0x000000ffff0a7224 */ /* 0x000fe200078e0a0a */
[----:B------:R0:W-:Y:S01]  /*5600*/  STL [R1+0x60], R13 ;  /* 0x0000600d01007387 */ /* 0x0001e20000100800 */
[--C-:B------:R-:W-:Y:S01]  /*5610*/  @!P3 IMAD.IADD R2, R2, 0x1, -R22.reuse ;  /* 0x000000010202b824 */ /* 0x100fe200078e0a16 */
[----:B------:R-:W-:Y:S01]  /*5620*/  IABS R7, R0 ;  /* 0x0000000000077213 */ /* 0x000fe20000000000 */
[C---:B------:R-:W-:Y:S01]  /*5630*/  IMAD R5, R22.reuse, R10, R5 ;  /* 0x0000000a16057224 */ /* 0x040fe200078e0205 */
[----:B------:R1:W-:Y:S01]  /*5640*/  STL [R1+0x5c], R12 ;  /* 0x00005c0c01007387 */ /* 0x0003e20000100800 */
[----:B------:R-:W-:Y:S01]  /*5650*/  @!P4 IMAD.IADD R11, R11, 0x1, -R22 ;  /* 0x000000010b0bc824 */ /* 0x000fe200078e0a16 */
[----:B------:R-:W-:Y:S01]  /*5660*/  ISETP.GT.U32.AND P3, PT, R22, R2, PT ;  /* 0x000000021600720c */ /* 0x000fe20003f64070 */
[----:B------:R-:W-:Y:S01]  /*5670*/  IMAD.HI.U32 R10, R3, R7, RZ ;  /* 0x00000007030a7227 */ /* 0x000fe200078e00ff */
[----:B------:R-:W-:-:S02]  /*5680*/  ISETP.GE.AND P4, PT, R8, RZ, PT ;  /* 0x000000ff0800720c */ /* 0x000fc40003f86270 */
[----:B------:R-:W-:Y:S01]  /*5690*/  IABS R8, R9 ;  /* 0x0000000900087213 */ /* 0x000fe20000000000 */
[----:B0-----:R-:W-:Y:S02]  /*56a0*/  IMAD.MOV.U32 R13, RZ, RZ, R6 ;  /* 0x000000ffff0d7224 */ /* 0x001fe400078e0006 */
[----:B------:R-:W-:Y:S02]  /*56b0*/  @!P0 IMAD.IADD R4, R4, 0x1, -R22 ;  /* 0x0000000104048824 */ /* 0x000fe400078e0a16 */
[----:B------:R-:W-:Y:S01]  /*56c0*/  @!P1 IMAD.MOV R13, RZ, RZ, -R13 ;  /* 0x000000ffff0d9224 */ /* 0x000fe200078e0a0d */
[C---:B------:R-:W-:Y:S01]  /*56d0*/  ISETP.GT.U32.AND P1, PT, R22.reuse, R5, PT ;  /* 0x000000051600720c */ /* 0x040fe20003f24070 */
[----:B-1----:R-:W-:Y:S01]  /*56e0*/  IMAD.MOV.U32 R12, RZ, RZ, R11 ;  /* 0x000000ffff0c7224 */ /* 0x002fe200078e000b */
[----:B------:R-:W-:Y:S01]  /*56f0*/  ISETP.GT.U32.AND P0, PT, R22, R4, PT ;  /* 0x000000041600720c */ /* 0x000fe20003f04070 */
[----:B------:R-:W-:Y:S01]  /*5700*/  IMAD.MOV R10, RZ, RZ, -R10 ;  /* 0x000000ffff0a7224 */ /* 0x000fe200078e0a0a */
[----:B------:R-:W-:Y:S01]  /*5710*/  STL [R1+0x58], R13 ;  /* 0x0000580d01007387 */ /* 0x000fe20000100800 */
[----:B------:R-:W-:Y:S01]  /*5720*/  @!P5 IMAD.MOV R12, RZ, RZ, -R12 ;  /* 0x000000ffff0cd224 */ /* 0x000fe200078e0a0c */
[----:B------:R-:W-:Y:S01]  /*5730*/  ISETP.GE.AND P5, PT, R0, RZ, PT ;  /* 0x000000ff0000720c */ /* 0x000fe20003fa6270 */
[----:B------:R-:W-:Y:S01]  /*5740*/  IMAD R0, R22, R10, R7 ;  /* 0x0000000a16007224 */ /* 0x000fe200078e0207 */
[----:B------:R-:W-:Y:S01]  /*5750*/  IADD3 R7, R24, 0x8c, RZ ;  /* 0x0000008c18077810 */ /* 0x000fe20007ffe0ff */
[----:B------:R-:W-:Y:S01]  /*5760*/  @!P3 IMAD.IADD R2, R2, 0x1, -R22 ;  /* 0x000000010202b824 */ /* 0x000fe200078e0a16 */
[----:B------:R-:W-:Y:S01]  /*5770*/  STL [R1+0x54], R12 ;  /* 0x0000540c01007387 */ /* 0x000fe20000100800 */
[----:B------:R-:W-:Y:S01]  /*5780*/  IMAD.HI.U32 R6, R3, R8, RZ ;  /* 0x0000000803067227 */ /* 0x000fe200078e00ff */
[----:B------:R-:W-:-:S03]  /*5790*/  ISETP.GT.U32.AND P3, PT, R22, R0, PT ;  /* 0x000000001600720c */ /* 0x000fc60003f64070 */
[--C-:B------:R-:W-:Y:S02]  /*57a0*/  @!P1 IMAD.IADD R5, R5, 0x1, -R22.reuse ;  /* 0x0000000105059824 */ /* 0x100fe400078e0a16 */
[----:B------:R-:W-:Y:S01]  /*57b0*/  @!P0 IMAD.IADD R4, R4, 0x1, -R22 ;  /* 0x0000000104048824 */ /* 0x000fe200078e0a16 */
[----:B------:R-:W-:Y:S01]  /*57c0*/  ISETP.GE.AND P0, PT, R9, RZ, PT ;  /* 0x000000ff0900720c */ /* 0x000fe20003f06270 */
[----:B------:R-:W-:Y:S01]  /*57d0*/  IMAD.MOV R6, RZ, RZ, -R6 ;  /* 0x000000ffff067224 */ /* 0x000fe200078e0a06 */
[C---:B------:R-:W-:Y:S01]  /*57e0*/  ISETP.GT.U32.AND P1, PT, R22.reuse, R5, PT ;  /* 0x000000051600720c */ /* 0x040fe20003f24070 */
[----:B------:R-:W-:Y:S02]  /*57f0*/  IMAD.MOV.U32 R11, RZ, RZ, R4 ;  /* 0x000000ffff0b7224 */ /* 0x000fe400078e0004 */
[----:B------:R-:W-:Y:S01]  /*5800*/  IMAD R8, R22, R6, R8 ;  /* 0x0000000616087224 */ /* 0x000fe200078e0208 */
[----:B------:R-:W-:Y:S01]  /*5810*/  IADD3 R6, R24, 0x88, RZ ;  /* 0x0000008818067810 */ /* 0x000fe20007ffe0ff */
[----:B------:R-:W-:Y:S01]  /*5820*/  @!P2 IMAD.MOV R11, RZ, RZ, -R11 ;  /* 0x000000ffff0ba224 */ /* 0x000fe200078e0a0b */
[----:B------:R-:W-:Y:S01]  /*5830*/  ISETP.GE.AND P2, PT, R7, RZ, PT ;  /* 0x000000ff0700720c */ /* 0x000fe20003f46270 */
[----:B------:R-:W-:Y:S01]  /*5840*/  @!P3 IMAD.IADD R0, R0, 0x1, -R22 ;  /* 0x000000010000b824 */ /* 0x000fe200078e0a16 */
[----:B------:R-:W-:Y:S01]  /*5850*/  IABS R7, R7 ;  /* 0x0000000700077213 */ /* 0x000fe20000000000 */
[----:B------:R-:W-:Y:S01]  /*5860*/  IMAD.MOV.U32 R4, RZ, RZ, R2 ;  /* 0x000000ffff047224 */ /* 0x000fe200078e0002 */
[----:B------:R-:W-:Y:S01]  /*5870*/  IADD3 R2, R24, 0x84, RZ ;  /* 0x0000008418027810 */ /* 0x000fe20007ffe0ff */
[----:B------:R0:W-:Y:S01]  /*5880*/  STL [R1+0x50], R11 ;  /* 0x0000500b01007387 */ /* 0x0001e20000100800 */
[C---:B------:R-:W-:Y:S01]  /*5890*/  ISETP.GT.U32.AND P3, PT, R22.reuse, R0, PT ;  /* 0x000000001600720c */ /* 0x040fe20003f64070 */
[----:B------:R-:W-:Y:S01]  /*58a0*/  @!P1 IMAD.IADD R5, R5, 0x1, -R22 ;  /* 0x0000000105059824 */ /* 0x000fe200078e0a16 */
[----:B------:R-:W-:Y:S01]  /*58b0*/  ISETP.GT.U32.AND P1, PT, R22, R8, PT ;  /* 0x000000081600720c */ /* 0x000fe20003f24070 */
[----:B------:R-:W-:-:S04]  /*58c0*/  IMAD.HI.U32 R10, R3, R7, RZ ;  /* 0x00000007030a7227 */ /* 0x000fc800078e00ff */
[----:B------:R-:W-:Y:S01]  /*58d0*/  @!P6 IMAD.MOV R4, RZ, RZ, -R4 ;  /* 0x000000ffff04e224 */ /* 0x000fe200078e0a04 */
[----:B------:R-:W-:Y:S01]  /*58e0*/  ISETP.GE.AND P6, PT, R6, RZ, PT ;  /* 0x000000ff0600720c */ /* 0x000fe20003fc6270 */
[----:B------:R-:W-:Y:S01]  /*58f0*/  IMAD.MOV R10, RZ, RZ, -R10 ;  /* 0x000000ffff0a7224 */ /* 0x000fe200078e0a0a */
[----:B------:R-:W-:Y:S01]  /*5900*/  IABS R6, R6 ;  /* 0x0000000600067213 */ /* 0x000fe20000000000 */
[----:B0-----:R-:W-:Y:S01]  /*5910*/  IMAD.MOV.U32 R11, RZ, RZ, R5 ;  /* 0x000000ffff0b7224 */ /* 0x001fe200078e0005 */
[----:B------:R0:W-:Y:S01]  /*5920*/  STL [R1+0x4c], R4 ;  /* 0x00004c0401007387 */ /* 0x0001e20000100800 */
[----:B------:R-:W-:Y:S02]  /*5930*/  IMAD R7, R22, R10, R7 ;  /* 0x0000000a16077224 */ /* 0x000fe400078e0207 */
[--C-:B------:R-:W-:Y:S02]  /*5940*/  @!P1 IMAD.IADD R8, R8, 0x1, -R22.reuse ;  /* 0x0000000108089824 */ /* 0x100fe400078e0a16 */
[----:B------:R-:W-:Y:S01]  /*5950*/  @!P3 IMAD.IADD R0, R0, 0x1, -R22 ;  /* 0x000000010000b824 */ /* 0x000fe200078e0a16 */
[C---:B------:R-:W-:Y:S01]  /*5960*/  ISETP.GT.U32.AND P3, PT, R22.reuse, R7, PT ;  /* 0x000000071600720c */ /* 0x040fe20003f64070 */
[----:B------:R-:W-:Y:S01]  /*5970*/  IMAD.HI.U32 R5, R3, R6, RZ ;  /* 0x0000000603057227 */ /* 0x000fe200078e00ff */
[----:B------:R-:W-:-:S02]  /*5980*/  ISETP.GT.U32.AND P1, PT, R22, R8, PT ;  /* 0x000000081600720c */ /* 0x000fc40003f24070 */
[----:B0-----:R-:W-:Y:S01]  /*5990*/  IABS R4, R2 ;  /* 0x0000000200047213 */ /* 0x001fe20000000000 */
[----:B------:R-:W-:Y:S01]  /*59a0*/  @!P4 IMAD.MOV R11, RZ, RZ, -R11 ;  /* 0x000000ffff0bc224 */ /* 0x000fe200078e0a0b */
[----:B------:R-:W-:Y:S01]  /*59b0*/  ISETP.GE.AND P4, PT, R2, RZ, PT ;  /* 0x000000ff0200720c */ /* 0x000fe20003f86270 */
[----:B------:R-:W-:Y:S02]  /*59c0*/  IMAD.MOV R5, RZ, RZ, -R5 ;  /* 0x000000ffff057224 */ /* 0x000fe400078e0a05 */
[----:B------:R-:W-:Y:S01]  /*59d0*/  IMAD.HI.U32 R9, R3, R4, RZ ;  /* 0x0000000403097227 */ /* 0x000fe200078e00ff */
[----:B------:R0:W-:Y:S03]  /*59e0*/  STL [R1+0x3c], R11 ;  /* 0x00003c0b01007387 */ /* 0x0001e60000100800 */
[----:B------:R-:W-:Y:S01]  /*59f0*/  IMAD.MOV R2, RZ, RZ, -R9 ;  /* 0x000000ffff027224 */ /* 0x000fe200078e0a09 */
[----:B------:R-:W-:Y:S01]  /*5a00*/  IADD3 R9, R24, 0x80, RZ ;  /* 0x0000008018097810 */ /* 0x000fe20007ffe0ff */
[----:B------:R-:W-:Y:S01]  /*5a10*/  IMAD R6, R22, R5, R6 ;  /* 0x0000000516067224 */ /* 0x000fe200078e0206 */
[----:B------:R-:W-:Y:S01]  /*5a20*/  IADD3 R5, R24, 0x78, RZ ;  /* 0x0000007818057810 */ /* 0x000fe20007ffe0ff */
[----:B------:R-:W-:Y:S01]  /*5a30*/  IMAD R4, R22, R2, R4 ;  /* 0x0000000216047224 */ /* 0x000fe200078e0204 */
[----:B------:R-:W-:Y:S01]  /*5a40*/  IABS R14, R9 ;  /* 0x00000009000e7213 */ /* 0x000fe20000000000 */
[----:B------:R-:W-:Y:S01]  /*5a50*/  IMAD.MOV.U32 R10, RZ, RZ, R0 ;  /* 0x000000ffff0a7224 */ /* 0x000fe200078e0000 */
[----:B------:R-:W-:Y:S01]  /*5a60*/  IADD3 R2, R24, 0x7c, RZ ;  /* 0x0000007c18027810 */ /* 0x000fe20007ffe0ff */
[----:B------:R-:W-:Y:S01]  /*5a70*/  @!P3 IMAD.IADD R7, R7, 0x1, -R22 ;  /* 0x000000010707b824 */ /* 0x000fe200078e0a16 */
[----:B------:R-:W-:Y:S01]  /*5a80*/  IABS R12, R5 ;  /* 0x00000005000c7213 */ /* 0x000fe20000000000 */
[----:B------:R-:W-:Y:S01]  /*5a90*/  @!P5 IMAD.MOV R10, RZ, RZ, -R10 ;  /* 0x000000ffff0ad224 */ /* 0x000fe200078e0a0a */
[----:B------:R-:W-:Y:S01]  /*5aa0*/  ISETP.GT.U32.AND P5, PT, R22, R6, PT ;  /* 0x000000061600720c */ /* 0x000fe20003fa4070 */
[----:B------:R-:W-:Y:S01]  /*5ab0*/  @!P1 IMAD.IADD R8, R8, 0x1, -R22 ;  /* 0x0000000108089824 */ /* 0x000fe200078e0a16 */
[C---:B------:R-:W-:Y:S01]  /*5ac0*/  ISETP.GT.U32.AND P1, PT, R22.reuse, R4, PT ;  /* 0x000000041600720c */ /* 0x040fe20003f24070 */
[----:B0-----:R-:W-:Y:S01]  /*5ad0*/  IMAD.HI.U32 R11, R3, R14, RZ ;  /* 0x0000000e030b7227 */ /* 0x001fe200078e00ff */
[----:B------:R-:W-:Y:S01]  /*5ae0*/  ISETP.GT.U32.AND P3, PT, R22, R7, PT ;  /* 0x000000071600720c */ /* 0x000fe20003f64070 */
[----:B------:R0:W-:Y:S01]  /*5af0*/  STL [R1+0x38], R10 ;  /* 0x0000380a01007387 */ /* 0x0001e20000100800 */
[----:B------:R-:W-:Y:S01]  /*5b00*/  IABS R13, R2 ;  /* 0x00000002000d7213 */ /* 0x000fe20000000000 */
[----:B------:R-:W-:Y:S01]  /*5b10*/  IMAD.MOV R11, RZ, RZ, -R11 ;  /* 0x000000ffff0b7224 */ /* 0x000fe200078e0a0b */
[----:B------:R-:W-:Y:S01]  /*5b20*/  IADD3 R0, R24, 0x74, RZ ;  /* 0x0000007418007810 */ /* 0x000fe20007ffe0ff */
[----:B------:R-:W-:-:S02]  /*5b30*/  IMAD.MOV.U32 R15, RZ, RZ, R8 ;  /* 0x000000ffff0f7224 */ /* 0x000fc400078e0008 */
[----:B------:R-:W-:Y:S01]  /*5b40*/  IMAD R14, R22, R11, R14 ;  /* 0x0000000b160e7224 */ /* 0x000fe200078e020e */
[----:B------:R-:W-:Y:S01]  /*5b50*/  IABS R11, R0 ;  /* 0x00000000000b7213 */ /* 0x000fe20000000000 */
[--C-:B------:R-:W-:Y:S02]  /*5b60*/  @!P5 IMAD.IADD R6, R6, 0x1, -R22.reuse ;  /* 0x000000010606d824 */ /* 0x100fe400078e0a16 */
[--C-:B------:R-:W-:Y:S01]  /*5b70*/  @!P1 IMAD.IADD R4, R4, 0x1, -R22.reuse ;  /* 0x0000000104049824 */ /* 0x100fe200078e0a16 */
[----:B------:R-:W-:Y:S01]  /*5b80*/  ISETP.GE.AND P1, PT, R9, RZ, PT ;  /* 0x000000ff0900720c */ /* 0x000fe20003f26270 */
[----:B------:R-:W-:Y:S01]  /*5b90*/  @!P3 IMAD.IADD R7, R7, 0x1, -R22 ;  /* 0x000000010707b824 */ /* 0x000fe200078e0a16 */
[C---:B------:R-:W-:Y:S01]  /*5ba0*/  ISETP.GT.U32.AND P3, PT, R22.reuse, R14, PT ;  /* 0x0000000e1600720c */ /* 0x040fe20003f64070 */
[----:B------:R-:W-:Y:S01]  /*5bb0*/  @!P0 IMAD.MOV R15, RZ, RZ, -R15 ;  /* 0x000000ffff0f8224 */ /* 0x000fe200078e0a0f */
[C---:B------:R-:W-:Y:S01]  /*5bc0*/  ISETP.GT.U32.AND P5, PT, R22.reuse, R6, PT ;  /* 0x000000061600720c */ /* 0x040fe20003fa4070 */
[----:B0-----:R-:W-:Y:S01]  /*5bd0*/  IMAD.HI.U32 R10, R3, R13, RZ ;  /* 0x0000000d030a7227 */ /* 0x001fe200078e00ff */
[----:B------:R-:W-:-:S02]  /*5be0*/  ISETP.GT.U32.AND P0, PT, R22, R4, PT ;  /* 0x000000041600720c */ /* 0x000fc40003f04070 */
[----:B------:R0:W-:Y:S01]  /*5bf0*/  STL [R1+0x2c], R15 ;  /* 0x00002c0f01007387 */ /* 0x0001e20000100800 */
[----:B------:R-:W-:-:S04]  /*5c00*/  IMAD.HI.U32 R8, R3, R12, RZ ;  /* 0x0000000c03087227 */ /* 0x000fc800078e00ff */
[----:B------:R-:W-:Y:S02]  /*5c10*/  IMAD.MOV R10, RZ, RZ, -R10 ;  /* 0x000000ffff0a7224 */ /* 0x000fe400078e0a0a */
[----:B------:R-:W-:Y:S02]  /*5c20*/  IMAD.MOV R8, RZ, RZ, -R8 ;  /* 0x000000ffff087224 */ /* 0x000fe400078e0a08 */
[C---:B------:R-:W-:Y:S02]  /*5c30*/  IMAD R13, R22.reuse, R10, R13 ;  /* 0x0000000a160d7224 */ /* 0x040fe400078e020d */
[----:B------:R-:W-:Y:S01]  /*5c40*/  IMAD R12, R22, R8, R12 ;  /* 0x00000008160c7224 */ /* 0x000fe200078e020c */
[----:B------:R-:W-:Y:S01]  /*5c50*/  IADD3 R8, R24, 0x6c, RZ ;  /* 0x0000006c18087810 */ /* 0x000fe20007ffe0ff */
[--C-:B------:R-:W-:Y:S02]  /*5c60*/  @!P3 IMAD.IADD R14, R14, 0x1, -R22.reuse ;  /* 0x000000010e0eb824 */ /* 0x100fe400078e0a16 */
[--C-:B------:R-:W-:Y:S01]  /*5c70*/  @!P5 IMAD.IADD R6, R6, 0x1, -R22.reuse ;  /* 0x000000010606d824 */ /* 0x100fe200078e0a16 */
[----:B------:R-:W-:Y:S01]  /*5c80*/  ISETP.GT.U32.AND P5, PT, R22, R13, PT ;  /* 0x0000000d1600720c */ /* 0x000fe20003fa4070 */
[----:B------:R-:W-:Y:S01]  /*5c90*/  @!P0 IMAD.IADD R4, R4, 0x1, -R22 ;  /* 0x0000000104048824 */ /* 0x000fe200078e0a16 */
[C---:B------:R-:W-:Y:S01]  /*5ca0*/  ISETP.GT.U32.AND P0, PT, R22.reuse, R12, PT ;  /* 0x0000000c1600720c */ /* 0x040fe20003f04070 */
[----:B0-----:R-:W-:Y:S01]  /*5cb0*/  IMAD.MOV.U32 R15, RZ, RZ, R7 ;  /* 0x000000ffff0f7224 */ /* 0x001fe200078e0007 */
[----:B------:R-:W-:Y:S01]  /*5cc0*/  ISETP.GT.U32.AND P3, PT, R22, R14, PT ;  /* 0x0000000e1600720c */ /* 0x000fe20003f64070 */
[----:B------:R-:W-:-:S04]  /*5cd0*/  IMAD.HI.U32 R7, R3, R11, RZ ;  /* 0x0000000b03077227 */ /* 0x000fc800078e00ff */
[----:B------:R-:W-:Y:S01]  /*5ce0*/  @!P2 IMAD.MOV R15, RZ, RZ, -R15 ;  /* 0x000000ffff0fa224 */ /* 0x000fe200078e0a0f */
[----:B------:R-:W-:Y:S01]  /*5cf0*/  ISETP.GE.AND P2, PT, R2, RZ, PT ;  /* 0x000000ff0200720c */ /* 0x000fe20003f46270 */
[----:B------:R-:W-:Y:S01]  /*5d00*/  IMAD.MOV R7, RZ, RZ, -R7 ;  /* 0x000000ffff077224 */ /* 0x000fe200078e0a07 */
[----:B------:R-:W-:Y:S01]  /*5d10*/  IADD3 R2, R24, 0x70, RZ ;  /* 0x0000007018027810 */ /* 0x000fe20007ffe0ff */
[----:B------:R-:W-:Y:S01]  /*5d20*/  IMAD.MOV.U32 R9, RZ, RZ, R6 ;  /* 0x000000ffff097224 */ /* 0x000fe200078e0006 */
[----:B------:R-:W-:Y:S01]  /*5d30*/  STL [R1+0x28], R15 ;  /* 0x0000280f01007387 */ /* 0x000fe20000100800 */
[----:B------:R-:W-:Y:S01]  /*5d40*/  IMAD R11, R22, R7, R11 ;  /* 0x00000007160b7224 */ /* 0x000fe200078e020b */
[----:B------:R-:W-:Y:S01]  /*5d50*/  IABS R6, R2 ;  /* 0x0000000200067213 */ /* 0x000fe20000000000 */
[----:B------:R-:W-:Y:S02]  /*5d60*/  @!P6 IMAD.MOV R9, RZ, RZ, -R9 ;  /* 0x000000ffff09e224 */ /* 0x000fe400078e0a09 */
[--C-:B------:R-:W-:Y:S01]  /*5d70*/  @!P5 IMAD.IADD R13, R13, 0x1, -R22.reuse ;  /* 0x000000010d0dd824 */ /* 0x100fe200078e0a16 */
[----:B------:R-:W-:Y:S01]  /*5d80*/  ISETP.GE.AND P5, PT, R5, RZ, PT ;  /* 0x000000ff0500720c */ /* 0x000fe20003fa6270 */
[----:B------:R-:W-:Y:S01]  /*5d90*/  @!P0 IMAD.IADD R12, R12, 0x1, -R22 ;  /* 0x000000010c0c8824 */ /* 0x000fe200078e0a16 */
[----:B------:R0:W-:Y:S01]  /*5da0*/  STL [R1+0x24], R9 ;  /* 0x0000240901007387 */ /* 0x0001e20000100800 */
[----:B------:R-:W-:Y:S01]  /*5db0*/  IMAD.MOV.U32 R5, RZ, RZ, R6 ;  /* 0x000000ffff057224 */ /* 0x000fe200078e0006 */
[----:B------:R-:W-:Y:S01]  /*5dc0*/  ISETP.GT.U32.AND P6, PT, R22, R13, PT ;  /* 0x0000000d1600720c */ /* 0x000fe20003fc4070 */
[----:B------:R-:W-:Y:S01]  /*5dd0*/  @!P3 IMAD.IADD R14, R14, 0x1, -R22 ;  /* 0x000000010e0eb824 */ /* 0x000fe200078e0a16 */
[----:B------:R-:W-:-:S02]  /*5de0*/  ISETP.GT.U32.AND P3, PT, R22, R11, PT ;  /* 0x0000000b1600720c */ /* 0x000fc40003f64070 */
[----:B------:R-:W-:Y:S01]  /*5df0*/  ISETP.GT.U32.AND P0, PT, R22, R12, PT ;  /* 0x0000000c1600720c */ /* 0x000fe20003f04070 */
[----:B------:R-:W-:Y:S01]  /*5e00*/  @!P1 IMAD.MOV R14, RZ, RZ, -R14 ;  /* 0x000000ffff0e9224 */ /* 0x000fe200078e0a0e */
[----:B------:R-:W-:Y:S01]  /*5e10*/  IADD3 R6, R24, 0x60, RZ ;  /* 0x0000006018067810 */ /* 0x000fe20007ffe0ff */
[----:B0-----:R-:W-:Y:S02]  /*5e20*/  IMAD.MOV.U32 R9, RZ, RZ, R4 ;  /* 0x000000ffff097224 */ /* 0x001fe400078e0004 */
[----:B------:R-:W-:Y:S01]  /*5e30*/  IMAD.HI.U32 R4, R3, R5, RZ ;  /* 0x0000000503047227 */ /* 0x000fe200078e00ff */
[----:B------:R-:W-:-:S03]  /*5e40*/  IABS R7, R6 ;  /* 0x0000000600077213 */ /* 0x000fc60000000000 */
        /* <DEDUP_REMOVED lines=8> */
[C---:B------:R-:W-:Y:S01]  /*5ed0*/  ISETP.GT.U32.AND P0, PT, R22.reuse, R5, PT ;  /* 0x000000051600720c */ /* 0x040fe20003f04070 */
[----:B------:R-:W-:Y:S01]  /*5ee0*/  @!P6 IMAD.IADD R13, R13, 0x1, -R22 ;  /* 0x000000010d0de824 */ /* 0x000fe200078e0a16 */
[----:B------:R-:W-:Y:S01]  /*5ef0*/  ISETP.GT.U32.AND P3, PT, R22, R11, PT ;  /* 0x0000000b1600720c */ /* 0x000fe20003f64070 */
[C---:B------:R-:W-:Y:S01]  /*5f00*/  IMAD.HI.U32 R10, R3.reuse, R7, RZ ;  /* 0x00000007030a7227 */ /* 0x040fe200078e00ff */
[----:B------:R-:W-:Y:S01]  /*5f10*/  ISETP.GE.AND P6, PT, R2, RZ, PT ;  /* 0x000000ff0200720c */ /* 0x000fe20003fc6270 */
[----:B------:R-:W-:Y:S01]  /*5f20*/  STL [R1+0x18], R14 ;  /* 0x0000180e01007387 */ /* 0x000fe20000100800 */
[----:B------:R-:W-:Y:S01]  /*5f30*/  IADD3 R2, R24, 0x68, RZ ;  /* 0x0000006818027810 */ /* 0x000fe20007ffe0ff */
[----:B------:R-:W-:Y:S01]  /*5f40*/  IMAD.MOV R10, RZ, RZ, -R10 ;  /* 0x000000ffff0a7224 */ /* 0x000fe200078e0a0a */
[----:B0-----:R-:W-:Y:S01]  /*5f50*/  IABS R9, R8 ;  /* 0x0000000800097213 */ /* 0x001fe20000000000 */
[----:B------:R-:W-:Y:S01]  /*5f60*/  IMAD.MOV.U32 R17, RZ, RZ, R13 ;  /* 0x000000ffff117224 */ /* 0x000fe200078e000d */
[----:B------:R-:W-:Y:S01]  /*5f70*/  IABS R29, R2 ;  /* 0x00000002001d7213 */ /* 0x000fe20000000000 */
[----:B------:R-:W-:Y:S01]  /*5f80*/  IMAD R7, R22, R10, R7 ;  /* 0x0000000a16077224 */ /* 0x000fe200078e0207 */
[----:B------:R-:W-:Y:S01]  /*5f90*/  IABS R28, R0 ;  /* 0x00000000001c7213 */ /* 0x000fe20000000000 */
[----:B------:R-:W-:-:S04]  /*5fa0*/  IMAD.HI.U32 R4, R3, R9, RZ ;  /* 0x0000000903047227 */ /* 0x000fc800078e00ff */
[----:B------:R-:W-:Y:S02]  /*5fb0*/  IMAD.MOV R4, RZ, RZ, -R4 ;  /* 0x000000ffff047224 */ /* 0x000fe400078e0a04 */
[--C-:B------:R-:W-:Y:S01]  /*5fc0*/  @!P0 IMAD.IADD R5, R5, 0x1, -R22.reuse ;  /* 0x0000000105058824 */ /* 0x100fe200078e0a16 */
[----:B------:R-:W-:Y:S01]  /*5fd0*/  ISETP.GE.AND P0, PT, R8, RZ, PT ;  /* 0x000000ff0800720c */ /* 0x000fe20003f06270 */
[----:B------:R-:W-:Y:S01]  /*5fe0*/  IMAD R9, R22, R4, R9 ;  /* 0x0000000416097224 */ /* 0x000fe200078e0209 */
[----:B------:R-:W-:Y:S01]  /*5ff0*/  IADD3 R4, R24, 0x5c, RZ ;  /* 0x0000005c18047810 */ /* 0x000fe20007ffe0ff */
[----:B------:R-:W-:Y:S01]  /*6000*/  @!P3 IMAD.IADD R11, R11, 0x1, -R22 ;  /* 0x000000010b0bb824 */ /* 0x000fe200078e0a16 */
[C---:B------:R-:W-:Y:S01]  /*6010*/  ISETP.GT.U32.AND P1, PT, R22.reuse, R5, PT ;  /* 0x000000051600720c */ /* 0x040fe20003f24070 */
[C---:B------:R-:W-:Y:S01]  /*6020*/  IMAD.HI.U32 R16, R3.reuse, R29, RZ ;  /* 0x0000001d03107227 */ /* 0x040fe200078e00ff */
[----:B------:R-:W-:Y:S02]  /*6030*/  ISETP.GT.U32.AND P3, PT, R22, R9, PT ;  /* 0x000000091600720c */ /* 0x000fe40003f64070 */
[----:B------:R-:W-:Y:S01]  /*6040*/  IABS R8, R4 ;  /* 0x0000000400087213 */ /* 0x000fe20000000000 */
[----:B------:R-:W-:-:S04]  /*6050*/  IMAD.HI.U32 R15, R3, R28, RZ ;  /* 0x0000001c030f7227 */ /* 0x000fc800078e00ff */
[----:B------:R-:W-:Y:S02]  /*6060*/  IMAD.MOV R16, RZ, RZ, -R16 ;  /* 0x000000ffff107224 */ /* 0x000fe400078e0a10 */
[----:B------:R-:W-:Y:S02]  /*6070*/  IMAD.MOV R15, RZ, RZ, -R15 ;  /* 0x000000ffff0f7224 */ /* 0x000fe400078e0a0f */
[C---:B------:R-:W-:Y:S02]  /*6080*/  IMAD R29, R22.reuse, R16, R29 ;  /* 0x00000010161d7224 */ /* 0x040fe400078e021d */
[----:B------:R-:W-:Y:S02]  /*6090*/  @!P3 IMAD.IADD R9, R9, 0x1, -R22 ;  /* 0x000000010909b824 */ /* 0x000fe400078e0a16 */
[----:B------:R-:W-:Y:S02]  /*60a0*/  IMAD.MOV.U32 R13, RZ, RZ, R12 ;  /* 0x000000ffff0d7224 */ /* 0x000fe400078e000c */
[C---:B------:R-:W-:Y:S01]  /*60b0*/  IMAD R28, R22.reuse, R15, R28 ;  /* 0x0000000f161c7224 */ /* 0x040fe200078e021c */
[----:B------:R-:W-:Y:S01]  /*60c0*/  ISETP.GT.U32.AND P3, PT, R22, R9, PT ;  /* 0x000000091600720c */ /* 0x000fe20003f64070 */
[----:B------:R-:W-:-:S02]  /*60d0*/  IMAD.MOV.U32 R12, RZ, RZ, R11 ;  /* 0x000000ffff0c7224 */ /* 0x000fc400078e000b */
[----:B------:R-:W-:Y:S01]  /*60e0*/  @!P1 IMAD.IADD R5, R5, 0x1, -R22 ;  /* 0x0000000105059824 */ /* 0x000fe200078e0a16 */
[C---:B------:R-:W-:Y:S01]  /*60f0*/  ISETP.GT.U32.AND P1, PT, R22.reuse, R7, PT ;  /* 0x000000071600720c */ /* 0x040fe20003f24070 */
[----:B------:R-:W-:Y:S01]  /*6100*/  @!P2 IMAD.MOV R17, RZ, RZ, -R17 ;  /* 0x000000ffff11a224 */ /* 0x000fe200078e0a11 */
[C---:B------:R-:W-:Y:S01]  /*6110*/  ISETP.GT.U32.AND P2, PT, R22.reuse, R29, PT ;  /* 0x0000001d1600720c */ /* 0x040fe20003f44070 */
[----:B------:R-:W-:Y:S01]  /*6120*/  @!P4 IMAD.MOV R12, RZ, RZ, -R12 ;  /* 0x000000ffff0cc224 */ /* 0x000fe200078e0a0c */
[----:B------:R-:W-:Y:S01]  /*6130*/  ISETP.GT.U32.AND P4, PT, R22, R28, PT ;  /* 0x0000001c1600720c */ /* 0x000fe20003f84070 */
[----:B------:R-:W-:Y:S01]  /*6140*/  @!P5 IMAD.MOV R13, RZ, RZ, -R13 ;  /* 0x000000ffff0dd224 */ /* 0x000fe200078e0a0d */
[----:B------:R-:W-:Y:S01]  /*6150*/  ISETP.GE.AND P5, PT, R2, RZ, PT ;  /* 0x000000ff0200720c */ /* 0x000fe20003fa6270 */
[----:B------:R-:W-:Y:S01]  /*6160*/  IMAD.HI.U32 R11, R3, R8, RZ ;  /* 0x00000008030b7227 */ /* 0x000fe200078e00ff */
[----:B------:R-:W-:Y:S01]  /*6170*/  IADD3 R2, R24, 0x58, RZ ;  /* 0x0000005818027810 */ /* 0x000fe20007ffe0ff */
[----:B------:R-:W-:Y:S02]  /*6180*/  STL [R1+0x14], R17 ;  /* 0x0000141101007387 */ /* 0x000fe40000100800 */
[--C-:B------:R-:W-:Y:S01]  /*6190*/  @!P3 IMAD.IADD R9, R9, 0x1, -R22.reuse ;  /* 0x000000010909b824 */ /* 0x100fe200078e0a16 */
[----:B------:R-:W-:Y:S01]  /*61a0*/  IABS R10, R2 ;  /* 0x00000002000a7213 */ /* 0x000fe20000000000 */
[--C-:B------:R-:W-:Y:S01]  /*61b0*/  @!P1 IMAD.IADD R7, R7, 0x1, -R22.reuse ;  /* 0x0000000107079824 */ /* 0x100fe200078e0a16 */
[----:B------:R-:W-:Y:S01]  /*61c0*/  STL [R1+0x10], R13 ;  /* 0x0000100d01007387 */ /* 0x000fe20000100800 */
[--C-:B------:R-:W-:Y:S01]  /*61d0*/  @!P2 IMAD.IADD R29, R29, 0x1, -R22.reuse ;  /* 0x000000011d1da824 */ /* 0x100fe200078e0a16 */
[----:B------:R-:W-:Y:S01]  /*61e0*/  ISETP.GE.AND P3, PT, R0, RZ, PT ;  /* 0x000000ff0000720c */ /* 0x000fe20003f66270 */
[----:B------:R-:W-:Y:S01]  /*61f0*/  IMAD.MOV R11, RZ, RZ, -R11 ;  /* 0x000000ffff0b7224 */ /* 0x000fe200078e0a0b */
[----:B------:R0:W-:Y:S01]  /*6200*/  STL [R1+0xc], R12 ;  /* 0x00000c0c01007387 */ /* 0x0001e20000100800 */
[----:B------:R-:W-:Y:S01]  /*6210*/  ISETP.GE.AND P2, PT, R6, RZ, PT ;  /* 0x000000ff0600720c */ /* 0x000fe20003f46270 */
[----:B------:R-:W-:Y:S01]  /*6220*/  @!P4 IMAD.IADD R28, R28, 0x1, -R22 ;  /* 0x000000011c1cc824 */ /* 0x000fe200078e0a16 */
[----:B------:R-:W-:Y:S01]  /*6230*/  IADD3 R0, R24, 0x54, RZ ;  /* 0x0000005418007810 */ /* 0x000fe20007ffe0ff */
[----:B------:R-:W-:Y:S01]  /*6240*/  IMAD.HI.U32 R6, R3, R10, RZ ;  /* 0x0000000a03067227 */ /* 0x000fe200078e00ff */
[----:B------:R-:W-:-:S02]  /*6250*/  ISETP.GT.U32.AND P1, PT, R22, R7, PT ;  /* 0x000000071600720c */ /* 0x000fc40003f24070 */
[C---:B------:R-:W-:Y:S01]  /*6260*/  ISETP.GT.U32.AND P4, PT, R22.reuse, R29, PT ;  /* 0x0000001d1600720c */ /* 0x040fe20003f84070 */
[----:B------:R-:W-:Y:S01]  /*6270*/  IMAD R8, R22, R11, R8 ;  /* 0x0000000b16087224 */ /* 0x000fe200078e0208 */
[----:B------:R-:W-:Y:S01]  /*6280*/  IABS R11, R0 ;  /* 0x00000000000b7213 */ /* 0x000fe20000000000 */
[----:B0-----:R-:W-:Y:S01]  /*6290*/  IMAD.MOV.U32 R12, RZ, RZ, R5 ;  /* 0x000000ffff0c7224 */ /* 0x001fe200078e0005 */
[----:B------:R-:W-:Y:S01]  /*62a0*/  IADD3 R5, R24, 0x50, RZ ;  /* 0x0000005018057810 */ /* 0x000fe20007ffe0ff */
[----:B------:R-:W-:Y:S02]  /*62b0*/  IMAD.MOV R6, RZ, RZ, -R6 ;  /* 0x000000ffff067224 */ /* 0x000fe400078e0a06 */
[----:B------:R-:W-:Y:S01]  /*62c0*/  @!P6 IMAD.MOV R12, RZ, RZ, -R12 ;  /* 0x000000ffff0ce224 */ /* 0x000fe200078e0a0c */
[C---:B------:R-:W-:Y:S01]  /*62d0*/  ISETP.GT.U32.AND P6, PT, R22.reuse, R28, PT ;  /* 0x0000001c1600720c */ /* 0x040fe20003fc4070 */
[----:B------:R-:W-:Y:S01]  /*62e0*/  @!P0 IMAD.MOV R9, RZ, RZ, -R9 ;  /* 0x000000ffff098224 */ /* 0x000fe200078e0a09 */
[C---:B------:R-:W-:Y:S01]  /*62f0*/  ISETP.GT.U32.AND P0, PT, R22.reuse, R8, PT ;  /* 0x000000081600720c */ /* 0x040fe20003f04070 */
[C---:B------:R-:W-:Y:S01]  /*6300*/  IMAD R10, R22.reuse, R6, R10 ;  /* 0x00000006160a7224 */ /* 0x040fe200078e020a */
[----:B------:R-:W-:Y:S01]  /*6310*/  IABS R13, R5 ;  /* 0x00000005000d7213 */ /* 0x000fe20000000000 */
[----:B------:R-:W-:Y:S01]  /*6320*/  IMAD.HI.U32 R6, R3, R11, RZ ;  /* 0x0000000b03067227 */ /* 0x000fe200078e00ff */
[----:B------:R-:W-:Y:S03]  /*6330*/  STL [R1+0x4], R12 ;  /* 0x0000040c01007387 */ /* 0x000fe60000100800 */
[----:B------:R-:W-:Y:S01]  /*6340*/  @!P1 IMAD.IADD R7, R7, 0x1, -R22 ;  /* 0x0000000107079824 */ /* 0x000fe200078e0a16 */
[----:B------:R-:W-:Y:S01]  /*6350*/  ISETP.GT.U32.AND P1, PT, R22, R10, PT ;  /* 0x0000000a1600720c */ /* 0x000fe20003f24070 */
[----:B------:R-:W-:Y:S01]  /*6360*/  IMAD.MOV R6, RZ, RZ, -R6 ;  /* 0x000000ffff067224 */ /* 0x000fe200078e0a06 */
[----:B------:R-:W-:Y:S01]  /*6370*/  STL [R1], R9 ;  /* 0x0000000901007387 */ /* 0x000fe20000100800 */
[----:B------:R-:W-:Y:S01]  /*6380*/  @!P6 IMAD.IADD R28, R28, 0x1, -R22 ;  /* 0x000000011c1ce824 */ /* 0x000fe200078e0a16 */
[----:B------:R-:W-:Y:S01]  /*6390*/  ISETP.GE.AND P6, PT, R2, RZ, PT ;  /* 0x000000ff0200720c */ /* 0x000fe20003fc6270 */
[----:B------:R-:W-:Y:S01]  /*63a0*/  IMAD R11, R22, R6, R11 ;  /* 0x00000006160b7224 */ /* 0x000fe200078e020b */
[----:B------:R-:W-:Y:S01]  /*63b0*/  IADD3 R2, R24, 0x48, RZ ;  /* 0x0000004818027810 */ /* 0x000fe20007ffe0ff */
[----:B------:R-:W-:-:S02]  /*63c0*/  @!P3 IMAD.MOV R28, RZ, RZ, -R28 ;  /* 0x000000ffff1cb224 */ /* 0x000fc400078e0a1c */
[--C-:B------:R-:W-:Y:S01]  /*63d0*/  @!P4 IMAD.IADD R29, R29, 0x1, -R22.reuse ;  /* 0x000000011d1dc824 */ /* 0x100fe200078e0a16 */
[----:B------:R-:W-:Y:S01]  /*63e0*/  ISETP.GT.U32.AND P3, PT, R22, R11, PT ;  /* 0x0000000b1600720c */ /* 0x000fe20003f64070 */
[--C-:B------:R-:W-:Y:S01]  /*63f0*/  @!P0 IMAD.IADD R8, R8, 0x1, -R22.reuse ;  /* 0x0000000108088824 */ /* 0x100fe200078e0a16 */
[----:B------:R-:W-:Y:S01]  /*6400*/  ISETP.GE.AND P4, PT, R4, RZ, PT ;  /* 0x000000ff0400720c */ /* 0x000fe20003f86270 */
[----:B------:R-:W-:Y:S01]  /*6410*/  @!P1 IMAD.IADD R10, R10, 0x1, -R22 ;  /* 0x000000010a0a9824 */ /* 0x000fe200078e0a16 */
[----:B------:R-:W-:Y:S01]  /*6420*/  ISETP.GE.AND P0, PT, R0, RZ, PT ;  /* 0x000000ff0000720c */ /* 0x000fe20003f06270 */
[C---:B------:R-:W-:Y:S01]  /*6430*/  IMAD.HI.U32 R0, R3.reuse, R13, RZ ;  /* 0x0000000d03007227 */ /* 0x040fe200078e00ff */
[----:B------:R-:W-:Y:S02]  /*6440*/  IADD3 R4, R24, 0x4c, RZ ;  /* 0x0000004c18047810 */ /* 0x000fe40007ffe0ff */
[C---:B------:R-:W-:Y:S01]  /*6450*/  ISETP.GT.U32.AND P1, PT, R22.reuse, R8, PT ;  /* 0x000000081600720c */ /* 0x040fe20003f24070 */
[----:B------:R-:W-:Y:S01]  /*6460*/  IMAD.MOV R0, RZ, RZ, -R0 ;  /* 0x000000ffff007224 */ /* 0x000fe200078e0a00 */
[----:B------:R-:W-:Y:S01]  /*6470*/  IABS R14, R4 ;  /* 0x00000004000e7213 */ /* 0x000fe20000000000 */
[----:B------:R-:W-:Y:S01]  /*6480*/  @!P5 IMAD.MOV R29, RZ, RZ, -R29 ;  /* 0x000000ffff1dd224 */ /* 0x000fe200078e0a1d */
[----:B------:R-:W-:Y:S01]  /*6490*/  IABS R16, R2 ;  /* 0x0000000200107213 */ /* 0x000fe20000000000 */
[C---:B------:R-:W-:Y:S01]  /*64a0*/  IMAD R13, R22.reuse, R0, R13 ;  /* 0x00000000160d7224 */ /* 0x040fe200078e020d */
[----:B------:R-:W-:Y:S01]  /*64b0*/  ISETP.GT.U32.AND P5, PT, R22, R10, PT ;  /* 0x0000000a1600720c */ /* 0x000fe20003fa4070 */
[----:B------:R-:W-:Y:S01]  /*64c0*/  IMAD.HI.U32 R0, R3, R14, RZ ;  /* 0x0000000e03007227 */ /* 0x000fe200078e00ff */
[----:B------:R-:W-:Y:S03]  /*64d0*/  STL [R1+0xa64], R29 ;  /* 0x000a641d01007387 */ /* 0x000fe60000100800 */
[----:B------:R-:W-:Y:S01]  /*64e0*/  @!P3 IMAD.IADD R11, R11, 0x1, -R22 ;  /* 0x000000010b0bb824 */ /* 0x000fe200078e0a16 */
[----:B------:R0:W-:Y:S01]  /*64f0*/  STL [R1+0xa68], R28 ;  /* 0x000a681c01007387 */ /* 0x0001e20000100800 */
[----:B------:R-:W-:-:S02]  /*6500*/  IMAD.MOV R0, RZ, RZ, -R0 ;  /* 0x000000ffff007224 */ /* 0x000fc400078e0a00 */
[----:B------:R-:W-:Y:S01]  /*6510*/  @!P2 IMAD.MOV R7, RZ, RZ, -R7 ;  /* 0x000000ffff07a224 */ /* 0x000fe200078e0a07 */
[C---:B------:R-:W-:Y:S01]  /*6520*/  ISETP.GT.U32.AND P2, PT, R22.reuse, R13, PT ;  /* 0x0000000d1600720c */ /* 0x040fe20003f44070 */
[----:B------:R-:W-:Y:S01]  /*6530*/  IMAD.HI.U32 R6, R3, R16, RZ ;  /* 0x0000001003067227 */ /* 0x000fe200078e00ff */
[----:B------:R-:W-:Y:S02]  /*6540*/  ISETP.GT.U32.AND P3, PT, R22, R11, PT ;  /* 0x0000000b1600720c */ /* 0x000fe40003f64070 */
[----:B------:R1:W-:Y:S01]  /*6550*/  STL [R1+0xa6c], R7 ;  /* 0x000a6c0701007387 */ /* 0x0003e20000100800 */
[----:B------:R-:W-:Y:S01]  /*6560*/  @!P1 IMAD.IADD R8, R8, 0x1, -R22 ;  /* 0x0000000108089824 */ /* 0x000fe200078e0a16 */
[----:B------:R-:W-:Y:S01]  /*6570*/  ISETP.GE.AND P1, PT, R5, RZ, PT ;  /* 0x000000ff0500720c */ /* 0x000fe20003f26270 */
[----:B------:R-:W-:Y:S01]  /*6580*/  IMAD R14, R22, R0, R14 ;  /* 0x00000000160e7224 */ /* 0x000fe200078e020e */
[C---:B------:R-:W-:Y:S01]  /*6590*/  IADD3 R0, R24.reuse, 0x40, RZ ;  /* 0x0000004018007810 */ /* 0x040fe20007ffe0ff */
[----:B------:R-:W-:Y:S01]  /*65a0*/  IMAD.MOV R5, RZ, RZ, -R6 ;  /* 0x000000ffff057224 */ /* 0x000fe200078e0a06 */
[----:B0-----:R-:W-:Y:S01]  /*65b0*/  IADD3 R28, R24, 0x14, RZ ;  /* 0x00000014181c7810 */ /* 0x001fe20007ffe0ff */
[----:B------:R-:W-:Y:S01]  /*65c0*/  @!P4 IMAD.MOV R8, RZ, RZ, -R8 ;  /* 0x000000ffff08c224 */ /* 0x000fe200078e0a08 */
[C---:B------:R-:W-:Y:S01]  /*65d0*/  ISETP.GT.U32.AND P4, PT, R22.reuse, R14, PT ;  /* 0x0000000e1600720c */ /* 0x040fe20003f84070 */
[----:B------:R-:W-:Y:S01]  /*65e0*/  IMAD R16, R22, R5, R16 ;  /* 0x0000000516107224 */ /* 0x000fe200078e0210 */
[----:B------:R-:W-:Y:S01]  /*65f0*/  IABS R19, R0 ;  /* 0x0000000000137213 */ /* 0x000fe20000000000 */
[--C-:B------:R-:W-:Y:S01]  /*6600*/  @!P5 IMAD.IADD R10, R10, 0x1, -R22.reuse ;  /* 0x000000010a0ad824 */ /* 0x100fe200078e0a16 */
[----:B------:R-:W-:Y:S01]  /*6610*/  ISETP.GE.AND P5, PT, R4, RZ, PT ;  /* 0x000000ff0400720c */ /* 0x000fe20003fa6270 */
[--C-:B------:R-:W-:Y:S01]  /*6620*/  @!P2 IMAD.IADD R13, R13, 0x1, -R22.reuse ;  /* 0x000000010d0da824 */ /* 0x100fe200078e0a16 */
[----:B------:R-:W-:Y:S01]  /*6630*/  IADD3 R4, R24, 0x44, RZ ;  /* 0x0000004418047810 */ /* 0x000fe20007ffe0ff */
[----:B------:R-:W-:Y:S01]  /*6640*/  @!P3 IMAD.IADD R11, R11, 0x1, -R22 ;  /* 0x000000010b0bb824 */ /* 0x000fe200078e0a16 */
[C---:B------:R-:W-:Y:S01]  /*6650*/  ISETP.GT.U32.AND P3, PT, R22.reuse, R16, PT ;  /* 0x000000101600720c */ /* 0x040fe20003f64070 */
[----:B------:R-:W-:Y:S01]  /*6660*/  @!P6 IMAD.MOV R10, RZ, RZ, -R10 ;  /* 0x000000ffff0ae224 */ /* 0x000fe200078e0a0a */
[----:B------:R-:W-:Y:S01]  /*6670*/  ISETP.GT.U32.AND P2, PT, R22, R13, PT ;  /* 0x0000000d1600720c */ /* 0x000fe20003f44070 */
[----:B------:R-:W-:Y:S01]  /*6680*/  @!P0 IMAD.MOV R11, RZ, RZ, -R11 ;  /* 0x000000ffff0b8224 */ /* 0x000fe200078e0a0b */
[----:B------:R-:W-:Y:S01]  /*6690*/  IABS R17, R4 ;  /* 0x0000000400117213 */ /* 0x000fe20000000000 */
[--C-:B------:R-:W-:Y:S01]  /*66a0*/  @!P4 IMAD.IADD R14, R14, 0x1, -R22.reuse ;  /* 0x000000010e0ec824 */ /* 0x100fe200078e0a16 */
[----:B------:R-:W-:Y:S01]  /*66b0*/  ISETP.GE.AND P6, PT, R2, RZ, PT ;  /* 0x000000ff0200720c */ /* 0x000fe20003fc6270 */
[C---:B------:R-:W-:Y:S01]  /*66c0*/  IMAD.HI.U32 R2, R3.reuse, R19, RZ ;  /* 0x0000001303027227 */ /* 0x040fe200078e00ff */
[----:B------:R-:W-:Y:S01]  /*66d0*/  IADD3 R5, R24, 0x3c, RZ ;  /* 0x0000003c18057810 */ /* 0x000fe20007ffe0ff */
[----:B------:R-:W-:Y:S01]  /*66e0*/  STL [R1+0xa70], R8 ;  /* 0x000a700801007387 */ /* 0x000fe20000100800 */
[----:B------:R-:W-:Y:S01]  /*66f0*/  ISETP.GT.U32.AND P4, PT, R22, R14, PT ;  /* 0x0000000e1600720c */ /* 0x000fe20003f84070 */
[----:B------:R-:W-:Y:S01]  /*6700*/  IMAD.HI.U32 R6, R3, R17, RZ ;  /* 0x0000001103067227 */ /* 0x000fe200078e00ff */
[----:B------:R-:W-:Y:S01]  /*6710*/  IABS R20, R5 ;  /* 0x0000000500147213 */ /* 0x000fe20000000000 */
[----:B------:R0:W-:Y:S01]  /*6720*/  STL [R1+0xa74], R10 ;  /* 0x000a740a01007387 */ /* 0x0001e20000100800 */
[----:B------:R-:W-:Y:S01]  /*6730*/  IABS R25, R28 ;  /* 0x0000001c00197213 */ /* 0x000fe20000000000 */
[----:B------:R-:W-:Y:S01]  /*6740*/  @!P3 IMAD.IADD R16, R16, 0x1, -R22 ;  /* 0x000000011010b824 */ /* 0x000fe200078e0a16 */
[----:B-1----:R-:W-:Y:S01]  /*6750*/  IADD3 R7, R24, 0x8, RZ ;  /* 0x0000000818077810 */ /* 0x002fe20007ffe0ff */
[----:B------:R-:W-:Y:S01]  /*6760*/  IMAD.MOV R6, RZ, RZ, -R6 ;  /* 0x000000ffff067224 */ /* 0x000fe200078e0a06 */
[----:B------:R1:W-:Y:S01]  /*6770*/  STL [R1+0xa78], R11 ;  /* 0x000a780b01007387 */ /* 0x0003e20000100800 */
[----:B------:R-:W-:Y:S01]  /*6780*/  IMAD.MOV R2, RZ, RZ, -R2 ;  /* 0x000000ffff027224 */ /* 0x000fe200078e0a02 */
[----:B------:R-:W-:Y:S01]  /*6790*/  ISETP.GT.U32.AND P3, PT, R22, R16, PT ;  /* 0x000000101600720c */ /* 0x000fe20003f64070 */
[----:B------:R-:W-:Y:S01]  /*67a0*/  @!P2 IMAD.IADD R13, R13, 0x1, -R22 ;  /* 0x000000010d0da824 */ /* 0x000fe200078e0a16 */
[----:B------:R-:W-:Y:S01]  /*67b0*/  ISETP.GE.AND P2, PT, R4, RZ, PT ;  /* 0x000000ff0400720c */ /* 0x000fe20003f46270 */
[----:B------:R-:W-:Y:S01]  /*67c0*/  IMAD R17, R22, R6, R17 ;  /* 0x0000000616117224 */ /* 0x000fe200078e0211 */
[----:B0-----:R-:W-:Y:S01]  /*67d0*/  IADD3 R10, R24, 0x10, RZ ;  /* 0x00000010180a7810 */ /* 0x001fe20007ffe0ff */
[----:B------:R-:W-:Y:S01]  /*67e0*/  IMAD R19, R22, R2, R19 ;  /* 0x0000000216137224 */ /* 0x000fe200078e0213 */
[----:B------:R-:W-:Y:S01]  /*67f0*/  IADD3 R2, R24, 0x38, RZ ;  /* 0x0000003818027810 */ /* 0x000fe20007ffe0ff */
[----:B------:R-:W-:Y:S01]  /*6800*/  IMAD.HI.U32 R4, R3, R20, RZ ;  /* 0x0000001403047227 */ /* 0x000fe200078e00ff */
[----:B------:R-:W-:-:S02]  /*6810*/  ISETP.GT.U32.AND P0, PT, R22, R17, PT ;  /* 0x000000111600720c */ /* 0x000fc40003f04070 */
[----:B------:R-:W-:Y:S01]  /*6820*/  IABS R6, R2 ;  /* 0x0000000200067213 */ /* 0x000fe20000000000 */
[----:B------:R-:W-:Y:S01]  /*6830*/  IMAD.MOV R4, RZ, RZ, -R4 ;  /* 0x000000ffff047224 */ /* 0x000fe200078e0a04 */
[----:B-1----:R-:W-:Y:S01]  /*6840*/  IADD3 R11, R24, 0x18, RZ ;  /* 0x00000018180b7810 */ /* 0x002fe20007ffe0ff */
[----:B------:R-:W-:Y:S01]  /*6850*/  @!P4 IMAD.IADD R14, R14, 0x1, -R22 ;  /* 0x000000010e0ec824 */ /* 0x000fe200078e0a16 */
[C---:B------:R-:W-:Y:S01]  /*6860*/  ISETP.GT.U32.AND P4, PT, R22.reuse, R19, PT ;  /* 0x000000131600720c */ /* 0x040fe20003f84070 */
[----:B------:R-:W-:Y:S01]  /*6870*/  IMAD R20, R22, R4, R20 ;  /* 0x0000000416147224 */ /* 0x000fe200078e0214 */
[----:B------:R-:W-:Y:S01]  /*6880*/  IADD3 R4, R24, 0x34, RZ ;  /* 0x0000003418047810 */ /* 0x000fe20007ffe0ff */
[----:B------:R-:W-:Y:S01]  /*6890*/  @!P1 IMAD.MOV R13, RZ, RZ, -R13 ;  /* 0x000000ffff0d9224 */ /* 0x000fe200078e0a0d */
[----:B------:R-:W-:Y:S01]  /*68a0*/  ISETP.GE.AND P1, PT, R0, RZ, PT ;  /* 0x000000ff0000720c */ /* 0x000fe20003f26270 */
[----:B------:R-:W-:Y:S01]  /*68b0*/  @!P3 IMAD.IADD R16, R16, 0x1, -R22 ;  /* 0x000000011010b824 */ /* 0x000fe200078e0a16 */
[----:B------:R-:W-:Y:S01]  /*68c0*/  ISETP.GT.U32.AND P3, PT, R22, R20, PT ;  /* 0x000000141600720c */ /* 0x000fe20003f64070 */
[----:B------:R-:W-:Y:S01]  /*68d0*/  IMAD.MOV.U32 R0, RZ, RZ, R6 ;  /* 0x000000ffff007224 */ /* 0x000fe200078e0006 */
[----:B------:R-:W-:Y:S01]  /*68e0*/  IADD3 R6, R24, 0x30, RZ ;  /* 0x0000003018067810 */ /* 0x000fe20007ffe0ff */
[----:B------:R-:W-:Y:S01]  /*68f0*/  @!P0 IMAD.IADD R17, R17, 0x1, -R22 ;  /* 0x0000000111118824 */ /* 0x000fe200078e0a16 */
[----:B------:R-:W-:Y:S01]  /*6900*/  IABS R12, R4 ;  /* 0x00000004000c7213 */ /* 0x000fe20000000000 */
[----:B------:R-:W-:Y:S01]  /*6910*/  @!P5 IMAD.MOV R14, RZ, RZ, -R14 ;  /* 0x000000ffff0ed224 */ /* 0x000fe200078e0a0e */
[----:B------:R-:W-:Y:S01]  /*6920*/  IABS R15, R6 ;  /* 0x00000006000f7213 */ /* 0x000fe20000000000 */
[----:B------:R-:W-:Y:S01]  /*6930*/  @!P4 IMAD.IADD R19, R19, 0x1, -R22 ;  /* 0x000000011313c824 */ /* 0x000fe200078e0a16 */
[C---:B------:R-:W-:Y:S01]  /*6940*/  ISETP.GT.U32.AND P0, PT, R22.reuse, R17, PT ;  /* 0x000000111600720c */ /* 0x040fe20003f04070 */
[----:B------:R-:W-:Y:S01]  /*6950*/  IMAD.HI.U32 R9, R3, R0, RZ ;  /* 0x0000000003097227 */ /* 0x000fe200078e00ff */
[----:B------:R-:W-:Y:S01]  /*6960*/  ISETP.GE.AND P4, PT, R5, RZ, PT ;  /* 0x000000ff0500720c */ /* 0x000fe20003f86270 */
[----:B------:R0:W-:Y:S01]  /*6970*/  STL [R1+0xa7c], R13 ;  /* 0x000a7c0d01007387 */ /* 0x0001e20000100800 */
[----:B------:R-:W-:Y:S01]  /*6980*/  ISETP.GT.U32.AND P5, PT, R22, R19, PT ;  /* 0x000000131600720c */ /* 0x000fe20003fa4070 */
[----:B------:R-:W-:Y:S01]  /*6990*/  IMAD.MOV.U32 R5, RZ, RZ, R15 ;  /* 0x000000ffff057224 */ /* 0x000fe200078e000f */
[----:B------:R-:W-:Y:S01]  /*69a0*/  IABS R26, R11 ;  /* 0x0000000b001a7213 */ /* 0x000fe20000000000 */
[----:B------:R-:W-:Y:S01]  /*69b0*/  IMAD.HI.U32 R15, R3, R12, RZ ;  /* 0x0000000c030f7227 */ /* 0x000fe200078e00ff */
[----:B------:R1:W-:Y:S01]  /*69c0*/  STL [R1+0xa80], R14 ;  /* 0x000a800e01007387 */ /* 0x0003e20000100800 */
[----:B------:R-:W-:-:S02]  /*69d0*/  IABS R27, R10 ;  /* 0x0000000a001b7213 */ /* 0x000fc40000000000 */
[----:B------:R-:W-:Y:S01]  /*69e0*/  @!P3 IMAD.IADD R20, R20, 0x1, -R22 ;  /* 0x000000011414b824 */ /* 0x000fe200078e0a16 */
[C---:B------:R-:W-:Y:S01]  /*69f0*/  IADD3 R8, R24.reuse, 0xc, RZ ;  /* 0x0000000c18087810 */ /* 0x040fe20007ffe0ff */
[----:B------:R-:W-:Y:S01]  /*6a00*/  IMAD.MOV R9, RZ, RZ, -R9 ;  /* 0x000000ffff097224 */ /* 0x000fe200078e0a09 */
[----:B0-----:R-:W-:Y:S01]  /*6a10*/  IADD3 R13, R24, 0x1c, RZ ;  /* 0x0000001c180d7810 */ /* 0x001fe20007ffe0ff */
[----:B------:R-:W-:Y:S01]  /*6a20*/  IMAD.MOV R15, RZ, RZ, -R15 ;  /* 0x000000ffff0f7224 */ /* 0x000fe200078e0a0f */
[----:B------:R-:W-:Y:S01]  /*6a30*/  ISETP.GT.U32.AND P3, PT, R22, R20, PT ;  /* 0x000000141600720c */ /* 0x000fe20003f64070 */
[----:B------:R-:W-:Y:S01]  /*6a40*/  @!P6 IMAD.MOV R16, RZ, RZ, -R16 ;  /* 0x000000ffff10e224 */ /* 0x000fe200078e0a10 */
[----:B------:R-:W-:Y:S01]  /*6a50*/  ISETP.GE.AND P6, PT, R2, RZ, PT ;  /* 0x000000ff0200720c */ /* 0x000fe20003fc6270 */
[----:B------:R-:W-:Y:S01]  /*6a60*/  IMAD R0, R22, R9, R0 ;  /* 0x0000000916007224 */ /* 0x000fe200078e0200 */
[----:B------:R-:W-:Y:S01]  /*6a70*/  IADD3 R29, R24, 0x4, RZ ;  /* 0x00000004181d7810 */ /* 0x000fe20007ffe0ff */
[C---:B------:R-:W-:Y:S01]  /*6a80*/  IMAD R2, R22.reuse, R15, R12 ;  /* 0x0000000f16027224 */ /* 0x040fe200078e020c */
[----:B------:R0:W-:Y:S01]  /*6a90*/  STL [R1+0xa84], R16 ;  /* 0x000a841001007387 */ /* 0x0001e20000100800 */
[--C-:B------:R-:W-:Y:S01]  /*6aa0*/  @!P0 IMAD.IADD R17, R17, 0x1, -R22.reuse ;  /* 0x0000000111118824 */ /* 0x100fe200078e0a16 */
[C---:B------:R-:W-:Y:S01]  /*6ab0*/  ISETP.GT.U32.AND P0, PT, R22.reuse, R0, PT ;  /* 0x000000001600720c */ /* 0x040fe20003f04070 */
[----:B------:R-:W-:Y:S01]  /*6ac0*/  @!P5 IMAD.IADD R19, R19, 0x1, -R22 ;  /* 0x000000011313d824 */ /* 0x000fe200078e0a16 */
[----:B------:R-:W-:Y:S01]  /*6ad0*/  ISETP.GT.U32.AND P5, PT, R22, R2, PT ;  /* 0x000000021600720c */ /* 0x000fe20003fa4070 */
[----:B------:R-:W-:Y:S01]  /*6ae0*/  IMAD.HI.U32 R9, R3, R5, RZ ;  /* 0x0000000503097227 */ /* 0x000fe200078e00ff */
[----:B-1----:R-:W-:-:S03]  /*6af0*/  IABS R14, R7 ;  /* 0x00000007000e7213 */ /* 0x002fc60000000000 */
[----:B------:R-:W-:Y:S01]  /*6b00*/  IMAD.MOV R9, RZ, RZ, -R9 ;  /* 0x000000ffff097224 */ /* 0x000fe200078e0a09 */
[----:B0-----:R-:W-:Y:S01]  /*6b10*/  IADD3 R16, R24, 0x20, RZ ;  /* 0x0000002018107810 */ /* 0x001fe20007ffe0ff */
[--C-:B------:R-:W-:Y:S01]  /*6b20*/  @!P3 IMAD.IADD R20, R20, 0x1, -R22.reuse ;  /* 0x000000011414b824 */ /* 0x100fe200078e0a16 */
[----:B------:R-:W-:Y:S01]  /*6b30*/  ISETP.GE.AND P3, PT, R6, RZ, PT ;  /* 0x000000ff0600720c */ /* 0x000fe20003f66270 */
[----:B------:R-:W-:Y:S01]  /*6b40*/  IMAD R5, R22, R9, R5 ;  /* 0x0000000916057224 */ /* 0x000fe200078e0205 */
[----:B------:R-:W-:Y:S01]  /*6b50*/  IADD3 R6, R24, 0x2c, RZ ;  /* 0x0000002c18067810 */ /* 0x000fe20007ffe0ff */
[--C-:B------:R-:W-:Y:S02]  /*6b60*/  @!P0 IMAD.IADD R0, R0, 0x1, -R22.reuse ;  /* 0x0000000100008824 */ /* 0x100fe400078e0a16 */
[----:B------:R-:W-:Y:S01]  /*6b70*/  @!P5 IMAD.IADD R2, R2, 0x1, -R22 ;  /* 0x000000010202d824 */ /* 0x000fe200078e0a16 */
[----:B------:R-:W-:Y:S01]  /*6b80*/  ISETP.GE.AND P0, PT, R6, RZ, PT ;  /* 0x000000ff0600720c */ /* 0x000fe20003f06270 */
[----:B------:R-:W-:Y:S01]  /*6b90*/  @!P4 IMAD.MOV R20, RZ, RZ, -R20 ;  /* 0x000000ffff14c224 */ /* 0x000fe200078e0a14 */
[----:B------:R-:W-:Y:S01]  /*6ba0*/  IABS R6, R6 ;  /* 0x0000000600067213 */ /* 0x000fe20000000000 */
[----:B------:R-:W-:Y:S01]  /*6bb0*/  @!P1 IMAD.MOV R19, RZ, RZ, -R19 ;  /* 0x000000ffff139224 */ /* 0x000fe200078e0a13 */
[C---:B------:R-:W-:Y:S01]  /*6bc0*/  ISETP.GT.U32.AND P4, PT, R22.reuse, R5, PT ;  /* 0x000000051600720c */ /* 0x040fe20003f84070 */
[----:B------:R-:W-:Y:S01]  /*6bd0*/  @!P2 IMAD.MOV R17, RZ, RZ, -R17 ;  /* 0x000000ffff11a224 */ /* 0x000fe200078e0a11 */
[----:B------:R-:W-:Y:S01]  /*6be0*/  ISETP.GT.U32.AND P1, PT, R22, R2, PT ;  /* 0x000000021600720c */ /* 0x000fe20003f24070 */
[----:B------:R-:W-:Y:S01]  /*6bf0*/  IMAD.HI.U32 R21, R3, R6, RZ ;  /* 0x0000000603157227 */ /* 0x000fe200078e00ff */
[----:B------:R-:W-:-:S02]  /*6c00*/  ISETP.GE.AND P2, PT, R4, RZ, PT ;  /* 0x000000ff0400720c */ /* 0x000fc40003f46270 */
[----:B------:R-:W-:Y:S01]  /*6c10*/  IADD3 R4, R24, 0x28, RZ ;  /* 0x0000002818047810 */ /* 0x000fe20007ffe0ff */
[----:B------:R-:W-:Y:S01]  /*6c20*/  IMAD.MOV R21, RZ, RZ, -R21 ;  /* 0x000000ffff157224 */ /* 0x000fe200078e0a15 */
[----:B------:R0:W-:Y:S01]  /*6c30*/  STL [R1+0xa88], R17 ;  /* 0x000a881101007387 */ /* 0x0001e20000100800 */
[C---:B------:R-:W-:Y:S02]  /*6c40*/  ISETP.GT.U32.AND P5, PT, R22.reuse, R0, PT ;  /* 0x000000001600720c */ /* 0x040fe40003fa4070 */
[----:B------:R-:W-:Y:S01]  /*6c50*/  IMAD R6, R22, R21, R6 ;  /* 0x0000001516067224 */ /* 0x000fe200078e0206 */
[----:B------:R-:W-:Y:S01]  /*6c60*/  IABS R9, R4 ;  /* 0x0000000400097213 */ /* 0x000fe20000000000 */
[--C-:B------:R-:W-:Y:S01]  /*6c70*/  @!P4 IMAD.IADD R5, R5, 0x1, -R22.reuse ;  /* 0x000000010505c824 */ /* 0x100fe200078e0a16 */
[----:B------:R-:W-:Y:S01]  /*6c80*/  IABS R21, R16 ;  /* 0x0000001000157213 */ /* 0x000fe20000000000 */
[----:B------:R-:W-:Y:S01]  /*6c90*/  @!P1 IMAD.IADD R2, R2, 0x1, -R22 ;  /* 0x0000000102029824 */ /* 0x000fe200078e0a16 */
[C---:B------:R-:W-:Y:S01]  /*6ca0*/  ISETP.GT.U32.AND P1, PT, R22.reuse, R6, PT ;  /* 0x000000061600720c */ /* 0x040fe20003f24070 */
[----:B------:R-:W-:Y:S01]  /*6cb0*/  IMAD.HI.U32 R15, R3, R9, RZ ;  /* 0x00000009030f7227 */ /* 0x000fe200078e00ff */
[----:B------:R-:W-:Y:S01]  /*6cc0*/  ISETP.GT.U32.AND P4, PT, R22, R5, PT ;  /* 0x000000051600720c */ /* 0x000fe20003f84070 */
[----:B------:R1:W-:Y:S01]  /*6cd0*/  STL [R1+0xa8c], R19 ;  /* 0x000a8c1301007387 */ /* 0x0003e20000100800 */
[----:B0-----:R-:W-:Y:S01]  /*6ce0*/  IADD3 R17, R24, 0x24, RZ ;  /* 0x0000002418117810 */ /* 0x001fe20007ffe0ff */
[----:B------:R-:W-:-:S02]  /*6cf0*/  IMAD.MOV R15, RZ, RZ, -R15 ;  /* 0x000000ffff0f7224 */ /* 0x000fc400078e0a0f */
[----:B------:R-:W-:Y:S01]  /*6d00*/  @!P5 IMAD.IADD R0, R0, 0x1, -R22 ;  /* 0x000000010000d824 */ /* 0x000fe200078e0a16 */
[----:B------:R-:W-:Y:S01]  /*6d10*/  IABS R12, R17 ;  /* 0x00000011000c7213 */ /* 0x000fe20000000000 */
[----:B------:R-:W-:Y:S01]  /*6d20*/  IMAD R9, R22, R15, R9 ;  /* 0x0000000f16097224 */ /* 0x000fe200078e0209 */
[----:B------:R-:W-:Y:S01]  /*6d30*/  ISETP.GE.AND P5, PT, R4, RZ, PT ;  /* 0x000000ff0400720c */ /* 0x000fe20003fa6270 */
[C---:B------:R-:W-:Y:S01]  /*6d40*/  IMAD.HI.U32 R15, R3.reuse, R21, RZ ;  /* 0x00000015030f7227 */ /* 0x040fe200078e00ff */
[----:B------:R-:W-:Y:S01]  /*6d50*/  STL [R1+0xa90], R20 ;  /* 0x000a901401007387 */ /* 0x000fe20000100800 */
[----:B-1----:R-:W-:Y:S02]  /*6d60*/  IABS R19, R29 ;  /* 0x0000001d00137213 */ /* 0x002fe40000000000 */
[----:B------:R-:W-:-:S04]  /*6d70*/  IMAD.HI.U32 R18, R3, R12, RZ ;  /* 0x0000000c03127227 */ /* 0x000fc800078e00ff */
[--C-:B------:R-:W-:Y:S02]  /*6d80*/  @!P1 IMAD.IADD R6, R6, 0x1, -R22.reuse ;  /* 0x0000000106069824 */ /* 0x100fe400078e0a16 */
[----:B------:R-:W-:Y:S01]  /*6d90*/  @!P4 IMAD.IADD R5, R5, 0x1, -R22 ;  /* 0x000000010505c824 */ /* 0x000fe200078e0a16 */
[C---:B------:R-:W-:Y:S01]  /*6da0*/  ISETP.GT.U32.AND P4, PT, R22.reuse, R9, PT ;  /* 0x000000091600720c */ /* 0x040fe20003f84070 */
[----:B------:R-:W-:Y:S01]  /*6db0*/  IMAD.MOV R18, RZ, RZ, -R18 ;  /* 0x000000ffff127224 */ /* 0x000fe200078e0a12 */
[C---:B------:R-:W-:Y:S01]  /*6dc0*/  ISETP.GT.U32.AND P1, PT, R22.reuse, R6, PT ;  /* 0x000000061600720c */ /* 0x040fe20003f24070 */
[----:B------:R-:W-:Y:S02]  /*6dd0*/  IMAD.MOV R15, RZ, RZ, -R15 ;  /* 0x000000ffff0f7224 */ /* 0x000fe400078e0a0f */
[C---:B------:R-:W-:Y:S01]  /*6de0*/  IMAD R12, R22.reuse, R18, R12 ;  /* 0x00000012160c7224 */ /* 0x040fe200078e020c */
[----:B------:R-:W-:Y:S01]  /*6df0*/  IABS R18, R13 ;  /* 0x0000000d00127213 */ /* 0x000fe20000000000 */
[----:B------:R-:W-:-:S02]  /*6e00*/  IMAD R15, R22, R15, R21 ;  /* 0x0000000f160f7224 */ /* 0x000fc400078e0215 */
[----:B------:R-:W-:-:S04]  /*6e10*/  IMAD.HI.U32 R21, R3, R26, RZ ;  /* 0x0000001a03157227 */ /* 0x000fc800078e00ff */
[----:B------:R-:W-:-:S04]  /*6e20*/  IMAD.HI.U32 R4, R3, R18, RZ ;  /* 0x0000001203047227 */ /* 0x000fc800078e00ff */
[----:B------:R-:W-:Y:S01]  /*6e30*/  @!P4 IMAD.IADD R9, R9, 0x1, -R22 ;  /* 0x000000010909c824 */ /* 0x000fe200078e0a16 */
[----:B------:R-:W-:Y:S01]  /*6e40*/  ISETP.GT.U32.AND P4, PT, R22, R15, PT ;  /* 0x0000000f1600720c */ /* 0x000fe20003f84070 */
[----:B------:R-:W-:Y:S02]  /*6e50*/  IMAD.MOV R4, RZ, RZ, -R4 ;  /* 0x000000ffff047224 */ /* 0x000fe400078e0a04 */
[----:B------:R-:W-:Y:S01]  /*6e60*/  @!P1 IMAD.IADD R6, R6, 0x1, -R22 ;  /* 0x0000000106069824 */ /* 0x000fe200078e0a16 */
[C---:B------:R-:W-:Y:S01]  /*6e70*/  ISETP.GT.U32.AND P1, PT, R22.reuse, R12, PT ;  /* 0x0000000c1600720c */ /* 0x040fe20003f24070 */
[----:B------:R-:W-:Y:S02]  /*6e80*/  IMAD R18, R22, R4, R18 ;  /* 0x0000000416127224 */ /* 0x000fe400078e0212 */
[----:B------:R-:W-:-:S04]  /*6e90*/  IMAD.HI.U32 R4, R3, R25, RZ ;  /* 0x0000001903047227 */ /* 0x000fc800078e00ff */
[----:B------:R-:W-:Y:S02]  /*6ea0*/  IMAD.MOV R21, RZ, RZ, -R21 ;  /* 0x000000ffff157224 */ /* 0x000fe400078e0a15 */
[----:B------:R-:W-:Y:S02]  /*6eb0*/  IMAD.MOV R4, RZ, RZ, -R4 ;  /* 0x000000ffff047224 */ /* 0x000fe400078e0a04 */
[C---:B------:R-:W-:Y:S01]  /*6ec0*/  IMAD R21, R22.reuse, R21, R26 ;  /* 0x0000001516157224 */ /* 0x040fe200078e021a */
[----:B------:R-:W-:Y:S01]  /*6ed0*/  IABS R26, R8 ;  /* 0x00000008001a7213 */ /* 0x000fe20000000000 */
[C---:B------:R-:W-:Y:S02]  /*6ee0*/  IMAD R4, R22.reuse, R4, R25 ;  /* 0x0000000416047224 */ /* 0x040fe400078e0219 */
[----:B------:R-:W-:Y:S01]  /*6ef0*/  @!P4 IMAD.IADD R15, R15, 0x1, -R22 ;  /* 0x000000010f0fc824 */ /* 0x000fe200078e0a16 */
[----:B------:R-:W-:Y:S01]  /*6f00*/  ISETP.GT.U32.AND P4, PT, R22, R21, PT ;  /* 0x000000151600720c */ /* 0x000fe20003f84070 */
[----:B------:R-:W-:-:S04]  /*6f10*/  IMAD.HI.U32 R25, R3, R27, RZ ;  /* 0x0000001b03197227 */ /* 0x000fc800078e00ff */
[----:B------:R-:W-:Y:S01]  /*6f20*/  @!P1 IMAD.IADD R12, R12, 0x1, -R22 ;  /* 0x000000010c0c9824 */ /* 0x000fe200078e0a16 */
[C---:B------:R-:W-:Y:S01]  /*6f30*/  ISETP.GT.U32.AND P1, PT, R22.reuse, R18, PT ;  /* 0x000000121600720c */ /* 0x040fe20003f24070 */
[----:B------:R-:W-:Y:S01]  /*6f40*/  @!P6 IMAD.MOV R0, RZ, RZ, -R0 ;  /* 0x000000ffff00e224 */ /* 0x000fe200078e0a00 */
[C---:B------:R-:W-:Y:S01]  /*6f50*/  ISETP.GT.U32.AND P6, PT, R22.reuse, R9, PT ;  /* 0x000000091600720c */ /* 0x040fe20003fc4070 */
[----:B------:R-:W-:Y:S01]  /*6f60*/  @!P2 IMAD.MOV R2, RZ, RZ, -R2 ;  /* 0x000000ffff02a224 */ /* 0x000fe200078e0a02 */
[----:B------:R-:W-:Y:S01]  /*6f70*/  ISETP.GT.U32.AND P2, PT, R22, R15, PT ;  /* 0x0000000f1600720c */ /* 0x000fe20003f44070 */
[----:B------:R-:W-:Y:S01]  /*6f80*/  IMAD.MOV R24, RZ, RZ, -R25 ;  /* 0x000000ffff187224 */ /* 0x000fe200078e0a19 */
[----:B------:R-:W-:Y:S01]  /*6f90*/  STL [R1+0xa94], R0 ;  /* 0x000a940001007387 */ /* 0x000fe20000100800 */
[----:B------:R-:W-:-:S03]  /*6fa0*/  IMAD.HI.U32 R25, R3, R26, RZ ;  /* 0x0000001a03197227 */ /* 0x000fc600078e00ff */
[----:B------:R0:W-:Y:S01]  /*6fb0*/  STL [R1+0xa98], R2 ;  /* 0x000a980201007387 */ /* 0x0001e20000100800 */
[----:B------:R-:W-:Y:S02]  /*6fc0*/  IMAD R27, R22, R24, R27 ;  /* 0x00000018161b7224 */ /* 0x000fe400078e021b */
[----:B------:R-:W-:Y:S02]  /*6fd0*/  IMAD.MOV R24, RZ, RZ, -R25 ;  /* 0x000000ffff187224 */ /* 0x000fe400078e0a19 */
[----:B------:R-:W-:Y:S01]  /*6fe0*/  @!P1 IMAD.IADD R18, R18, 0x1, -R22 ;  /* 0x0000000112129824 */ /* 0x000fe200078e0a16 */
[C---:B------:R-:W-:Y:S01]  /*6ff0*/  ISETP.GT.U32.AND P1, PT, R22.reuse, R12, PT ;  /* 0x0000000c1600720c */ /* 0x040fe20003f24070 */
[C---:B------:R-:W-:Y:S02]  /*7000*/  IMAD R26, R22.reuse, R24, R26 ;  /* 0x00000018161a7224 */ /* 0x040fe400078e021a */
[--C-:B------:R-:W-:Y:S01]  /*7010*/  @!P6 IMAD.IADD R9, R9, 0x1, -R22.reuse ;  /* 0x000000010909e824 */ /* 0x100fe200078e0a16 */
[C---:B------:R-:W-:Y:S01]  /*7020*/  ISETP.GT.U32.AND P6, PT, R22.reuse, R4, PT ;  /* 0x000000041600720c */ /* 0x040fe20003fc4070 */
[--C-:B------:R-:W-:Y:S01]  /*7030*/  @!P2 IMAD.IADD R15, R15, 0x1, -R22.reuse ;  /* 0x000000010f0fa824 */ /* 0x100fe200078e0a16 */
[C---:B------:R-:W-:Y:S01]  /*7040*/  ISETP.GT.U32.AND P2, PT, R22.reuse, R26, PT ;  /* 0x0000001a1600720c */ /* 0x040fe20003f44070 */
[----:B------:R-:W-:Y:S01]  /*7050*/  @!P3 IMAD.MOV R5, RZ, RZ, -R5 ;  /* 0x000000ffff05b224 */ /* 0x000fe200078e0a05 */
[----:B------:R-:W-:Y:S01]  /*7060*/  ISETP.GT.U32.AND P3, PT, R22, R18, PT ;  /* 0x000000121600720c */ /* 0x000fe20003f64070 */
[----:B------:R-:W-:-:S02]  /*7070*/  @!P4 IMAD.IADD R21, R21, 0x1, -R22 ;  /* 0x000000011515c824 */ /* 0x000fc400078e0a16 */
[----:B------:R-:W-:Y:S01]  /*7080*/  IMAD.HI.U32 R24, R3, R14, RZ ;  /* 0x0000000e03187227 */ /* 0x000fe200078e00ff */
[----:B------:R1:W-:Y:S02]  /*7090*/  STL [R1+0xa9c], R5 ;  /* 0x000a9c0501007387 */ /* 0x0003e40000100800 */
[----:B------:R-:W-:Y:S01]  /*70a0*/  ISETP.GT.U32.AND P4, PT, R22, R21, PT ;  /* 0x000000151600720c */ /* 0x000fe20003f84070 */
[--C-:B------:R-:W-:Y:S01]  /*70b0*/  @!P1 IMAD.IADD R12, R12, 0x1, -R22.reuse ;  /* 0x000000010c0c9824 */ /* 0x100fe200078e0a16 */
[----:B------:R-:W-:Y:S01]  /*70c0*/  ISETP.GT.U32.AND P1, PT, R22, R27, PT ;  /* 0x0000001b1600720c */ /* 0x000fe20003f24070 */
[--C-:B------:R-:W-:Y:S01]  /*70d0*/  @!P6 IMAD.IADD R4, R4, 0x1, -R22.reuse ;  /* 0x000000010404e824 */ /* 0x100fe200078e0a16 */
[----:B------:R-:W-:Y:S01]  /*70e0*/  ISETP.GE.AND P6, PT, R13, RZ, PT ;  /* 0x000000ff0d00720c */ /* 0x000fe20003fc6270 */
[----:B------:R-:W-:Y:S02]  /*70f0*/  @!P2 IMAD.IADD R26, R26, 0x1, -R22 ;  /* 0x000000011a1aa824 */ /* 0x000fe400078e0a16 */
[----:B------:R-:W-:-:S02]  /*7100*/  @!P5 IMAD.MOV R9, RZ, RZ, -R9 ;  /* 0x000000ffff09d224 */ /* 0x000fc400078e0a09 */
[----:B------:R-:W-:Y:S01]  /*7110*/  IMAD.MOV R24, RZ, RZ, -R24 ;  /* 0x000000ffff187224 */ /* 0x000fe200078e0a18 */
[----:B------:R-:W-:Y:S01]  /*7120*/  ISETP.GT.U32.AND P5, PT, R22, R26, PT ;  /* 0x0000001a1600720c */ /* 0x000fe20003fa4070 */
[----:B------:R-:W-:Y:S01]  /*7130*/  @!P3 IMAD.IADD R18, R18, 0x1, -R22 ;  /* 0x000000011212b824 */ /* 0x000fe200078e0a16 */
[----:B------:R-:W-:Y:S01]  /*7140*/  ISETP.GE.AND P3, PT, R17, RZ, PT ;  /* 0x000000ff1100720c */ /* 0x000fe20003f66270 */
[C---:B------:R-:W-:Y:S02]  /*7150*/  IMAD R24, R22.reuse, R24, R14 ;  /* 0x0000001816187224 */ /* 0x040fe400078e020e */
[----:B------:R-:W-:Y:S02]  /*7160*/  @!P1 IMAD.IADD R27, R27, 0x1, -R22 ;  /* 0x000000011b1b9824 */ /* 0x000fe400078e0a16 */
[----:B------:R-:W-:Y:S01]  /*7170*/  @!P6 IMAD.MOV R18, RZ, RZ, -R18 ;  /* 0x000000ffff12e224 */ /* 0x000fe200078e0a12 */
[----:B------:R-:W-:Y:S01]  /*7180*/  ISETP.GT.U32.AND P1, PT, R22, R24, PT ;  /* 0x000000181600720c */ /* 0x000fe20003f24070 */
[--C-:B------:R-:W-:Y:S01]  /*7190*/  @!P4 IMAD.IADD R21, R21, 0x1, -R22.reuse ;  /* 0x000000011515c824 */ /* 0x100fe200078e0a16 */
[----:B------:R-:W-:Y:S01]  /*71a0*/  ISETP.GE.AND P6, PT, R28, RZ, PT ;  /* 0x000000ff1c00720c */ /* 0x000fe20003fc6270 */
[----:B------:R-:W-:Y:S01]  /*71b0*/  IMAD.MOV.U32 R25, RZ, RZ, R19 ;  /* 0x000000ffff197224 */ /* 0x000fe200078e0013 */
[----:B------:R-:W0:Y:S01]  /*71c0*/  S2R R28, SR_TID.X ;  /* 0x00000000001c7919 */ /* 0x000e220000002100 */
[----:B------:R-:W-:Y:S01]  /*71d0*/  @!P5 IMAD.IADD R26, R26, 0x1, -R22 ;  /* 0x000000011a1ad824 */ /* 0x000fe200078e0a16 */
[----:B------:R-:W-:Y:S01]  /*71e0*/  ISETP.GE.AND P4, PT, R16, RZ, PT ;  /* 0x000000ff1000720c */ /* 0x000fe20003f86270 */
[----:B------:R-:W-:Y:S01]  /*71f0*/  IMAD.HI.U32 R3, R3, R25, RZ ;  /* 0x0000001903037227 */ /* 0x000fe200078e00ff */
[----:B------:R-:W-:-:S02]  /*7200*/  ISETP.GE.AND P5, PT, R7, RZ, PT ;  /* 0x000000ff0700720c */ /* 0x000fc40003fa6270 */
[----:B------:R-:W2:Y:S01]  /*7210*/  S2R R7, SR_TID.X ;  /* 0x0000000000077919 */ /* 0x000ea20000002100 */
[----:B------:R-:W-:Y:S01]  /*7220*/  ISETP.GT.U32.AND P2, PT, R22, R27, PT ;  /* 0x0000001b1600720c */ /* 0x000fe20003f44070 */
[----:B------:R-:W-:Y:S02]  /*7230*/  IMAD.MOV R3, RZ, RZ, -R3 ;  /* 0x000000ffff037224 */ /* 0x000fe400078e0a03 */
[----:B------:R-:W-:Y:S01]  /*7240*/  @!P1 IMAD.IADD R24, R24, 0x1, -R22 ;  /* 0x0000000118189824 */ /* 0x000fe200078e0a16 */
[----:B------:R-:W-:Y:S01]  /*7250*/  ISETP.GE.AND P1, PT, R11, RZ, PT ;  /* 0x000000ff0b00720c */ /* 0x000fe20003f26270 */
[C---:B------:R-:W-:Y:S02]  /*7260*/  IMAD R25, R22.reuse, R3, R25 ;  /* 0x0000000316197224 */ /* 0x040fe400078e0219 */
[----:B------:R-:W-:Y:S01]  /*7270*/  @!P0 IMAD.MOV R6, RZ, RZ, -R6 ;  /* 0x000000ffff068224 */ /* 0x000fe200078e0a06 */
[C---:B------:R-:W-:Y:S01]  /*7280*/  ISETP.GT.U32.AND P0, PT, R22.reuse, R4, PT ;  /* 0x000000041600720c */ /* 0x040fe20003f04070 */
[----:B------:R-:W-:Y:S01]  /*7290*/  @!P4 IMAD.MOV R15, RZ, RZ, -R15 ;  /* 0x000000ffff0fc224 */ /* 0x000fe200078e0a0f */
[----:B------:R-:W-:Y:S01]  /*72a0*/  ISETP.GT.U32.AND P4, PT, R22, R24, PT ;  /* 0x000000181600720c */ /* 0x000fe20003f84070 */
[----:B------:R-:W-:Y:S01]  /*72b0*/  @!P3 IMAD.MOV R12, RZ, RZ, -R12 ;  /* 0x000000ffff0cb224 */ /* 0x000fe200078e0a0c */
[----:B------:R3:W-:Y:S01]  /*72c0*/  STL [R1+0xaa0], R6 ;  /* 0x000aa00601007387 */ /* 0x0007e20000100800 */
[----:B------:R-:W-:Y:S01]  /*72d0*/  @!P2 IMAD.IADD R27, R27, 0x1, -R22 ;  /* 0x000000011b1ba824 */ /* 0x000fe200078e0a16 */
[----:B------:R-:W-:-:S02]  /*72e0*/  ISETP.GE.AND P2, PT, R8, RZ, PT ;  /* 0x000000ff0800720c */ /* 0x000fc40003f46270 */
[----:B------:R-:W-:Y:S01]  /*72f0*/  STL [R1+0xaa4], R9 ;  /* 0x000aa40901007387 */ /* 0x000fe20000100800 */
[C---:B0-----:R-:W-:Y:S01]  /*7300*/  LOP3.LUT R2, R28.reuse, 0x7, RZ, 0xc0, !PT ;  /* 0x000000071c027812 */ /* 0x041fe200078ec0ff */
[----:B-1----:R-:W-:Y:S01]  /*7310*/  IMAD.SHL.U32 R5, R28, 0x2, RZ ;  /* 0x000000021c057824 */ /* 0x002fe200078e00ff */
[----:B------:R-:W-:Y:S01]  /*7320*/  ISETP.GT.U32.AND P3, PT, R22, R25, PT ;  /* 0x000000191600720c */ /* 0x000fe20003f64070 */
[----:B------:R-:W-:Y:S01]  /*7330*/  IMAD.SHL.U32 R3, R28, 0x8, RZ ;  /* 0x000000081c037824 */ /* 0x000fe200078e00ff */
[----:B------:R-:W-:Y:S01]  /*7340*/  STL [R1+0xaa8], R12 ;  /* 0x000aa80c01007387 */ /* 0x000fe20000100800 */
[----:B------:R-:W-:Y:S01]  /*7350*/  IMAD R0, R2, 0x90, RZ ;  /* 0x0000009002007824 */ /* 0x000fe200078e02ff */
[C---:B--2---:R-:W-:Y:S01]  /*7360*/  LOP3.LUT R8, R7.reuse, 0x3f, RZ, 0xc0, !PT ;  /* 0x0000003f07087812 */ /* 0x044fe200078ec0ff */
[--C-:B------:R-:W-:Y:S01]  /*7370*/  @!P4 IMAD.IADD R24, R24, 0x1, -R22.reuse ;  /* 0x000000011818c824 */ /* 0x100fe200078e0a16 */
[----:B------:R-:W-:Y:S01]  /*7380*/  LOP3.LUT R7, R7, 0x60, RZ, 0xc0, !PT ;  /* 0x0000006007077812 */ /* 0x000fe200078ec0ff */
[----:B------:R-:W-:Y:S01]  /*7390*/  STL [R1+0xaac], R15 ;  /* 0x000aac0f01007387 */ /* 0x000fe20000100800 */
[----:B------:R-:W-:Y:S01]  /*73a0*/  LOP3.LUT P4, RZ, R28, 0x40, RZ, 0xc0, !PT ;  /* 0x000000401cff7812 */ /* 0x000fe2000788c0ff */
[----:B---3--:R-:W-:Y:S01]  /*73b0*/  IMAD.SHL.U32 R6, R8, 0x2, RZ ;  /* 0x0000000208067824 */ /* 0x008fe200078e00ff */
[----:B------:R-:W-:Y:S01]  /*73c0*/  LOP3.LUT R3, R3, 0x30, R5, 0x48, !PT ;  /* 0x0000003003037812 */ /* 0x000fe200078e4805 */
[----:B------:R-:W-:Y:S01]  /*73d0*/  IMAD R7, R2, 0x4, R7 ;  /* 0x0000000402077824 */ /* 0x000fe200078e0207 */
[----:B------:R-:W-:Y:S01]  /*73e0*/  LOP3.LUT R0, R0, 0x10, R5, 0x78, !PT ;  /* 0x0000001000007812 */ /* 0x000fe200078e7805 */
[----:B------:R-:W-:Y:S01]  /*73f0*/  STL [R1+0xab0], R18 ;  /* 0x000ab01201007387 */ /* 0x000fe20000100800 */
[----:B------:R-:W-:Y:S01]  /*7400*/  SEL R5, RZ, 0x90, !P4 ;  /* 0x00000090ff057807 */ /* 0x000fe20006000000 */
[----:B------:R-:W-:Y:S01]  /*7410*/  IMAD.U32 R7, R7, 0x10, R3 ;  /* 0x0000001007077824 */ /* 0x000fe200078e0003 */
[----:B------:R-:W-:Y:S01]  /*7420*/  ISETP.GE.AND P4, PT, R29, RZ, PT ;  /* 0x000000ff1d00720c */ /* 0x000fe20003f86270 */
[--C-:B------:R-:W-:Y:S01]  /*7430*/  @!P0 IMAD.IADD R4, R4, 0x1, -R22.reuse ;  /* 0x0000000104048824 */ /* 0x100fe200078e0a16 */
[----:B------:R-:W-:Y:S01]  /*7440*/  LOP3.LUT R3, R5, R6, RZ, 0x3c, !PT ;  /* 0x0000000605037212 */ /* 0x000fe200078e3cff */
[----:B------:R-:W-:Y:S01]  /*7450*/  @!P3 IMAD.IADD R25, R25, 0x1, -R22 ;  /* 0x000000011919b824 */ /* 0x000fe200078e0a16 */
[----:B------:R-:W-:Y:S01]  /*7460*/  ISETP.GE.AND P0, PT, R10, RZ, PT ;  /* 0x000000ff0a00720c */ /* 0x000fe20003f06270 */
[----:B------:R-:W-:-:S02]  /*7470*/  @!P1 IMAD.MOV R21, RZ, RZ, -R21 ;  /* 0x000000ffff159224 */ /* 0x000fc400078e0a15 */
[----:B------:R-:W-:Y:S01]  /*7480*/  STL [R1+0x980], R3 ;  /* 0x0009800301007387 */ /* 0x000fe20000100800 */
[----:B------:R-:W-:Y:S01]  /*7490*/  ISETP.GT.U32.AND P3, PT, R22, R25, PT ;  /* 0x000000191600720c */ /* 0x000fe20003f64070 */
[----:B------:R-:W-:Y:S02]  /*74a0*/  IMAD.SHL.U32 R2, R28, 0x40, RZ ;  /* 0x000000401c027824 */ /* 0x000fe400078e00ff */
[----:B------:R0:W-:Y:S01]  /*74b0*/  STL [R1+0xd0], R7 ;  /* 0x0000d00701007387 */ /* 0x0001e20000100800 */
[----:B------:R-:W-:Y:S02]  /*74c0*/  @!P6 IMAD.MOV R4, RZ, RZ, -R4 ;  /* 0x000000ffff04e224 */ /* 0x000fe400078e0a04 */
[----:B------:R-:W-:Y:S01]  /*74d0*/  @!P2 IMAD.MOV R26, RZ, RZ, -R26 ;  /* 0x000000ffff1aa224 */ /* 0x000fe200078e0a1a */
[----:B------:R-:W2:Y:S01]  /*74e0*/  LDL.LU R14, [R1+0x1d0] ;  /* 0x0001d000010e7983 */ /* 0x000ea20000300800 */
[----:B------:R-:W-:Y:S01]  /*74f0*/  @!P5 IMAD.MOV R24, RZ, RZ, -R24 ;  /* 0x000000ffff18d224 */ /* 0x000fe200078e0a18 */
[----:B------:R-:W-:-:S02]  /*7500*/  LOP3.LUT R0, R0, 0x400, R2, 0xf8, !PT ;  /* 0x0000040000007812 */ /* 0x000fc400078ef802 */
[----:B------:R-:W3:Y:S04]  /*7510*/  LDL.LU R13, [R1+0x1cc] ;  /* 0x0001cc00010d7983 */ /* 0x000ee80000300800 */
[----:B------:R-:W4:Y:S04]  /*7520*/  LDL.LU R11, [R1+0x1c8] ;  /* 0x0001c800010b7983 */ /* 0x000f280000300800 */
[----:B------:R-:W4:Y:S04]  /*7530*/  LDL.LU R10, [R1+0x1c4] ;  /* 0x0001c400010a7983 */ /* 0x000f280000300800 */
[----:B------:R-:W4:Y:S04]  /*7540*/  LDL.LU R8, [R1+0x1c0] ;  /* 0x0001c00001087983 */ /* 0x000f280000300800 */
[----:B0-----:R-:W4:Y:S01]  /*7550*/  LDL.LU R7, [R1+0x1bc] ;  /* 0x0001bc0001077983 */ /* 0x001f220000300800 */
[----:B------:R-:W-:Y:S01]  /*7560*/  @!P3 IMAD.IADD R25, R25, 0x1, -R22 ;  /* 0x000000011919b824 */ /* 0x000fe200078e0a16 */
[----:B------:R-:W-:Y:S01]  /*7570*/  ISETP.NE.AND P3, PT, RZ, c[0x0][0x17c], PT ;  /* 0x00005f00ff007a0c */ /* 0x000fe20003f65270 */
[----:B------:R-:W-:Y:S01]  /*7580*/  @!P0 IMAD.MOV R27, RZ, RZ, -R27 ;  /* 0x000000ffff1b8224 */ /* 0x000fe200078e0a1b */
[----:B------:R-:W-:Y:S01]  /*7590*/  LOP3.LUT R22, RZ, c[0x0][0x17c], RZ, 0x33, !PT ;  /* 0x00005f00ff167a12 */ /* 0x000fe200078e33ff */
[----:B------:R-:W4:Y:S01]  /*75a0*/  LDL.LU R28, [R1+0x1b8] ;  /* 0x0001b800011c7983 */ /* 0x000f220000300800 */
[----:B------:R-:W-:-:S03]  /*75b0*/  @!P4 IMAD.MOV R25, RZ, RZ, -R25 ;  /* 0x000000ffff19c224 */ /* 0x000fc600078e0a19 */
[----:B------:R-:W4:Y:S01]  /*75c0*/  LDL.LU R29, [R1+0x1b4] ;  /* 0x0001b400011d7983 */ /* 0x000f220000300800 */
[----:B------:R-:W-:-:S03]  /*75d0*/  SEL R3, R22, R23, !P3 ;  /* 0x0000001716037207 */ /* 0x000fc60005800000 */
[----:B------:R-:W-:Y:S04]  /*75e0*/  STL [R1+0xab4], R21 ;  /* 0x000ab41501007387 */ /* 0x000fe80000100800 */
[----:B------:R-:W-:Y:S04]  /*75f0*/  STL [R1+0xab8], R4 ;  /* 0x000ab80401007387 */ /* 0x000fe80000100800 */
[----:B------:R-:W-:Y:S04]  /*7600*/  STL [R1+0xabc], R27 ;  /* 0x000abc1b01007387 */ /* 0x000fe80000100800 */
[----:B------:R-:W-:Y:S04]  /*7610*/  STL [R1+0xac0], R26 ;  /* 0x000ac01a01007387 */ /* 0x000fe80000100800 */
[----:B------:R-:W-:Y:S04]  /*7620*/  STL [R1+0xac4], R24 ;  /* 0x000ac41801007387 */ /* 0x000fe80000100800 */
[----:B------:R-:W-:Y:S04]  /*7630*/  STL [R1+0xac8], R25 ;  /* 0x000ac81901007387 */ /* 0x000fe80000100800 */
[----:B------:R4:W-:Y:S01]  /*7640*/  STL [R1+0xacc], R3 ;  /* 0x000acc0301007387 */ /* 0x0009e20000100800 */
[----:B--2---:R-:W-:-:S02]  /*7650*/  SEL R2, R22, R14, !P3 ;  /* 0x0000000e16027207 */ /* 0x004fc40005800000 */
[----:B---3--:R-:W-:-:S03]  /*7660*/  SEL R0, R22, R13, !P3 ;  /* 0x0000000d16007207 */ /* 0x008fc60005800000 */
[----:B------:R0:W-:Y:S01]  /*7670*/  STL [R1+0x5a0], R2 ;  /* 0x0005a00201007387 */ /* 0x0001e20000100800 */
[----:B----4-:R-:W-:-:S03]  /*7680*/  SEL R3, R22, R11, !P3 ;  /* 0x0000000b16037207 */ /* 0x010fc60005800000 */
[----:B------:R1:W-:Y:S04]  /*7690*/  STL [R1+0x59c], R0 ;  /* 0x00059c0001007387 */ /* 0x0003e80000100800 */
[----:B------:R2:W-:Y:S01]  /*76a0*/  STL [R1+0x598], R3 ;  /* 0x0005980301007387 */ /* 0x0005e20000100800 */
[C---:B0-----:R-:W-:Y:S02]  /*76b0*/  SEL R2, R22.reuse, R10, !P3 ;  /* 0x0000000a16027207 */ /* 0x041fe40005800000 */
[----:B-1----:R-:W-:-:S03]  /*76c0*/  SEL R0, R22, R8, !P3 ;  /* 0x0000000816007207 */ /* 0x002fc60005800000 */
[----:B------:R-:W-:Y:S01]  /*76d0*/  STL [R1+0x594], R2 ;  /* 0x0005940201007387 */ /* 0x000fe20000100800 */
[----:B--2---:R-:W-:-:S03]  /*76e0*/  SEL R3, R22, R7, !P3 ;  /* 0x0000000716037207 */ /* 0x004fc60005800000 */
[----:B------:R-:W-:Y:S04]  /*76f0*/  STL [R1+0x590], R0 ;  /* 0x0005900001007387 */ /* 0x000fe80000100800 */
[----:B------:R0:W-:Y:S04]  /*7700*/  STL [R1+0x58c], R3 ;  /* 0x00058c0301007387 */ /* 0x0001e80000100800 */
[----:B0-----:R-:W2:Y:S01]  /*7710*/  LDL.LU R3, [R1+0x1a4] ;  /* 0x0001a40001037983 */ /* 0x001ea20000300800 */
[C---:B------:R-:W-:Y:S02]  /*7720*/  SEL R2, R22.reuse, R28, !P3 ;  /* 0x0000001c16027207 */ /* 0x040fe40005800000 */
[----:B------:R-:W-:-:S03]  /*7730*/  SEL R0, R22, R29, !P3 ;  /* 0x0000001d16007207 */ /* 0x000fc60005800000 */
[----:B------:R-:W-:Y:S04]  /*7740*/  STL [R1+0x588], R2 ;  /* 0x0005880201007387 */ /* 0x000fe80000100800 */
[----:B--2---:R0:W-:Y:S04]  /*7750*/  STL [R1+0xae8], R3 ;  /* 0x000ae80301007387 */ /* 0x0041e80000100800 */
[----:B------:R-:W-:Y:S04]  /*7760*/  STL [R1+0x584], R0 ;  /* 0x0005840001007387 */ /* 0x000fe80000100800 */
[----:B0-----:R-:W2:Y:S04]  /*7770*/  LDL.LU R3, [R1+0x1a8] ;  /* 0x0001a80001037983 */ /* 0x001ea80000300800 */
[----:B--2---:R0:W-:Y:S04]  /*7780*/  STL [R1+0xaec], R3 ;  /* 0x000aec0301007387 */ /* 0x0041e80000100800 */
[----:B0-----:R-:W2:Y:S04]  /*7790*/  LDL.LU R3, [R1+0x1ac] ;  /* 0x0001ac0001037983 */ /* 0x001ea80000300800 */
[----:B--2---:R0:W-:Y:S04]  /*77a0*/  STL [R1+0xaf0], R3 ;  /* 0x000af00301007387 */ /* 0x0041e80000100800 */
[----:B0-----:R-:W2:Y:S04]  /*77b0*/  LDL.LU R3, [R1+0x1b0] ;  /* 0x0001b00001037983 */ /* 0x001ea80000300800 */
[----:B------:R-:W3:Y:S04]  /*77c0*/  LDL.LU R23, [R1+0x1a0] ;  /* 0x0001a00001177983 */ /* 0x000ee80000300800 */
[----:B------:R-:W4:Y:S04]  /*77d0*/  LDL.LU R25, [R1+0x19c] ;  /* 0x00019c0001197983 */ /* 0x000f280000300800 */
[----:B------:R-:W3:Y:S04]  /*77e0*/  LDL.LU R24, [R1+0x198] ;  /* 0x0001980001187983 */ /* 0x000ee80000300800 */
        /* <DEDUP_REMOVED lines=23> */
[----:B------:R-:W3:Y:S01]  /*7960*/  LDL.LU R29, [R1+0x138] ;  /* 0x00013800011d7983 */ /* 0x000ee20000300800 */
[----:B--2---:R-:W-:-:S05]  /*7970*/  SEL R3, R22, R3, !P3 ;  /* 0x0000000316037207 */ /* 0x004fca0005800000 */
[----:B------:R0:W-:Y:S04]  /*7980*/  STL [R1+0x580], R3 ;  /* 0x0005800301007387 */ /* 0x0001e80000100800 */
[----:B0-----:R-:W2:Y:S02]  /*7990*/  LDL.LU R3, [R1+0xaf0] ;  /* 0x000af00001037983 */ /* 0x001ea40000300800 */
[----:B--2---:R-:W-:-:S05]  /*79a0*/  SEL R3, R22, R3, !P3 ;  /* 0x0000000316037207 */ /* 0x004fca0005800000 */
[----:B------:R0:W-:Y:S04]  /*79b0*/  STL [R1+0x57c], R3 ;  /* 0x00057c0301007387 */ /* 0x0001e80000100800 */
[----:B0-----:R-:W2:Y:S02]  /*79c0*/  LDL.LU R3, [R1+0xaec] ;  /* 0x000aec0001037983 */ /* 0x001ea40000300800 */
[----:B--2---:R-:W-:-:S05]  /*79d0*/  SEL R3, R22, R3, !P3 ;  /* 0x0000000316037207 */ /* 0x004fca0005800000 */
[----:B------:R0:W-:Y:S04]  /*79e0*/  STL [R1+0x578], R3 ;  /* 0x0005780301007387 */ /* 0x0001e80000100800 */
[----:B0-----:R-:W2:Y:S01]  /*79f0*/  LDL.LU R3, [R1+0xae8] ;  /* 0x000ae80001037983 */ /* 0x001ea20000300800 */
[C---:B---3--:R-:W-:Y:S02]  /*7a00*/  SEL R24, R22.reuse, R24, !P3 ;  /* 0x0000001816187207 */ /* 0x048fe40005800000 */
[C---:B------:R-:W-:Y:S02]  /*7a10*/  SEL R4, R22.reuse, R4, !P3 ;  /* 0x0000000416047207 */ /* 0x040fe40005800000 */
[C---:B------:R-:W-:Y:S02]  /*7a20*/  SEL R18, R22.reuse, R18, !P3 ;  /* 0x0000001216127207 */ /* 0x040fe40005800000 */
[----:B------:R-:W-:-:S02]  /*7a30*/  SEL R9, R22, R9, !P3 ;  /* 0x0000000916097207 */ /* 0x000fc40005800000 */
[C---:B------:R-:W-:Y:S02]  /*7a40*/  SEL R2, R22.reuse, R2, !P3 ;  /* 0x0000000216027207 */ /* 0x040fe40005800000 */
[C---:B------:R-:W-:Y:S02]  /*7a50*/  SEL R0, R22.reuse, R0, !P3 ;  /* 0x0000000016007207 */ /* 0x040fe40005800000 */
[----:B--2---:R-:W-:-:S05]  /*7a60*/  SEL R3, R22, R3, !P3 ;  /* 0x0000000316037207 */ /* 0x004fca0005800000 */
[----:B------:R0:W-:Y:S02]  /*7a70*/  STL [R1+0x574], R3 ;  /* 0x0005740301007387 */ /* 0x0001e40000100800 */
[C---:B0-----:R-:W-:Y:S02]  /*7a80*/  SEL R3, R22.reuse, R23, !P3 ;  /* 0x0000001716037207 */ /* 0x041fe40005800000 */
[----:B----4-:R-:W-:-:S03]  /*7a90*/  SEL R23, R22, R25, !P3 ;  /* 0x0000001916177207 */ /* 0x010fc60005800000 */
[----:B------:R0:W-:Y:S04]  /*7aa0*/  STL [R1+0x570], R3 ;  /* 0x0005700301007387 */ /* 0x0001e80000100800 */
[----:B------:R1:W-:Y:S01]  /*7ab0*/  STL [R1+0x56c], R23 ;  /* 0x00056c1701007387 */ /* 0x0003e20000100800 */
[----:B0-----:R-:W-:-:S03]  /*7ac0*/  SEL R3, R22, R26, !P3 ;  /* 0x0000001a16037207 */ /* 0x001fc60005800000 */
[----:B------:R-:W-:Y:S01]  /*7ad0*/  STL [R1+0x568], R24 ;  /* 0x0005681801007387 */ /* 0x000fe20000100800 */
[----:B-1----:R-:W-:-:S03]  /*7ae0*/  SEL R23, R22, R27, !P3 ;  /* 0x0000001b16177207 */ /* 0x002fc60005800000 */
[----:B------:R0:W-:Y:S04]  /*7af0*/  STL [R1+0x564], R3 ;  /* 0x0005640301007387 */ /* 0x0001e80000100800 */
[----:B------:R-:W-:Y:S01]  /*7b00*/  STL [R1+0x560], R23 ;  /* 0x0005601701007387 */ /* 0x000fe20000100800 */
[----:B0-----:R-:W-:-:S03]  /*7b10*/  SEL R3, R22, R21, !P3 ;  /* 0x0000001516037207 */ /* 0x001fc60005800000 */
[----:B------:R0:W-:Y:S04]  /*7b20*/  STL [R1+0x55c], R4 ;  /* 0x00055c0401007387 */ /* 0x0001e80000100800 */
[----:B------:R1:W-:Y:S01]  /*7b30*/  STL [R1+0x558], R3 ;  /* 0x0005580301007387 */ /* 0x0003e20000100800 */
[----:B0-----:R-:W-:-:S03]  /*7b40*/  SEL R4, R22, R15, !P3 ;  /* 0x0000000f16047207 */ /* 0x001fc60005800000 */
[----:B------:R-:W-:Y:S01]  /*7b50*/  STL [R1+0x554], R18 ;  /* 0x0005541201007387 */ /* 0x000fe20000100800 */
[----:B-1----:R-:W-:-:S03]  /*7b60*/  SEL R3, R22, R12, !P3 ;  /* 0x0000000c16037207 */ /* 0x002fc60005800000 */
[----:B------:R0:W-:Y:S04]  /*7b70*/  STL [R1+0x550], R4 ;  /* 0x0005500401007387 */ /* 0x0001e80000100800 */
[----:B------:R1:W-:Y:S01]  /*7b80*/  STL [R1+0x54c], R3 ;  /* 0x00054c0301007387 */ /* 0x0003e20000100800 */
[----:B0-----:R-:W-:-:S03]  /*7b90*/  SEL R4, R22, R6, !P3 ;  /* 0x0000000616047207 */ /* 0x001fc60005800000 */
[----:B------:R-:W-:Y:S01]  /*7ba0*/  STL [R1+0x548], R9 ;  /* 0x0005480901007387 */ /* 0x000fe20000100800 */
[----:B-1----:R-:W-:-:S03]  /*7bb0*/  SEL R3, R22, R5, !P3 ;  /* 0x0000000516037207 */ /* 0x002fc60005800000 */
[----:B------:R-:W-:Y:S04]  /*7bc0*/  STL [R1+0x544], R4 ;  /* 0x0005440401007387 */ /* 0x000fe80000100800 */
[----:B------:R0:W-:Y:S04]  /*7bd0*/  STL [R1+0x540], R3 ;  /* 0x0005400301007387 */ /* 0x0001e80000100800 */
[----:B------:R1:W-:Y:S01]  /*7be0*/  STL [R1+0x53c], R2 ;  /* 0x00053c0201007387 */ /* 0x0003e20000100800 */
[----:B0-----:R-:W-:-:S03]  /*7bf0*/  SEL R3, R22, R20, !P3 ;  /* 0x0000001416037207 */ /* 0x001fc60005800000 */
[----:B------:R0:W-:Y:S01]  /*7c00*/  STL [R1+0x538], R0 ;  /* 0x0005380001007387 */ /* 0x0001e20000100800 */
[----:B-1----:R-:W-:-:S03]  /*7c10*/  SEL R2, R22, R19, !P3 ;  /* 0x0000001316027207 */ /* 0x002fc60005800000 */
[----:B------:R1:W-:Y:S01]  /*7c20*/  STL [R1+0x534], R3 ;  /* 0x0005340301007387 */ /* 0x0003e20000100800 */
[----:B0-----:R-:W-:-:S03]  /*7c30*/  SEL R0, R22, R17, !P3 ;  /* 0x0000001116007207 */ /* 0x001fc60005800000 */
[----:B------:R0:W-:Y:S01]  /*7c40*/  STL [R1+0x530], R2 ;  /* 0x0005300201007387 */ /* 0x0001e20000100800 */
[----:B-1----:R-:W-:-:S03]  /*7c50*/  SEL R3, R22, R16, !P3 ;  /* 0x0000001016037207 */ /* 0x002fc60005800000 */
[----:B------:R1:W-:Y:S04]  /*7c60*/  STL [R1+0x52c], R0 ;  /* 0x00052c0001007387 */ /* 0x0003e80000100800 */
[----:B------:R2:W-:Y:S01]  /*7c70*/  STL [R1+0x528], R3 ;  /* 0x0005280301007387 */ /* 0x0005e20000100800 */
[C---:B0-----:R-:W-:Y:S02]  /*7c80*/  SEL R2, R22.reuse, R14, !P3 ;  /* 0x0000000e16027207 */ /* 0x041fe40005800000 */
[----:B-1----:R-:W-:-:S03]  /*7c90*/  SEL R0, R22, R13, !P3 ;  /* 0x0000000d16007207 */ /* 0x002fc60005800000 */
[----:B------:R0:W-:Y:S01]  /*7ca0*/  STL [R1+0x524], R2 ;  /* 0x0005240201007387 */ /* 0x0001e20000100800 */
[----:B--2---:R-:W-:-:S03]  /*7cb0*/  SEL R3, R22, R11, !P3 ;  /* 0x0000000b16037207 */ /* 0x004fc60005800000 */
        /* <DEDUP_REMOVED lines=144> */
[----:B------:R-:W3:Y:S01]  /*85c0*/  LDL.LU R23, [R1] ;  /* 0x0000000001177983 */ /* 0x000ee20000300800 */
        /* <DEDUP_REMOVED lines=10> */
[C---:B----4-:R-:W-:Y:S02]  /*8670*/  SEL R24, R22.reuse, R24, !P3 ;  /* 0x0000001816187207 */ /* 0x050fe40005800000 */
[C---:B------:R-:W-:Y:S02]  /*8680*/  SEL R26, R22.reuse, R26, !P3 ;  /* 0x0000001a161a7207 */ /* 0x040fe40005800000 */
[----:B------:R-:W-:-:S02]  /*8690*/  SEL R27, R22, R27, !P3 ;  /* 0x0000001b161b7207 */ /* 0x000fc40005800000 */
[C---:B------:R-:W-:Y:S02]  /*86a0*/  SEL R4, R22.reuse, R4, !P3 ;  /* 0x0000000416047207 */ /* 0x040fe40005800000 */
[C---:B------:R-:W-:Y:S02]  /*86b0*/  SEL R21, R22.reuse, R21, !P3 ;  /* 0x0000001516157207 */ /* 0x040fe40005800000 */
[C---:B------:R-:W-:Y:S02]  /*86c0*/  SEL R18, R22.reuse, R18, !P3 ;  /* 0x0000001216127207 */ /* 0x040fe40005800000 */
[C---:B------:R-:W-:Y:S02]  /*86d0*/  SEL R15, R22.reuse, R15, !P3 ;  /* 0x0000000f160f7207 */ /* 0x040fe40005800000 */
        /* <DEDUP_REMOVED lines=18> */
[----:B--2---:R-:W-:-:S05]  /*8800*/  SEL R3, R22, R3, !P3 ;  /* 0x0000000316037207 */ /* 0x004fca0005800000 */
[----:B------:R0:W-:Y:S04]  /*8810*/  STL [R1+0x98], R3 ;  /* 0x0000980301007387 */ /* 0x0001e80000100800 */
[----:B0-----:R-:W2:Y:S04]  /*8820*/  LDL.LU R3, [R1+0xacc] ;  /* 0x000acc0001037983 */ /* 0x001ea80000300800 */
[----:B------:R0:W-:Y:S04]  /*8830*/  STL [R1+0x94], R25 ;  /* 0x0000941901007387 */ /* 0x0001e80000100800 */
[----:B0-----:R-:W3:Y:S04]  /*8840*/  LDL.LU R25, [R1+0xac8] ;  /* 0x000ac80001197983 */ /* 0x001ee80000300800 */
[----:B------:R0:W-:Y:S04]  /*8850*/  STL [R1+0x90], R24 ;  /* 0x0000901801007387 */ /* 0x0001e80000100800 */
[----:B0-----:R-:W4:Y:S04]  /*8860*/  LDL.LU R24, [R1+0xac4] ;  /* 0x000ac40001187983 */ /* 0x001f280000300800 */
[----:B------:R0:W-:Y:S04]  /*8870*/  STL [R1+0x8c], R26 ;  /* 0x00008c1a01007387 */ /* 0x0001e80000100800 */
[----:B0-----:R-:W2:Y:S04]  /*8880*/  LDL.LU R26, [R1+0xac0] ;  /* 0x000ac000011a7983 */ /* 0x001ea80000300800 */
[----:B------:R0:W-:Y:S04]  /*8890*/  STL [R1+0x88], R27 ;  /* 0x0000881b01007387 */ /* 0x0001e80000100800 */
[----:B0-----:R-:W2:Y:S04]  /*88a0*/  LDL.LU R27, [R1+0xabc] ;  /* 0x000abc00011b7983 */ /* 0x001ea80000300800 */
[----:B------:R0:W-:Y:S04]  /*88b0*/  STL [R1+0x84], R4 ;  /* 0x0000840401007387 */ /* 0x0001e80000100800 */
[----:B0-----:R-:W2:Y:S04]  /*88c0*/  LDL.LU R4, [R1+0xab8] ;  /* 0x000ab80001047983 */ /* 0x001ea80000300800 */
[----:B------:R0:W-:Y:S04]  /*88d0*/  STL [R1+0x80], R21 ;  /* 0x0000801501007387 */ /* 0x0001e80000100800 */
[----:B0-----:R-:W3:Y:S04]  /*88e0*/  LDL.LU R21, [R1+0xab4] ;  /* 0x000ab40001157983 */ /* 0x001ee80000300800 */
        /* <DEDUP_REMOVED lines=39> */
[----:B0-----:R-:W3:Y:S01]  /*8b60*/  LDL.LU R29, [R1+0xa64] ;  /* 0x000a6400011d7983 */ /* 0x001ee20000300800 */
[----:B------:R-:W-:-:S05]  /*8b70*/  SEL R23, R22, R23, !P3 ;  /* 0x0000001716177207 */ /* 0x000fca0005800000 */
[----:B------:R0:W-:Y:S01]  /*8b80*/  STL [R1+0x8], R23 ;  /* 0x0000081701007387 */ /* 0x0001e20000100800 */
[C---:B--2---:R-:W-:Y:S02]  /*8b90*/  SEL R27, R22.reuse, R27, !P3 ;  /* 0x0000001b161b7207 */ /* 0x044fe40005800000 */
[C---:B------:R-:W-:Y:S02]  /*8ba0*/  SEL R26, R22.reuse, R26, !P3 ;  /* 0x0000001a161a7207 */ /* 0x040fe40005800000 */
[C---:B----4-:R-:W-:Y:S02]  /*8bb0*/  SEL R24, R22.reuse, R24, !P3 ;  /* 0x0000001816187207 */ /* 0x050fe40005800000 */
[C---:B---3--:R-:W-:Y:S02]  /*8bc0*/  SEL R21, R22.reuse, R21, !P3 ;  /* 0x0000001516157207 */ /* 0x048fe40005800000 */
        /* <DEDUP_REMOVED lines=12> */
[C---:B0-----:R-:W-:Y:S02]  /*8c90*/  SEL R23, R22.reuse, R28, !P3 ;  /* 0x0000001c16177207 */ /* 0x041fe40005800000 */
[----:B------:R-:W-:-:S05]  /*8ca0*/  SEL R29, R22, R29, !P3 ;  /* 0x0000001d161d7207 */ /* 0x000fca0005800000 */
[----:B------:R0:W-:Y:S02]  /*8cb0*/  STL [R1+0x4], R29 ;  /* 0x0000041d01007387 */ /* 0x0001e40000100800 */
[----:B0-----:R-:W-:-:S05]  /*8cc0*/  SEL R29, R22, R7, !P3 ;  /* 0x00000007161d7207 */ /* 0x001fca0005800000 */
[----:B------:R0:W-:Y:S04]  /*8cd0*/  STL [R1+0x9e8], R29 ;  /* 0x0009e81d01007387 */ /* 0x0001e80000100800 */
[----:B------:R1:W-:Y:S04]  /*8ce0*/  STL [R1], R23 ;  /* 0x0000001701007387 */ /* 0x0003e80000100800 */
[----:B0-----:R-:W2:Y:S01]  /*8cf0*/  LDL R29, [R1+0x930] ;  /* 0x00093000011d7983 */ /* 0x001ea20000100800 */
[C---:B------:R-:W-:Y:S02]  /*8d00*/  SEL R28, R22.reuse, R8, !P3 ;  /* 0x00000008161c7207 */ /* 0x040fe40005800000 */
[----:B-1----:R-:W-:-:S03]  /*8d10*/  SEL R23, R22, R10, !P3 ;  /* 0x0000000a16177207 */ /* 0x002fc60005800000 */
[----:B------:R0:W-:Y:S01]  /*8d20*/  STL [R1+0x9ec], R28 ;  /* 0x0009ec1c01007387 */ /* 0x0001e20000100800 */
[----:B------:R-:W-:-:S03]  /*8d30*/  SEL R10, R22, R0, !P3 ;  /* 0x00000000160a7207 */ /* 0x000fc60005800000 */
[----:B------:R-:W-:Y:S01]  /*8d40*/  STL [R1+0x9f0], R23 ;  /* 0x0009f01701007387 */ /* 0x000fe20000100800 */
[----:B------:R-:W-:-:S03]  /*8d50*/  SEL R8, R22, R2, !P3 ;  /* 0x0000000216087207 */ /* 0x000fc60005800000 */
[----:B------:R-:W-:Y:S01]  /*8d60*/  STL [R1+0x9f4], R11 ;  /* 0x0009f40b01007387 */ /* 0x000fe20000100800 */
        /* <DEDUP_REMOVED lines=8> */
[----:B------:R-:W-:-:S03]  /*8df0*/  SEL R5, R22, R4, !P3 ;  /* 0x0000000416057207 */ /* 0x000fc60005800000 */
[----:B------:R-:W-:Y:S04]  /*8e00*/  STL [R1+0xa14], R8 ;  /* 0x000a140801007387 */ /* 0x000fe80000100800 */
[----:B------:R-:W-:Y:S04]  /*8e10*/  STL [R1+0xa18], R7 ;  /* 0x000a180701007387 */ /* 0x000fe80000100800 */
[----:B------:R-:W-:Y:S04]  /*8e20*/  STL [R1+0xa1c], R6 ;  /* 0x000a1c0601007387 */ /* 0x000fe80000100800 */
[----:B------:R-:W-:Y:S01]  /*8e30*/  STL [R1+0xa20], R9 ;  /* 0x000a200901007387 */ /* 0x000fe20000100800 */
[----:B------:R-:W-:-:S03]  /*8e40*/  SEL R22, R22, R25, !P3 ;  /* 0x0000001916167207 */ /* 0x000fc60005800000 */
[----:B------:R-:W-:Y:S04]  /*8e50*/  STL [R1+0xa24], R12 ;  /* 0x000a240c01007387 */ /* 0x000fe80000100800 */
[----:B------:R-:W-:Y:S04]  /*8e60*/  STL [R1+0xa28], R15 ;  /* 0x000a280f01007387 */ /* 0x000fe80000100800 */
[----:B------:R-:W-:Y:S04]  /*8e70*/  STL [R1+0xa2c], R18 ;  /* 0x000a2c1201007387 */ /* 0x000fe80000100800 */
[----:B------:R-:W-:Y:S04]  /*8e80*/  STL [R1+0xa30], R21 ;  /* 0x000a301501007387 */ /* 0x000fe80000100800 */
[----:B------:R3:W-:Y:S04]  /*8e90*/  STL [R1+0xa34], R5 ;  /* 0x000a340501007387 */ /* 0x0007e80000100800 */
[----:B------:R-:W-:Y:S04]  /*8ea0*/  STL [R1+0xa38], R27 ;  /* 0x000a381b01007387 */ /* 0x000fe80000100800 */
[----:B------:R-:W-:Y:S04]  /*8eb0*/  STL [R1+0xa3c], R26 ;  /* 0x000a3c1a01007387 */ /* 0x000fe80000100800 */
[----:B------:R-:W-:Y:S04]  /*8ec0*/  STL [R1+0xa40], R24 ;  /* 0x000a401801007387 */ /* 0x000fe80000100800 */
[----:B------:R-:W-:Y:S04]  /*8ed0*/  STL [R1+0xa44], R22 ;  /* 0x000a441601007387 */ /* 0x000fe80000100800 */
[----:B------:R-:W-:Y:S04]  /*8ee0*/  STL [R1+0x4e0], RZ ;  /* 0x0004e0ff01007387 */ /* 0x000fe80000100800 */
        /* <DEDUP_REMOVED lines=207> */
[----:B0-----:R-:W0:Y:S04]  /*9be0*/  S2R R28, SR_TID.X ;  /* 0x00000000001c7919 */ /* 0x001e280000002100 */
        /* <DEDUP_REMOVED lines=19> */
[----:B------:R-:W-:Y:S01]  /*9d20*/  STL [R1+0x17c], RZ ;  /* 0x00017cff01007387 */ /* 0x000fe20000100800 */
[----:B--2---:R-:W-:-:S03]  /*9d30*/  ISETP.GE.AND P1, PT, R29, RZ, PT ;  /* 0x000000ff1d00720c */ /* 0x004fc60003f26270 */
[----:B-1----:R-:W2:Y:S01]  /*9d40*/  LDL.LU R10, [R1+0x5a8] ;  /* 0x0005a800010a7983 */ /* 0x002ea20000300800 */
[----:B0-----:R-:W-:-:S03]  /*9d50*/  SHF.R.U32.HI R29, RZ, 0x6, R28 ;  /* 0x00000006ff1d7819 */ /* 0x001fc6000001161c */
[----:B------:R-:W-:Y:S04]  /*9d60*/  STL [R1+0x160], RZ ;  /* 0x000160ff01007387 */ /* 0x000fe80000100800 */
[----:B------:R-:W-:Y:S04]  /*9d70*/  STL [R1+0x164], RZ ;  /* 0x000164ff01007387 */ /* 0x000fe80000100800 */
[----:B------:R-:W-:Y:S04]  /*9d80*/  STL [R1+0x168], RZ ;  /* 0x000168ff01007387 */ /* 0x000fe80000100800 */
[----:B------:R-:W-:Y:S01]  /*9d90*/  STL [R1+0x16c], RZ ;  /* 0x00016cff01007387 */ /* 0x000fe20000100800 */
[----:B------:R-:W-:-:S03]  /*9da0*/  SGXT.U32 R29, R29, 0x1 ;  /* 0x000000011d1d781a */ /* 0x000fc60000000000 */
[----:B------:R-:W-:Y:S04]  /*9db0*/  STL [R1+0x150], RZ ;  /* 0x000150ff01007387 */ /* 0x000fe80000100800 */
[----:B------:R-:W-:Y:S04]  /*9dc0*/  STL [R1+0x154], RZ ;  /* 0x000154ff01007387 */ /* 0x000fe80000100800 */
[----:B------:R-:W-:Y:S04]  /*9dd0*/  STL [R1+0x158], RZ ;  /* 0x000158ff01007387 */ /* 0x000fe80000100800 */
[----:B------:R-:W-:Y:S01]  /*9de0*/  STL [R1+0x15c], RZ ;  /* 0x00015cff01007387 */ /* 0x000fe20000100800 */
[----:B------:R-:W-:-:S03]  /*9df0*/  LOP3.LUT R0, R29, 0x2, RZ, 0xfc, !PT ;  /* 0x000000021d007812 */ /* 0x000fc600078efcff */
[----:B------:R-:W4:Y:S01]  /*9e00*/  LDL.LU R20, [R1+0x5a0] ;  /* 0x0005a00001147983 */ /* 0x000f220000300800 */
[----:B---3--:R-:W-:-:S03]  /*9e10*/  LOP3.LUT R5, R29, 0x4, RZ, 0xfc, !PT ;  /* 0x000000041d057812 */ /* 0x008fc600078efcff */
[----:B------:R-:W3:Y:S01]  /*9e20*/  LDL.LU R19, [R1+0x59c] ;  /* 0x00059c0001137983 */ /* 0x000ee20000300800 */
[----:B------:R-:W-:-:S03]  /*9e30*/  LOP3.LUT R4, R29, 0x6, RZ, 0xfc, !PT ;  /* 0x000000061d047812 */ /* 0x000fc600078efcff */
[----:B------:R-:W3:Y:S01]  /*9e40*/  LDL.LU R17, [R1+0x598] ;  /* 0x0005980001117983 */ /* 0x000ee20000300800 */
[----:B------:R-:W-:-:S03]  /*9e50*/  LOP3.LUT R0, R29, 0x8, RZ, 0xfc, !PT ;  /* 0x000000081d007812 */ /* 0x000fc600078efcff */
[----:B------:R-:W3:Y:S01]  /*9e60*/  LDL.LU R16, [R1+0x594] ;  /* 0x0005940001107983 */ /* 0x000ee20000300800 */
[C---:B------:R-:W-:Y:S02]  /*9e70*/  LOP3.LUT R5, R29.reuse, 0xa, RZ, 0xfc, !PT ;  /* 0x0000000a1d057812 */ /* 0x040fe400078efcff */
[C---:B------:R-:W-:Y:S01]  /*9e80*/  LOP3.LUT R4, R29.reuse, 0xc, RZ, 0xfc, !PT ;  /* 0x0000000c1d047812 */ /* 0x040fe200078efcff */
[----:B------:R-:W3:Y:S01]  /*9e90*/  LDL.LU R14, [R1+0x590] ;  /* 0x00059000010e7983 */ /* 0x000ee20000300800 */
[C---:B------:R-:W-:Y:S02]  /*9ea0*/  LOP3.LUT R0, R29.reuse, 0xe, RZ, 0xfc, !PT ;  /* 0x0000000e1d007812 */ /* 0x040fe400078efcff */
[C---:B------:R-:W-:Y:S01]  /*9eb0*/  LOP3.LUT R5, R29.reuse, 0x10, RZ, 0xfc, !PT ;  /* 0x000000101d057812 */ /* 0x040fe200078efcff */
[----:B------:R-:W3:Y:S01]  /*9ec0*/  LDL.LU R13, [R1+0x58c] ;  /* 0x00058c00010d7983 */ /* 0x000ee20000300800 */
[C---:B------:R-:W-:Y:S02]  /*9ed0*/  LOP3.LUT R4, R29.reuse, 0x12, RZ, 0xfc, !PT ;  /* 0x000000121d047812 */ /* 0x040fe400078efcff */
[----:B------:R-:W-:Y:S01]  /*9ee0*/  LOP3.LUT R0, R29, 0x14, RZ, 0xfc, !PT ;  /* 0x000000141d007812 */ /* 0x000fe200078efcff */
[----:B------:R-:W3:Y:S01]  /*9ef0*/  LDL.LU R11, [R1+0x588] ;  /* 0x00058800010b7983 */ /* 0x000ee20000300800 */
[----:B------:R-:W-:-:S02]  /*9f00*/  LOP3.LUT R2, R28, 0x1f, RZ, 0xc0, !PT ;  /* 0x0000001f1c027812 */ /* 0x000fc400078ec0ff */
[C---:B------:R-:W-:Y:S01]  /*9f10*/  LOP3.LUT R5, R29.reuse, 0x16, RZ, 0xfc, !PT ;  /* 0x000000161d057812 */ /* 0x040fe200078efcff */
[----:B------:R-:W3:Y:S01]  /*9f20*/  LDL.LU R23, [R1+0x584] ;  /* 0x0005840001177983 */ /* 0x000ee20000300800 */
[C---:B------:R-:W-:Y:S02]  /*9f30*/  LOP3.LUT R4, R29.reuse, 0x18, RZ, 0xfc, !PT ;  /* 0x000000181d047812 */ /* 0x040fe400078efcff */
[C---:B------:R-:W-:Y:S01]  /*9f40*/  LOP3.LUT R0, R29.reuse, 0x1a, RZ, 0xfc, !PT ;  /* 0x0000001a1d007812 */ /* 0x040fe200078efcff */
[C---:B------:R-:W-:Y:S01]  /*9f50*/  IMAD R0, R29.reuse, c[0x0][0x188], RZ ;  /* 0x000062001d007a24 */ /* 0x040fe200078e02ff */
[C---:B------:R-:W-:Y:S01]  /*9f60*/  LOP3.LUT R5, R29.reuse, 0x1c, RZ, 0xfc, !PT ;  /* 0x0000001c1d057812 */ /* 0x040fe200078efcff */
[----:B------:R-:W3:Y:S01]  /*9f70*/  LDL.LU R28, [R1+0x580] ;  /* 0x00058000011c7983 */ /* 0x000ee20000300800 */
[----:B------:R-:W-:-:S03]  /*9f80*/  LOP3.LUT R4, R29, 0x1e, RZ, 0xfc, !PT ;  /* 0x0000001e1d047812 */ /* 0x000fc600078efcff */
[----:B------:R-:W3:Y:S04]  /*9f90*/  LDL.LU R29, [R1+0x57c] ;  /* 0x00057c00011d7983 */ /* 0x000ee80000300800 */
[----:B------:R-:W-:Y:S04]  /*9fa0*/  STL [R1+0x140], RZ ;  /* 0x000140ff01007387 */ /* 0x000fe80000100800 */
[----:B------:R-:W-:Y:S04]  /*9fb0*/  STL [R1+0x144], RZ ;  /* 0x000144ff01007387 */ /* 0x000fe80000100800 */
[----:B------:R-:W-:Y:S04]  /*9fc0*/  STL [R1+0x148], RZ ;  /* 0x000148ff01007387 */ /* 0x000fe80000100800 */
[----:B------:R-:W-:Y:S04]  /*9fd0*/  STL [R1+0x14c], RZ ;  /* 0x00014cff01007387 */ /* 0x000fe80000100800 */
[----:B------:R-:W-:Y:S04]  /*9fe0*/  STL [R1+0x130], RZ ;  /* 0x000130ff01007387 */ /* 0x000fe80000100800 */
[----:B------:R-:W-:Y:S04]  /*9ff0*/  STL [R1+0x134], RZ ;  /* 0x000134ff01007387 */ /* 0x000fe80000100800 */
[----:B------:R-:W3:Y:S01]  /*a000*/  LDL.LU R4, [R1+0x6c] ;  /* 0x00006c0001047983 */ /* 0x000ee20000300800 */
[----:B------:R-:W-:Y:S01]  /*a010*/  ISETP.NE.AND P0, PT, RZ, c[0x0][0x178], PT ;  /* 0x00005e00ff007a0c */ /* 0x000fe20003f05270 */
[----:B------:R-:W-:-:S05]  /*a020*/  IMAD R2, R2, c[0x0][0x18c], RZ ;  /* 0x0000630002027a24 */ /* 0x000fca00078e02ff */
[----:B------:R-:W-:-:S04]  /*a030*/  SHF.R.S32.HI R0, RZ, 0x1f, R2 ;  /* 0x0000001fff007819 */ /* 0x000fc80000011402 */
[C---:B------:R-:W-:Y:S01]  /*a040*/  SHF.L.U64.HI R0, R2.reuse, 0x1, R0 ;  /* 0x0000000102007819 */ /* 0x040fe20000010200 */
[----:B------:R-:W-:Y:S02]  /*a050*/  IMAD.SHL.U32 R2, R2, 0x2, RZ ;  /* 0x0000000202027824 */ /* 0x000fe400078e00ff */
[----:B------:R-:W-:Y:S02]  /*a060*/  IMAD R3, R3, c[0x0][0x190], RZ ;  /* 0x0000640003037a24 */ /* 0x000fe400078e02ff */
[----:B------:R-:W-:Y:S01]  /*a070*/  STL [R1+0x984], R0 ;  /* 0x0009840001007387 */ /* 0x000fe20000100800 */
[----:B--2---:R-:W-:-:S05]  /*a080*/  SHF.R.S32.HI R5, RZ, 0x5, R10 ;  /* 0x00000005ff057819 */ /* 0x004fca000001140a */
[----:B------:R-:W-:Y:S04]  /*a090*/  STL [R1+0xdc], R5 ;  /* 0x0000dc0501007387 */ /* 0x000fe80000100800 */
[----:B------:R3:W-:Y:S01]  /*a0a0*/  STL [R1+0x988], R2 ;  /* 0x0009880201007387 */ /* 0x0007e20000100800 */
[----:B----4-:R-:W-:Y:S02]  /*a0b0*/  IMAD R25, R20, c[0x0][0x190], RZ ;  /* 0x0000640014197a24 */ /* 0x010fe400078e02ff */
[----:B---3--:R-:W-:Y:S02]  /*a0c0*/  IMAD R2, R17, c[0x0][0x190], RZ ;  /* 0x0000640011027a24 */ /* 0x008fe400078e02ff */
[----:B------:R-:W-:Y:S02]  /*a0d0*/  IMAD R0, R16, c[0x0][0x190], RZ ;  /* 0x0000640010007a24 */ /* 0x000fe400078e02ff */
[----:B------:R-:W-:Y:S01]  /*a0e0*/  @!P1 IMAD.MOV R4, RZ, RZ, -R4 ;  /* 0x000000ffff049224 */ /* 0x000fe200078e0a04 */
[----:B------:R-:W-:-:S05]  /*a0f0*/  @!P0 LOP3.LUT R4, RZ, c[0x0][0x178], RZ, 0x33, !PT ;  /* 0x00005e00ff048a12 */ /* 0x000fca00078e33ff */
[----:B------:R-:W-:Y:S04]  /*a100*/  STL [R1+0xa48], R4 ;  /* 0x000a480401007387 */ /* 0x000fe80000100800 */
[----:B------:R0:W-:Y:S04]  /*a110*/  STL [R1+0x98c], R3 ;  /* 0x00098c0301007387 */ /* 0x0001e80000100800 */
[----:B------:R-:W-:Y:S01]  /*a120*/  STL [R1+0xa4c], R25 ;  /* 0x000a4c1901007387 */ /* 0x000fe20000100800 */
[----:B0-----:R-:W-:-:S05]  /*a130*/  IMAD R3, R19, c[0x0][0x190], RZ ;  /* 0x0000640013037a24 */ /* 0x001fca00078e02ff */
[----:B------:R0:W-:Y:S04]  /*a140*/  STL [R1+0x38], R3 ;  /* 0x0000380301007387 */ /* 0x0001e80000100800 */
[----:B------:R1:W-:Y:S01]  /*a150*/  STL [R1+0x3c], R2 ;  /* 0x00003c0201007387 */ /* 0x0003e20000100800 */
[----:B0-----:R-:W-:-:S03]  /*a160*/  IMAD R3, R14, c[0x0][0x190], RZ ;  /* 0x000064000e037a24 */ /* 0x001fc600078e02ff */
[----:B------:R0:W-:Y:S01]  /*a170*/  STL [R1+0x4c], R0 ;  /* 0x00004c0001007387 */ /* 0x0001e20000100800 */
[----:B-1----:R-:W-:-:S03]  /*a180*/  IMAD R2, R13, c[0x0][0x190], RZ ;  /* 0x000064000d027a24 */ /* 0x002fc600078e02ff */
[----:B------:R1:W-:Y:S01]  /*a190*/  STL [R1+0x50], R3 ;  /* 0x0000500301007387 */ /* 0x0003e20000100800 */
[----:B0-----:R-:W-:-:S03]  /*a1a0*/  IMAD R0, R11, c[0x0][0x190], RZ ;  /* 0x000064000b007a24 */ /* 0x001fc600078e02ff */
[----:B------:R0:W-:Y:S01]  /*a1b0*/  STL [R1+0x54], R2 ;  /* 0x0000540201007387 */ /* 0x0001e20000100800 */
[----:B-1----:R-:W-:-:S03]  /*a1c0*/  IMAD R3, R23, c[0x0][0x190], RZ ;  /* 0x0000640017037a24 */ /* 0x002fc600078e02ff */
[----:B------:R1:W-:Y:S04]  /*a1d0*/  STL [R1+0x6c], R0 ;  /* 0x00006c0001007387 */ /* 0x0003e80000100800 */
[----:B------:R-:W-:Y:S04]  /*a1e0*/  STL [R1+0x74], R3 ;  /* 0x0000740301007387 */ /* 0x000fe80000100800 */
[----:B------:R-:W2:Y:S01]  /*a1f0*/  LDL.LU R25, [R1+0x570] ;  /* 0x0005700001197983 */ /* 0x000ea20000300800 */
[----:B0-----:R-:W-:Y:S02]  /*a200*/  IMAD R2, R28, c[0x0][0x190], RZ ;  /* 0x000064001c027a24 */ /* 0x001fe400078e02ff */
[----:B-1----:R-:W-:-:S03]  /*a210*/  IMAD R0, R29, c[0x0][0x190], RZ ;  /* 0x000064001d007a24 */ /* 0x002fc600078e02ff */
[----:B------:R-:W-:Y:S04]  /*a220*/  STL [R1+0x78], R2 ;  /* 0x0000780201007387 */ /* 0x000fe80000100800 */
[----:B--2---:R0:W-:Y:S04]  /*a230*/  STL [R1+0xa5c], R25 ;  /* 0x000a5c1901007387 */ /* 0x0041e80000100800 */
[----:B------:R-:W-:Y:S04]  /*a240*/  STL [R1+0x7c], R0 ;  /* 0x00007c0001007387 */ /* 0x000fe80000100800 */
        /* <DEDUP_REMOVED lines=31> */
[----:B--2---:R-:W-:-:S05]  /*a440*/  IMAD R25, R25, c[0x0][0x190], RZ ;  /* 0x0000640019197a24 */ /* 0x004fca00078e02ff */
[----:B------:R0:W-:Y:S04]  /*a450*/  STL [R1+0x9c], R25 ;  /* 0x00009c1901007387 */ /* 0x0001e80000100800 */
[----:B0-----:R-:W2:Y:S02]  /*a460*/  LDL.LU R25, [R1+0xa60] ;  /* 0x000a600001197983 */ /* 0x001ea40000300800 */
[----:B--2---:R-:W-:-:S05]  /*a470*/  IMAD R25, R25, c[0x0][0x190], RZ ;  /* 0x0000640019197a24 */ /* 0x004fca00078e02ff */
[----:B------:R0:W-:Y:S04]  /*a480*/  STL [R1+0x574], R25 ;  /* 0x0005741901007387 */ /* 0x0001e80000100800 */
[----:B0-----:R-:W2:Y:S01]  /*a490*/  LDL.LU R25, [R1+0xa5c] ;  /* 0x000a5c0001197983 */ /* 0x001ea20000300800 */
[----:B---3--:R-:W-:Y:S02]  /*a4a0*/  IMAD R2, R2, c[0x0][0x190], RZ ;  /* 0x0000640002027a24 */ /* 0x008fe400078e02ff */
[----:B------:R-:W-:Y:S02]  /*a4b0*/  IMAD R0, R0, c[0x0][0x190], RZ ;  /* 0x0000640000007a24 */ /* 0x000fe400078e02ff */
[----:B--2---:R-:W-:-:S05]  /*a4c0*/  IMAD R25, R25, c[0x0][0x190], RZ ;  /* 0x0000640019197a24 */ /* 0x004fca00078e02ff */
[----:B------:R0:W-:Y:S02]  /*a4d0*/  STL [R1+0x570], R25 ;  /* 0x0005701901007387 */ /* 0x0001e40000100800 */
[----:B0-----:R-:W-:Y:S02]  /*a4e0*/  IMAD R25, R3, c[0x0][0x190], RZ ;  /* 0x0000640003197a24 */ /* 0x001fe400078e02ff */
[----:B----4-:R-:W-:-:S03]  /*a4f0*/  IMAD R3, R4, c[0x0][0x190], RZ ;  /* 0x0000640004037a24 */ /* 0x010fc600078e02ff */
[----:B------:R-:W-:Y:S04]  /*a500*/  STL [R1+0x56c], R25 ;  /* 0x00056c1901007387 */ /* 0x000fe80000100800 */
        /* <DEDUP_REMOVED lines=10> */
[----:B------:R2:W-:Y:S01]  /*a5b0*/  STL [R1+0x550], R3 ;  /* 0x0005500301007387 */ /* 0x0005e20000100800 */
[----:B0-----:R-:W-:Y:S02]  /*a5c0*/  IMAD R2, R5, c[0x0][0x190], RZ ;  /* 0x0000640005027a24 */ /* 0x001fe400078e02ff */
[----:B-1----:R-:W-:-:S03]  /*a5d0*/  IMAD R0, R21, c[0x0][0x190], RZ ;  /* 0x0000640015007a24 */ /* 0x002fc600078e02ff */
[----:B------:R0:W-:Y:S01]  /*a5e0*/  STL [R1+0x54c], R2 ;  /* 0x00054c0201007387 */ /* 0x0001e20000100800 */
[----:B--2---:R-:W-:-:S03]  /*a5f0*/  IMAD R3, R18, c[0x0][0x190], RZ ;  /* 0x0000640012037a24 */ /* 0x004fc600078e02ff */
        /* <DEDUP_REMOVED lines=75> */
[----:B----4-:R-:W-:Y:S02]  /*aab0*/  IMAD R4, R4, c[0x0][0x190], RZ ;  /* 0x0000640004047a24 */ /* 0x010fe400078e02ff */
[----:B--2---:R-:W-:-:S05]  /*aac0*/  IMAD R25, R25, c[0x0][0x190], RZ ;  /* 0x0000640019197a24 */ /* 0x004fca00078e02ff */
[----:B------:R3:W-:Y:S02]  /*aad0*/  STL [R1+0x60c], R25 ;  /* 0x00060c1901007387 */ /* 0x0007e40000100800 */
[----:B---3--:R-:W-:Y:S02]  /*aae0*/  IMAD R25, R3, c[0x0][0x190], RZ ;  /* 0x0000640003197a24 */ /* 0x008fe400078e02ff */
[----:B------:R-:W-:Y:S02]  /*aaf0*/  IMAD R3, R2, c[0x0][0x190], RZ ;  /* 0x0000640002037a24 */ /* 0x000fe400078e02ff */
[----:B------:R-:W-:Y:S01]  /*ab00*/  IMAD R2, R0, c[0x0][0x190], RZ ;  /* 0x0000640000027a24 */ /* 0x000fe200078e02ff */
[----:B------:R-:W-:Y:S01]  /*ab10*/  STL [R1+0x614], R25 ;  /* 0x0006141901007387 */ /* 0x000fe20000100800 */
[----:B------:R-:W-:-:S03]  /*ab20*/  IMAD R0, R22, c[0x0][0x190], RZ ;  /* 0x0000640016007a24 */ /* 0x000fc600078e02ff */
        /* <DEDUP_REMOVED lines=44> */
[----:B------:R-:W-:Y:S01]  /*adf0*/  STL [R1+0xb0], R2 ;  /* 0x0000b00201007387 */ /* 0x000fe20000100800 */
[----:B--2---:R-:W-:-:S03]  /*ae00*/  IMAD R3, R28, c[0x0][0x190], RZ ;  /* 0x000064001c037a24 */ /* 0x004fc600078e02ff */
[----:B------:R0:W-:Y:S04]  /*ae10*/  STL [R1+0xac], R0 ;  /* 0x0000ac0001007387 */ /* 0x0001e80000100800 */
[----:B0-----:R-:W2:Y:S04]  /*ae20*/  LDL.LU R0, [R1+0xa0] ;  /* 0x0000a00001007983 */ /* 0x001ea80000300800 */
[----:B------:R-:W-:Y:S04]  /*ae30*/  STL [R1+0xa8], R3 ;  /* 0x0000a80301007387 */ /* 0x000fe80000100800 */
[----:B------:R-:W3:Y:S01]  /*ae40*/  LDL.LU R25, [R1+0x94] ;  /* 0x0000940001197983 */ /* 0x000ee20000300800 */
[----:B------:R-:W-:-:S05]  /*ae50*/  IMAD R2, R29, c[0x0][0x190], RZ ;  /* 0x000064001d027a24 */ /* 0x000fca00078e02ff */
[----:B------:R-:W-:Y:S04]  /*ae60*/  STL [R1+0xa4], R2 ;  /* 0x0000a40201007387 */ /* 0x000fe80000100800 */
[----:B---3--:R0:W-:Y:S04]  /*ae70*/  STL [R1+0xa50], R25 ;  /* 0x000a501901007387 */ /* 0x0081e80000100800 */
[----:B0-----:R-:W3:Y:S04]  /*ae80*/  LDL.LU R25, [R1+0x98] ;  /* 0x0000980001197983 */ /* 0x001ee80000300800 */
[----:B------:R-:W4:Y:S04]  /*ae90*/  LDL.LU R4, [R1+0x90] ;  /* 0x0000900001047983 */ /* 0x000f280000300800 */
        /* <DEDUP_REMOVED lines=17> */
[----:B------:R-:W4:Y:S01]  /*afb0*/  LDL.LU R16, [R1+0x24] ;  /* 0x0000240001107983 */ /* 0x000f220000300800 */
[----:B--2---:R-:W-:-:S03]  /*afc0*/  IMAD R0, R0, c[0x0][0x190], RZ ;  /* 0x0000640000007a24 */ /* 0x004fc600078e02ff */
[----:B------:R-:W2:Y:S04]  /*afd0*/  LDL.LU R14, [R1+0x20] ;  /* 0x00002000010e7983 */ /* 0x000ea80000300800 */
[----:B------:R-:W2:Y:S04]  /*afe0*/  LDL.LU R13, [R1+0x1c] ;  /* 0x00001c00010d7983 */ /* 0x000ea80000300800 */
[----:B------:R-:W2:Y:S04]  /*aff0*/  LDL.LU R11, [R1+0x18] ;  /* 0x00001800010b7983 */ /* 0x000ea80000300800 */
[----:B------:R-:W2:Y:S04]  /*b000*/  LDL.LU R23, [R1+0x14] ;  /* 0x0000140001177983 */ /* 0x000ea80000300800 */
[----:B------:R-:W2:Y:S04]  /*b010*/  LDL.LU R28, [R1+0x10] ;  /* 0x00001000011c7983 */ /* 0x000ea80000300800 */
[----:B------:R-:W2:Y:S04]  /*b020*/  LDL.LU R29, [R1+0xc] ;  /* 0x00000c00011d7983 */ /* 0x000ea80000300800 */
[----:B------:R-:W2:Y:S04]  /*b030*/  LDL.LU R3, [R1+0x8] ;  /* 0x0000080001037983 */ /* 0x000ea80000300800 */
[----:B------:R-:W2:Y:S04]  /*b040*/  LDL.LU R2, [R1+0x4] ;  /* 0x0000040001027983 */ /* 0x000ea80000300800 */
[----:B------:R0:W-:Y:S04]  /*b050*/  STL [R1+0xa0], R0 ;  /* 0x0000a00001007387 */ /* 0x0001e80000100800 */
[----:B0-----:R-:W2:Y:S01]  /*b060*/  LDL.LU R0, [R1] ;  /* 0x0000000001007983 */ /* 0x001ea20000300800 */
[----:B---3--:R-:W-:-:S05]  /*b070*/  IMAD R25, R25, c[0x0][0x190], RZ ;  /* 0x0000640019197a24 */ /* 0x008fca00078e02ff */
[----:B------:R0:W-:Y:S04]  /*b080*/  STL [R1+0x98], R25 ;  /* 0x0000981901007387 */ /* 0x0001e80000100800 */
[----:B0-----:R-:W3:Y:S01]  /*b090*/  LDL.LU R25, [R1+0xa50] ;  /* 0x000a500001197983 */ /* 0x001ee20000300800 */
[----:B----4-:R-:W-:Y:S02]  /*b0a0*/  IMAD R4, R4, c[0x0][0x190], RZ ;  /* 0x0000640004047a24 */ /* 0x010fe400078e02ff */
[----:B------:R-:W-:Y:S02]  /*b0b0*/  IMAD R22, R22, c[0x0][0x190], RZ ;  /* 0x0000640016167a24 */ /* 0x000fe400078e02ff */
[----:B------:R-:W-:Y:S02]  /*b0c0*/  IMAD R24, R24, c[0x0][0x190], RZ ;  /* 0x0000640018187a24 */ /* 0x000fe400078e02ff */
[----:B------:R-:W-:-:S02]  /*b0d0*/  IMAD R26, R26, c[0x0][0x190], RZ ;  /* 0x000064001a1a7a24 */ /* 0x000fc400078e02ff */
[----:B------:R-:W-:Y:S02]  /*b0e0*/  IMAD R27, R27, c[0x0][0x190], RZ ;  /* 0x000064001b1b7a24 */ /* 0x000fe400078e02ff */
[----:B------:R-:W-:Y:S02]  /*b0f0*/  IMAD R5, R5, c[0x0][0x190], RZ ;  /* 0x0000640005057a24 */ /* 0x000fe400078e02ff */
[----:B------:R-:W-:Y:S02]  /*b100*/  IMAD R21, R21, c[0x0][0x190], RZ ;  /* 0x0000640015157a24 */ /* 0x000fe400078e02ff */
        /* <DEDUP_REMOVED lines=12> */
[----:B--2---:R-:W-:Y:S02]  /*b1d0*/  IMAD R14, R14, c[0x0][0x190], RZ ;  /* 0x000064000e0e7a24 */ /* 0x004fe400078e02ff */
[----:B------:R-:W-:Y:S02]  /*b1e0*/  IMAD R13, R13, c[0x0][0x190], RZ ;  /* 0x000064000d0d7a24 */ /* 0x000fe400078e02ff */
[----:B------:R-:W-:-:S02]  /*b1f0*/  IMAD R11, R11, c[0x0][0x190], RZ ;  /* 0x000064000b0b7a24 */ /* 0x000fc400078e02ff */
[----:B------:R-:W-:Y:S02]  /*b200*/  IMAD R23, R23, c[0x0][0x190], RZ ;  /* 0x0000640017177a24 */ /* 0x000fe400078e02ff */
[----:B------:R-:W-:Y:S02]  /*b210*/  IMAD R28, R28, c[0x0][0x190], RZ ;  /* 0x000064001c1c7a24 */ /* 0x000fe400078e02ff */
[----:B------:R-:W-:Y:S02]  /*b220*/  IMAD R29, R29, c[0x0][0x190], RZ ;  /* 0x000064001d1d7a24 */ /* 0x000fe400078e02ff */
[----:B---3--:R-:W-:-:S05]  /*b230*/  IMAD R25, R25, c[0x0][0x190], RZ ;  /* 0x0000640019197a24 */ /* 0x008fca00078e02ff */
        /* <DEDUP_REMOVED lines=27> */
[----:B0-----:R-:W4:Y:S04]  /*b3f0*/  LDL.LU R7, [R1+0xa18] ;  /* 0x000a180001077983 */ /* 0x001f280000300800 */
        /* <DEDUP_REMOVED lines=23> */
[----:B0-----:R-:W4:Y:S01]  /*b570*/  LDL.LU R29, [R1+0x9e8] ;  /* 0x0009e800011d7983 */ /* 0x001f220000300800 */
[----:B------:R-:W-:-:S05]  /*b580*/  IMAD R3, R3, c[0x0][0x190], RZ ;  /* 0x0000640003037a24 */ /* 0x000fca00078e02ff */
[----:B------:R0:W-:Y:S02]  /*b590*/  STL [R1+0x8], R3 ;  /* 0x0000080301007387 */ /* 0x0001e40000100800 */
[----:B0-----:R-:W-:Y:S02]  /*b5a0*/  IMAD R3, R2, c[0x0][0x190], RZ ;  /* 0x0000640002037a24 */ /* 0x001fe400078e02ff */
[----:B------:R-:W-:-:S03]  /*b5b0*/  IMAD R2, R0, c[0x0][0x190], RZ ;  /* 0x0000640000027a24 */ /* 0x000fc600078e02ff */
[----:B------:R0:W-:Y:S04]  /*b5c0*/  STL [R1+0x9a8], R3 ;  /* 0x0009a80301007387 */ /* 0x0001e80000100800 */
[----:B0-----:R-:W4:Y:S04]  /*b5d0*/  LDL.LU R3, [R1+0x50] ;  /* 0x0000500001037983 */ /* 0x001f280000300800 */
[----:B------:R0:W-:Y:S04]  /*b5e0*/  STL [R1+0x9a4], R2 ;  /* 0x0009a40201007387 */ /* 0x0001e80000100800 */
[----:B0-----:R-:W4:Y:S01]  /*b5f0*/  LDL.LU R2, [R1+0x54] ;  /* 0x0000540001027983 */ /* 0x001f220000300800 */
[----:B--2---:R-:W-:-:S02]  /*b600*/  IMAD R9, R9, c[0x0][0x190], RZ ;  /* 0x0000640009097a24 */ /* 0x004fc400078e02ff */
[----:B---3--:R-:W-:Y:S02]  /*b610*/  IMAD R6, R6, c[0x0][0x190], RZ ;  /* 0x0000640006067a24 */ /* 0x008fe400078e02ff */
[----:B----4-:R-:W-:Y:S02]  /*b620*/  IMAD R7, R7, c[0x0][0x190], RZ ;  /* 0x0000640007077a24 */ /* 0x010fe400078e02ff */
        /* <DEDUP_REMOVED lines=10> */
[----:B------:R-:W-:-:S05]  /*b6d0*/  IMAD R29, R29, c[0x0][0x190], RZ ;  /* 0x000064001d1d7a24 */ /* 0x000fca00078e02ff */
[----:B------:R0:W-:Y:S04]  /*b6e0*/  STL [R1+0x9a0], R29 ;  /* 0x0009a01d01007387 */ /* 0x0001e80000100800 */
[----:B0-----:R-:W2:Y:S04]  /*b6f0*/  LDL.LU R29, [R1+0x4c] ;  /* 0x00004c00011d7983 */ /* 0x001ea80000300800 */
[----:B------:R0:W-:Y:S04]  /*b700*/  STL [R1+0x99c], R28 ;  /* 0x00099c1c01007387 */ /* 0x0001e80000100800 */
[----:B0-----:R-:W3:Y:S04]  /*b710*/  LDL.LU R28, [R1+0x74] ;  /* 0x00007400011c7983 */ /* 0x001ee80000300800 */
[----:B------:R0:W-:Y:S04]  /*b720*/  STL [R1+0x998], R23 ;  /* 0x0009981701007387 */ /* 0x0001e80000100800 */
[----:B0-----:R-:W4:Y:S04]  /*b730*/  LDL.LU R23, [R1+0x3c] ;  /* 0x00003c0001177983 */ /* 0x001f280000300800 */
[----:B------:R0:W-:Y:S04]  /*b740*/  STL [R1+0x994], R11 ;  /* 0x0009940b01007387 */ /* 0x0001e80000100800 */
[----:B0-----:R-:W2:Y:S01]  /*b750*/  LDL.LU R11, [R1+0x38] ;  /* 0x00003800010b7983 */ /* 0x001ea20000300800 */
[----:B------:R-:W-:-:S05]  /*b760*/  IMAD R13, R13, c[0x0][0x190], RZ ;  /* 0x000064000d0d7a24 */ /* 0x000fca00078e02ff */
[----:B------:R-:W-:Y:S04]  /*b770*/  STL [R1+0x990], R13 ;  /* 0x0009900d01007387 */ /* 0x000fe80000100800 */
[----:B------:R-:W-:Y:S04]  /*b780*/  STL [R1+0x9ac], R14 ;  /* 0x0009ac0e01007387 */ /* 0x000fe80000100800 */
[----:B------:R-:W-:Y:S04]  /*b790*/  STL [R1+0x9b0], R16 ;  /* 0x0009b01001007387 */ /* 0x000fe80000100800 */
[----:B------:R-:W-:Y:S04]  /*b7a0*/  STL [R1+0x9b4], R17 ;  /* 0x0009b41101007387 */ /* 0x000fe80000100800 */
[----:B------:R-:W-:Y:S04]  /*b7b0*/  STL [R1+0x9b8], R19 ;  /* 0x0009b81301007387 */ /* 0x000fe80000100800 */
        /* <DEDUP_REMOVED lines=12> */
[----:B------:R-:W-:-:S02]  /*b880*/  IMAD R12, R12, c[0x0][0x190], RZ ;  /* 0x000064000c0c7a24 */ /* 0x000fc400078e02ff */
[----:B------:R-:W-:Y:S02]  /*b890*/  IMAD R15, R15, c[0x0][0x190], RZ ;  /* 0x000064000f0f7a24 */ /* 0x000fe400078e02ff */
[----:B------:R-:W-:Y:S02]  /*b8a0*/  IMAD R18, R18, c[0x0][0x190], RZ ;  /* 0x0000640012127a24 */ /* 0x000fe400078e02ff */
[----:B------:R-:W-:Y:S01]  /*b8b0*/  IMAD R0, R21, c[0x0][0x190], RZ ;  /* 0x0000640015007a24 */ /* 0x000fe200078e02ff */
[----:B------:R0:W-:Y:S01]  /*b8c0*/  STL [R1+0x9d4], R12 ;  /* 0x0009d40c01007387 */ /* 0x0001e20000100800 */
[----:B------:R-:W-:-:S03]  /*b8d0*/  IMAD R21, R5, c[0x0][0x190], RZ ;  /* 0x0000640005157a24 */ /* 0x000fc600078e02ff */
[----:B------:R-:W-:Y:S04]  /*b8e0*/  STL [R1+0x9d8], R15 ;  /* 0x0009d80f01007387 */ /* 0x000fe80000100800 */
[----:B------:R-:W-:Y:S04]  /*b8f0*/  STL [R1+0x9dc], R18 ;  /* 0x0009dc1201007387 */ /* 0x000fe80000100800 */
[----:B------:R-:W-:Y:S04]  /*b900*/  STL [R1+0x9e0], R0 ;  /* 0x0009e00001007387 */ /* 0x000fe80000100800 */
[----:B------:R-:W-:Y:S04]  /*b910*/  STL [R1+0x9e4], R21 ;  /* 0x0009e41501007387 */ /* 0x000fe80000100800 */
[----:B------:R-:W3:Y:S01]  /*b920*/  LDL.LU R19, [R1+0x56c] ;  /* 0x00056c0001137983 */ /* 0x000ee20000300800 */
[----:B0-----:R-:W-:-:S05]  /*b930*/  LEA R12, P3, R25, c[0x0][0x168], 0x1 ;  /* 0x00005a00190c7a11 */ /* 0x001fca00078608ff */
[----:B------:R4:W-:Y:S04]  /*b940*/  STL [R1+0x838], R12 ;  /* 0x0008380c01007387 */ /* 0x0009e80000100800 */
[----:B------:R-:W3:Y:S01]  /*b950*/  LDL.LU R17, [R1+0x568] ;  /* 0x0005680001117983 */ /* 0x000ee20000300800 */
[----:B------:R-:W-:-:S05]  /*b960*/  IMAD R5, R4, c[0x0][0x184], RZ ;  /* 0x0000610004057a24 */ /* 0x000fca00078e02ff */
[----:B------:R-:W-:-:S04]  /*b970*/  LEA R4, P2, R5, c[0x0][0x160], 0x1 ;  /* 0x0000580005047a11 */ /* 0x000fc800078408ff */
[----:B------:R-:W-:Y:S02]  /*b980*/  LEA.HI.X.SX32 R5, R5, c[0x0][0x164], 0x1, P2 ;  /* 0x0000590005057a11 */ /* 0x000fe400010f0eff */
[----:B----4-:R-:W-:Y:S02]  /*b990*/  LEA R12, P5, R23, c[0x0][0x168], 0x1 ;  /* 0x00005a00170c7a11 */ /* 0x010fe400078a08ff */
[----:B--2---:R-:W-:-:S05]  /*b9a0*/  LEA R0, P4, R11, c[0x0][0x168], 0x1 ;  /* 0x00005a000b007a11 */ /* 0x004fca00078808ff */
[----:B------:R0:W-:Y:S04]  /*b9b0*/  STL [R1+0x590], R0 ;  /* 0x0005900001007387 */ /* 0x0001e80000100800 */
[----:B------:R1:W-:Y:S04]  /*b9c0*/  STL [R1+0x6e4], R12 ;  /* 0x0006e40c01007387 */ /* 0x0003e80000100800 */
[----:B------:R-:W2:Y:S01]  /*b9d0*/  LDL.LU R16, [R1+0x564] ;  /* 0x0005640001107983 */ /* 0x000ea20000300800 */
[----:B0-----:R-:W-:Y:S02]  /*b9e0*/  LEA R0, P6, R29, c[0x0][0x168], 0x1 ;  /* 0x00005a001d007a11 */ /* 0x001fe400078c08ff */
[----:B-1----:R-:W-:-:S03]  /*b9f0*/  LEA R12, P0, R3, c[0x0][0x168], 0x1 ;  /* 0x00005a00030c7a11 */ /* 0x002fc600078008ff */
[----:B------:R0:W-:Y:S04]  /*ba00*/  STL [R1+0x83c], R0 ;  /* 0x00083c0001007387 */ /* 0x0001e80000100800 */
[----:B------:R1:W-:Y:S04]  /*ba10*/  STL [R1+0x598], R12 ;  /* 0x0005980c01007387 */ /* 0x0003e80000100800 */
[----:B------:R-:W4:Y:S01]  /*ba20*/  LDL.LU R14, [R1+0x560] ;  /* 0x00056000010e7983 */ /* 0x000f220000300800 */
[----:B0-----:R-:W-:-:S05]  /*ba30*/  LEA R0, P1, R2, c[0x0][0x168], 0x1 ;  /* 0x00005a0002007a11 */ /* 0x001fca00078208ff */
[----:B------:R3:W-:Y:S04]  /*ba40*/  STL [R1+0x6ec], R0 ;  /* 0x0006ec0001007387 */ /* 0x0007e80000100800 */
[----:B------:R-:W4:Y:S01]  /*ba50*/  LDL.LU R13, [R1+0x55c] ;  /* 0x00055c00010d7983 */ /* 0x000f220000300800 */
[----:B-1----:R-:W-:Y:S02]  /*ba60*/  LEA.HI.X.SX32 R12, R25, c[0x0][0x16c], 0x1, P3 ;  /* 0x00005b00190c7a11 */ /* 0x002fe400018f0eff */
[----:B---3--:R-:W-:-:S05]  /*ba70*/  LEA R0, P2, R9, c[0x0][0x168], 0x1 ;  /* 0x00005a0009007a11 */ /* 0x008fca00078408ff */
[----:B------:R0:W-:Y:S04]  /*ba80*/  STL [R1+0x840], R0 ;  /* 0x0008400001007387 */ /* 0x0001e80000100800 */
[----:B------:R1:W-:Y:S01]  /*ba90*/  STL [R1+0x6e0], R12 ;  /* 0x0006e00c01007387 */ /* 0x0003e20000100800 */
[----:B0-----:R-:W-:Y:S02]  /*baa0*/  LEA R0, P3, R28, c[0x0][0x168], 0x1 ;  /* 0x00005a001c007a11 */ /* 0x001fe400078608ff */
[----:B-1----:R-:W-:Y:S02]  /*bab0*/  LEA.HI.X.SX32 R12, R11, c[0x0][0x16c], 0x1, P4 ;  /* 0x00005b000b0c7a11 */ /* 0x002fe400020f0eff */
[----:B------:R-:W3:Y:S04]  /*bac0*/  LDL.LU R11, [R1+0x558] ;  /* 0x00055800010b7983 */ /* 0x000ee80000300800 */
[----:B------:R0:W-:Y:S04]  /*bad0*/  STL [R1+0x5a0], R0 ;  /* 0x0005a00001007387 */ /* 0x0001e80000100800 */
[----:B------:R1:W-:Y:S01]  /*bae0*/  STL [R1+0xe8], R12 ;  /* 0x0000e80c01007387 */ /* 0x0003e20000100800 */
[----:B0-----:R-:W-:-:S02]  /*baf0*/  LEA R0, P4, R6, c[0x0][0x168], 0x1 ;  /* 0x00005a0006007a11 */ /* 0x001fc400078808ff */
[----:B-1----:R-:W-:Y:S02]  /*bb00*/  LEA.HI.X.SX32 R12, R23, c[0x0][0x16c], 0x1, P5 ;  /* 0x00005b00170c7a11 */ /* 0x002fe400028f0eff */
[----:B------:R-:W3:Y:S04]  /*bb10*/  LDL.LU R23, [R1+0x554] ;  /* 0x0005540001177983 */ /* 0x000ee80000300800 */
[----:B------:R-:W-:Y:S04]  /*bb20*/  STL [R1+0x6f4], R0 ;  /* 0x0006f40001007387 */ /* 0x000fe80000100800 */
[----:B------:R0:W-:Y:S02]  /*bb30*/  STL [R1+0x594], R12 ;  /* 0x0005940c01007387 */ /* 0x0001e40000100800 */
[----:B0-----:R-:W-:-:S02]  /*bb40*/  LEA.HI.X.SX32 R12, R29, c[0x0][0x16c], 0x1, P6 ;  /* 0x00005b001d0c7a11 */ /* 0x001fc400030f0eff */
[----:B------:R-:W3:Y:S01]  /*bb50*/  LDL.LU R29, [R1+0x550] ;  /* 0x00055000011d7983 */ /* 0x000ee20000300800 */
[----:B------:R-:W-:-:S05]  /*bb60*/  LEA R0, P5, R7, c[0x0][0x168], 0x1 ;  /* 0x00005a0007007a11 */ /* 0x000fca00078a08ff */
[----:B------:R-:W-:Y:S04]  /*bb70*/  STL [R1+0x844], R0 ;  /* 0x0008440001007387 */ /* 0x000fe80000100800 */
[----:B------:R0:W-:Y:S02]  /*bb80*/  STL [R1+0x6e8], R12 ;  /* 0x0006e80c01007387 */ /* 0x0001e40000100800 */
[----:B0-----:R-:W-:Y:S02]  /*bb90*/  LEA.HI.X.SX32 R12, R3, c[0x0][0x16c], 0x1, P0 ;  /* 0x00005b00030c7a11 */ /* 0x001fe400000f0eff */
        /* <DEDUP_REMOVED lines=12> */
[----:B------:R0:W-:Y:S04]  /*bc60*/  STL [R1+0x848], R0 ;  /* 0x0008480001007387 */ /* 0x0001e80000100800 */
[----:B------:R1:W-:Y:S01]  /*bc70*/  STL [R1+0x6f0], R12 ;  /* 0x0006f00c01007387 */ /* 0x0003e20000100800 */
[----:B0-----:R-:W-:Y:S02]  /*bc80*/  LEA R0, P2, R19, c[0x0][0x168], 0x1 ;  /* 0x00005a0013007a11 */ /* 0x001fe400078408ff */
        /* <DEDUP_REMOVED lines=11> */
[----:B--2---:R-:W-:-:S05]  /*bd40*/  LEA R0, P4, R16, c[0x0][0x168], 0x1 ;  /* 0x00005a0010007a11 */ /* 0x004fca00078808ff */
[----:B------:R4:W-:Y:S04]  /*bd50*/  STL [R1+0x84c], R0 ;  /* 0x00084c0001007387 */ /* 0x0009e80000100800 */
[----:B------:R0:W-:Y:S01]  /*bd60*/  STL [R1+0x6f8], R12 ;  /* 0x0006f80c01007387 */ /* 0x0001e20000100800 */
[----:B----4-:R-:W-:Y:S02]  /*bd70*/  LEA R0, P5, R14, c[0x0][0x168], 0x1 ;  /* 0x00005a000e007a11 */ /* 0x010fe400078a08ff */
[----:B0-----:R-:W-:Y:S02]  /*bd80*/  LEA.HI.X.SX32 R12, R8, c[0x0][0x16c], 0x1, P6 ;  /* 0x00005b00080c7a11 */ /* 0x001fe400030f0eff */
[----:B------:R-:W2:Y:S04]  /*bd90*/  LDL.LU R8, [R1+0x534] ;  /* 0x0005340001087983 */ /* 0x000ea80000300800 */
[----:B------:R0:W-:Y:S04]  /*bda0*/  STL [R1+0x5b8], R0 ;  /* 0x0005b80001007387 */ /* 0x0001e80000100800 */
[----:B------:R1:W-:Y:S01]  /*bdb0*/  STL [R1+0x4f4], R12 ;  /* 0x0004f40c01007387 */ /* 0x0003e20000100800 */
[----:B0-----:R-:W-:-:S02]  /*bdc0*/  LEA R0, P6, R13, c[0x0][0x168], 0x1 ;  /* 0x00005a000d007a11 */ /* 0x001fc400078c08ff */
[----:B-1----:R-:W-:Y:S02]  /*bdd0*/  LEA.HI.X.SX32 R12, R10, c[0x0][0x16c], 0x1, P0 ;  /* 0x00005b000a0c7a11 */ /* 0x002fe400000f0eff */
[----:B------:R-:W4:Y:S04]  /*bde0*/  LDL.LU R10, [R1+0x530] ;  /* 0x00053000010a7983 */ /* 0x000f280000300800 */
[----:B------:R-:W-:Y:S04]  /*bdf0*/  STL [R1+0x70c], R0 ;  /* 0x00070c0001007387 */ /* 0x000fe80000100800 */
[----:B------:R0:W-:Y:S02]  /*be00*/  STL [R1+0x5ac], R12 ;  /* 0x0005ac0c01007387 */ /* 0x0001e40000100800 */
[----:B0-----:R-:W-:-:S02]  /*be10*/  LEA.HI.X.SX32 R12, R20, c[0x0][0x16c], 0x1, P1 ;  /* 0x00005b00140c7a11 */ /* 0x001fc400008f0eff */
[----:B------:R-:W4:Y:S01]  /*be20*/  LDL.LU R20, [R1+0x52c] ;  /* 0x00052c0001147983 */ /* 0x000f220000300800 */
[----:B---3--:R-:W-:-:S05]  /*be30*/  LEA R0, P0, R11, c[0x0][0x168], 0x1 ;  /* 0x00005a000b007a11 */ /* 0x008fca00078008ff */
        /* <DEDUP_REMOVED lines=45> */
[----:B------:R-:W-:Y:S04]  /*c110*/  STL [R1+0x85c], R0 ;  /* 0x00085c0001007387 */ /* 0x000fe80000100800 */
[----:B------:R0:W-:Y:S01]  /*c120*/  STL [R1+0x718], R12 ;  /* 0x0007180c01007387 */ /* 0x0001e20000100800 */
[----:B------:R-:W-:Y:S02]  /*c130*/  LEA.HI.X.SX32 R9, R9, c[0x0][0x16c], 0x1, P5 ;  /* 0x00005b0009097a11 */ /* 0x000fe400028f0eff */
[----:B0-----:R-:W-:Y:S02]  /*c140*/  LEA.HI.X.SX32 R12, R2, c[0x0][0x16c], 0x1, P4 ;  /* 0x00005b00020c7a11 */ /* 0x001fe400020f0eff */
[----:B----4-:R-:W-:Y:S01]  /*c150*/  LEA R0, P3, R10, c[0x0][0x168], 0x1 ;  /* 0x00005a000a007a11 */ /* 0x010fe200078608ff */
[----:B------:R-:W2:Y:S04]  /*c160*/  LDL.LU R2, [R1+0x588] ;  /* 0x0005880001027983 */ /* 0x000ea80000300800 */
[----:B------:R-:W-:Y:S04]  /*c170*/  STL [R1+0x5d8], R0 ;  /* 0x0005d80001007387 */ /* 0x000fe80000100800 */
[----:B------:R0:W-:Y:S04]  /*c180*/  STL [R1+0x504], R12 ;  /* 0x0005040c01007387 */ /* 0x0001e80000100800 */
[----:B0-----:R-:W4:Y:S01]  /*c190*/  LDL.LU R12, [R1+0x58c] ;  /* 0x00058c00010c7983 */ /* 0x001f220000300800 */
[----:B------:R-:W-:-:S05]  /*c1a0*/  LEA R0, P4, R20, c[0x0][0x168], 0x1 ;  /* 0x00005a0014007a11 */ /* 0x000fca00078808ff */
[----:B------:R-:W-:Y:S04]  /*c1b0*/  STL [R1+0x72c], R0 ;  /* 0x00072c0001007387 */ /* 0x000fe80000100800 */
[----:B------:R0:W-:Y:S02]  /*c1c0*/  STL [R1+0x5cc], R9 ;  /* 0x0005cc0901007387 */ /* 0x0001e40000100800 */
[----:B0-----:R-:W-:Y:S02]  /*c1d0*/  LEA.HI.X.SX32 R9, R28, c[0x0][0x16c], 0x1, P6 ;  /* 0x00005b001c097a11 */ /* 0x001fe400030f0eff */
[----:B------:R-:W4:Y:S01]  /*c1e0*/  LDL.LU R28, [R1+0x5fc] ;  /* 0x0005fc00011c7983 */ /* 0x000f220000300800 */
[----:B------:R-:W-:Y:S02]  /*c1f0*/  LEA.HI.X.SX32 R6, R6, c[0x0][0x16c], 0x1, P0 ;  /* 0x00005b0006067a11 */ /* 0x000fe400000f0eff */
[----:B------:R-:W-:-:S02]  /*c200*/  LEA.HI.X.SX32 R7, R7, c[0x0][0x16c], 0x1, P1 ;  /* 0x00005b0007077a11 */ /* 0x000fc400008f0eff */
[----:B------:R-:W-:Y:S02]  /*c210*/  LEA.HI.X.SX32 R8, R8, c[0x0][0x16c], 0x1, P2 ;  /* 0x00005b0008087a11 */ /* 0x000fe400010f0eff */
[----:B---3--:R-:W-:-:S05]  /*c220*/  LEA R0, P5, R19, c[0x0][0x168], 0x1 ;  /* 0x00005a0013007a11 */ /* 0x008fca00078a08ff */
[----:B------:R-:W-:Y:S04]  /*c230*/  STL [R1+0x860], R0 ;  /* 0x0008600001007387 */ /* 0x000fe80000100800 */
[----:B------:R0:W-:Y:S04]  /*c240*/  STL [R1+0x720], R9 ;  /* 0x0007200901007387 */ /* 0x0001e80000100800 */
[----:B0-----:R-:W3:Y:S01]  /*c250*/  LDL.LU R9, [R1+0x604] ;  /* 0x0006040001097983 */ /* 0x001ee20000300800 */
[----:B------:R-:W-:-:S05]  /*c260*/  LEA R0, P6, R17, c[0x0][0x168], 0x1 ;  /* 0x00005a0011007a11 */ /* 0x000fca00078c08ff */
        /* <DEDUP_REMOVED lines=9> */
[----:B------:R0:W-:Y:S01]  /*c300*/  STL [R1+0x728], R8 ;  /* 0x0007280801007387 */ /* 0x0001e20000100800 */
[----:B------:R-:W-:-:S03]  /*c310*/  LEA.HI.X.SX32 R10, R10, c[0x0][0x16c], 0x1, P3 ;  /* 0x00005b000a0a7a11 */ /* 0x000fc600018f0eff */
        /* <DEDUP_REMOVED lines=8> */
[----:B------:R0:W-:Y:S04]  /*c3a0*/  STL [R1+0x5dc], R15 ;  /* 0x0005dc0f01007387 */ /* 0x0001e80000100800 */
[----:B------:R-:W3:Y:S01]  /*c3b0*/  LDL.LU R20, [R1+0x12c] ;  /* 0x00012c0001147983 */ /* 0x000ee20000300800 */
[----:B0-----:R-:W-:Y:S02]  /*c3c0*/  LEA.HI.X.SX32 R15, R19, c[0x0][0x16c], 0x1, P5 ;  /* 0x00005b00130f7a11 */ /* 0x001fe400028f0eff */
        /* <DEDUP_REMOVED lines=11> */
[----:B------:R2:W-:Y:S04]  /*c480*/  STL [R1+0x744], R0 ;  /* 0x0007440001007387 */ /* 0x0005e80000100800 */
[----:B------:R-:W-:Y:S04]  /*c490*/  STL [R1+0x5e4], R15 ;  /* 0x0005e40f01007387 */ /* 0x000fe80000100800 */
[----:B------:R-:W3:Y:S01]  /*c4a0*/  LDL.LU R16, [R1+0x120] ;  /* 0x0001200001107983 */ /* 0x000ee20000300800 */
[----:B------:R-:W-:Y:S02]  /*c4b0*/  LEA.HI.X.SX32 R14, R14, c[0x0][0x16c], 0x1, P1 ;  /* 0x00005b000e0e7a11 */ /* 0x000fe400008f0eff */
[----:B------:R-:W-:-:S02]  /*c4c0*/  LEA.HI.X.SX32 R13, R13, c[0x0][0x16c], 0x1, P2 ;  /* 0x00005b000d0d7a11 */ /* 0x000fc400010f0eff */
[----:B------:R-:W-:Y:S02]  /*c4d0*/  LEA.HI.X.SX32 R11, R11, c[0x0][0x16c], 0x1, P3 ;  /* 0x00005b000b0b7a11 */ /* 0x000fe400018f0eff */
[----:B--2---:R-:W-:-:S05]  /*c4e0*/  LEA R0, P0, R2, c[0x0][0x168], 0x1 ;  /* 0x00005a0002007a11 */ /* 0x004fca00078008ff */
[----:B------:R4:W-:Y:S04]  /*c4f0*/  STL [R1+0x86c], R0 ;  /* 0x00086c0001007387 */ /* 0x0009e80000100800 */
[----:B------:R0:W-:Y:S01]  /*c500*/  STL [R1+0x738], R14 ;  /* 0x0007380e01007387 */ /* 0x0001e20000100800 */
[----:B----4-:R-:W-:-:S03]  /*c510*/  LEA R0, P1, R12, c[0x0][0x168], 0x1 ;  /* 0x00005a000c007a11 */ /* 0x010fc600078208ff */
[----:B0-----:R-:W2:Y:S04]  /*c520*/  LDL.LU R14, [R1+0x11c] ;  /* 0x00011c00010e7983 */ /* 0x001ea80000300800 */
[----:B------:R-:W-:Y:S04]  /*c530*/  STL [R1+0x5f8], R0 ;  /* 0x0005f80001007387 */ /* 0x000fe80000100800 */
[----:B------:R0:W-:Y:S04]  /*c540*/  STL [R1+0x514], R13 ;  /* 0x0005140d01007387 */ /* 0x0001e80000100800 */
[----:B0-----:R-:W4:Y:S01]  /*c550*/  LDL.LU R13, [R1+0x118] ;  /* 0x00011800010d7983 */ /* 0x001f220000300800 */
[----:B------:R-:W-:-:S05]  /*c560*/  LEA R0, P2, R28, c[0x0][0x168], 0x1 ;  /* 0x00005a001c007a11 */ /* 0x000fca00078408ff */
[----:B------:R-:W-:Y:S04]  /*c570*/  STL [R1+0x74c], R0 ;  /* 0x00074c0001007387 */ /* 0x000fe80000100800 */
[----:B------:R0:W-:Y:S04]  /*c580*/  STL [R1+0x5ec], R11 ;  /* 0x0005ec0b01007387 */ /* 0x0001e80000100800 */
[----:B0-----:R-:W4:Y:S01]  /*c590*/  LDL.LU R11, [R1+0x114] ;  /* 0x00011400010b7983 */ /* 0x001f220000300800 */
[----:B------:R-:W-:Y:S02]  /*c5a0*/  LEA.HI.X.SX32 R15, R23, c[0x0][0x16c], 0x1, P4 ;  /* 0x00005b00170f7a11 */ /* 0x000fe400020f0eff */
[----:B---3--:R-:W-:-:S05]  /*c5b0*/  LEA R0, P3, R9, c[0x0][0x168], 0x1 ;  /* 0x00005a0009007a11 */ /* 0x008fca00078608ff */
[----:B------:R0:W-:Y:S04]  /*c5c0*/  STL [R1+0x870], R0 ;  /* 0x0008700001007387 */ /* 0x0001e80000100800 */
[----:B------:R-:W3:Y:S04]  /*c5d0*/  LDL.LU R23, [R1+0x110] ;  /* 0x0001100001177983 */ /* 0x000ee80000300800 */
[----:B------:R1:W-:Y:S01]  /*c5e0*/  STL [R1+0x740], R15 ;  /* 0x0007400f01007387 */ /* 0x0003e20000100800 */
[----:B0-----:R-:W-:Y:S02]  /*c5f0*/  LEA R0, P4, R6, c[0x0][0x168], 0x1 ;  /* 0x00005a0006007a11 */ /* 0x001fe400078808ff */
[----:B-1----:R-:W-:-:S03]  /*c600*/  LEA.HI.X.SX32 R15, R29, c[0x0][0x16c], 0x1, P5 ;  /* 0x00005b001d0f7a11 */ /* 0x002fc600028f0eff */
        /* <DEDUP_REMOVED lines=16> */
[----:B------:R1:W-:Y:S01]  /*c710*/  STL [R1+0x51c], R15 ;  /* 0x00051c0f01007387 */ /* 0x0003e20000100800 */
[----:B0-----:R-:W-:-:S03]  /*c720*/  LEA.HI.X.SX32 R0, R28, c[0x0][0x16c], 0x1, P2 ;  /* 0x00005b001c007a11 */ /* 0x001fc600010f0eff */
[----:B------:R-:W3:Y:S01]  /*c730*/  LDL.LU R28, [R1+0xf0] ;  /* 0x0000f000011c7983 */ /* 0x000ee20000300800 */
[----:B------:R-:W-:-:S05]  /*c740*/  LEA R12, P1, R20, c[0x0][0x168], 0x1 ;  /* 0x00005a00140c7a11 */ /* 0x000fca00078208ff */
[----:B------:R-:W-:Y:S04]  /*c750*/  STL [R1+0x75c], R12 ;  /* 0x00075c0c01007387 */ /* 0x000fe80000100800 */
[----:B------:R0:W-:Y:S04]  /*c760*/  STL [R1+0x5fc], R0 ;  /* 0x0005fc0001007387 */ /* 0x0001e80000100800 */
[----:B-1----:R-:W3:Y:S01]  /*c770*/  LDL.LU R15, [R1+0x62c] ;  /* 0x00062c00010f7983 */ /* 0x002ee20000300800 */
[----:B0-----:R-:W-:Y:S02]  /*c780*/  LEA.HI.X.SX32 R0, R9, c[0x0][0x16c], 0x1, P3 ;  /* 0x00005b0009007a11 */ /* 0x001fe400018f0eff */
[----:B------:R-:W-:-:S05]  /*c790*/  LEA R12, P2, R19, c[0x0][0x168], 0x1 ;  /* 0x00005a00130c7a11 */ /* 0x000fca00078408ff */
[----:B------:R0:W-:Y:S04]  /*c7a0*/  STL [R1+0x878], R12 ;  /* 0x0008780c01007387 */ /* 0x0001e80000100800 */
[----:B------:R1:W-:Y:S04]  /*c7b0*/  STL [R1+0x750], R0 ;  /* 0x0007500001007387 */ /* 0x0003e80000100800 */
[----:B0-----:R-:W3:Y:S01]  /*c7c0*/  LDL.LU R12, [R1+0x634] ;  /* 0x00063400010c7983 */ /* 0x001ee20000300800 */
[----:B-1----:R-:W-:Y:S02]  /*c7d0*/  LEA.HI.X.SX32 R0, R6, c[0x0][0x16c], 0x1, P4 ;  /* 0x00005b0006007a11 */ /* 0x002fe400020f0eff */
        /* <DEDUP_REMOVED lines=10> */
[----:B------:R-:W-:-:S02]  /*c880*/  LEA.HI.X.SX32 R8, R10, c[0x0][0x16c], 0x1, P0 ;  /* 0x00005b000a087a11 */ /* 0x000fc400000f0eff */
[----:B--2---:R-:W-:-:S05]  /*c890*/  LEA R7, P5, R14, c[0x0][0x168], 0x1 ;  /* 0x00005a000e077a11 */ /* 0x004fca00078a08ff */
[----:B------:R4:W-:Y:S04]  /*c8a0*/  STL [R1+0x87c], R7 ;  /* 0x00087c0701007387 */ /* 0x0009e80000100800 */
[----:B------:R-:W-:Y:S01]  /*c8b0*/  STL [R1+0x758], R0 ;  /* 0x0007580001007387 */ /* 0x000fe20000100800 */
[----:B----4-:R-:W-:-:S05]  /*c8c0*/  LEA R7, P6, R13, c[0x0][0x168], 0x1 ;  /* 0x00005a000d077a11 */ /* 0x010fca00078c08ff */
[----:B------:R0:W-:Y:S04]  /*c8d0*/  STL [R1+0x618], R7 ;  /* 0x0006180701007387 */ /* 0x0001e80000100800 */
[----:B0-----:R-:W2:Y:S01]  /*c8e0*/  LDL.LU R7, [R1+0xc4] ;  /* 0x0000c40001077983 */ /* 0x001ea20000300800 */
[----:B------:R-:W-:-:S03]  /*c8f0*/  LEA R0, P0, R11, c[0x0][0x168], 0x1 ;  /* 0x00005a000b007a11 */ /* 0x000fc600078008ff */
[----:B------:R0:W-:Y:S04]  /*c900*/  STL [R1+0x524], R8 ;  /* 0x0005240801007387 */ /* 0x0001e80000100800 */
[----:B------:R3:W-:Y:S04]  /*c910*/  STL [R1+0x76c], R0 ;  /* 0x00076c0001007387 */ /* 0x0007e80000100800 */
[----:B0-----:R-:W4:Y:S01]  /*c920*/  LDL.LU R8, [R1+0xc0] ;  /* 0x0000c00001087983 */ /* 0x001f220000300800 */
[----:B------:R-:W-:-:S05]  /*c930*/  LEA.HI.X.SX32 R10, R20, c[0x0][0x16c], 0x1, P1 ;  /* 0x00005b00140a7a11 */ /* 0x000fca00008f0eff */
[----:B------:R0:W-:Y:S01]  /*c940*/  STL [R1+0x60c], R10 ;  /* 0x00060c0a01007387 */ /* 0x0001e20000100800 */
[----:B------:R-:W-:Y:S02]  /*c950*/  LEA.HI.X.SX32 R18, R19, c[0x0][0x16c], 0x1, P2 ;  /* 0x00005b0013127a11 */ /* 0x000fe400010f0eff */
[----:B------:R-:W-:Y:S02]  /*c960*/  LEA.HI.X.SX32 R17, R17, c[0x0][0x16c], 0x1, P3 ;  /* 0x00005b0011117a11 */ /* 0x000fe400018f0eff */
[----:B------:R-:W-:Y:S02]  /*c970*/  LEA.HI.X.SX32 R16, R16, c[0x0][0x16c], 0x1, P4 ;  /* 0x00005b0010107a11 */ /* 0x000fe400020f0eff */
[----:B---3--:R-:W-:-:S05]  /*c980*/  LEA R0, P1, R23, c[0x0][0x168], 0x1 ;  /* 0x00005a0017007a11 */ /* 0x008fca00078208ff */
[----:B------:R1:W-:Y:S04]  /*c990*/  STL [R1+0x880], R0 ;  /* 0x0008800001007387 */ /* 0x0003e80000100800 */
[----:B0-----:R-:W3:Y:S04]  /*c9a0*/  LDL.LU R10, [R1+0xbc] ;  /* 0x0000bc00010a7983 */ /* 0x001ee80000300800 */
[----:B------:R-:W-:Y:S01]  /*c9b0*/  STL [R1+0x760], R18 ;  /* 0x0007601201007387 */ /* 0x000fe20000100800 */
[----:B-1----:R-:W-:-:S05]  /*c9c0*/  LEA R0, P2, R29, c[0x0][0x168], 0x1 ;  /* 0x00005a001d007a11 */ /* 0x002fca00078408ff */
[----:B------:R0:W-:Y:S04]  /*c9d0*/  STL [R1+0x620], R0 ;  /* 0x0006200001007387 */ /* 0x0001e80000100800 */
[----:B------:R-:W3:Y:S04]  /*c9e0*/  LDL.LU R20, [R1+0xb8] ;  /* 0x0000b80001147983 */ /* 0x000ee80000300800 */
[----:B------:R-:W-:Y:S01]  /*c9f0*/  STL [R1+0x528], R17 ;  /* 0x0005281101007387 */ /* 0x000fe20000100800 */
[----:B0-----:R-:W-:-:S05]  /*ca00*/  LEA R0, P3, R3, c[0x0][0x168], 0x1 ;  /* 0x00005a0003007a11 */ /* 0x001fca00078608ff */
[----:B------:R0:W-:Y:S04]  /*ca10*/  STL [R1+0x774], R0 ;  /* 0x0007740001007387 */ /* 0x0001e80000100800 */
[----:B------:R-:W3:Y:S04]  /*ca20*/  LDL.LU R19, [R1+0xb4] ;  /* 0x0000b40001137983 */ /* 0x000ee80000300800 */
[----:B------:R1:W-:Y:S01]  /*ca30*/  STL [R1+0x614], R16 ;  /* 0x0006141001007387 */ /* 0x0003e20000100800 */
[----:B0-----:R-:W-:-:S05]  /*ca40*/  LEA R0, P4, R2, c[0x0][0x168], 0x1 ;  /* 0x00005a0002007a11 */ /* 0x001fca00078808ff */
[----:B------:R0:W-:Y:S04]  /*ca50*/  STL [R1+0x884], R0 ;  /* 0x0008840001007387 */ /* 0x0001e80000100800 */
[----:B------:R-:W3:Y:S01]  /*ca60*/  LDL.LU R17, [R1+0xb0] ;  /* 0x0000b00001117983 */ /* 0x000ee20000300800 */
[----:B------:R-:W-:Y:S02]  /*ca70*/  LEA.HI.X.SX32 R14, R14, c[0x0][0x16c], 0x1, P5 ;  /* 0x00005b000e0e7a11 */ /* 0x000fe400028f0eff */
[----:B------:R-:W-:-:S03]  /*ca80*/  LEA.HI.X.SX32 R13, R13, c[0x0][0x16c], 0x1, P6 ;  /* 0x00005b000d0d7a11 */ /* 0x000fc600030f0eff */
[----:B------:R0:W-:Y:S04]  /*ca90*/  STL [R1+0x768], R14 ;  /* 0x0007680e01007387 */ /* 0x0001e80000100800 */
[----:B-1----:R-:W3:Y:S01]  /*caa0*/  LDL.LU R16, [R1+0xac] ;  /* 0x0000ac0001107983 */ /* 0x002ee20000300800 */
[----:B0-----:R-:W-:-:S05]  /*cab0*/  LEA R0, P5, R28, c[0x0][0x168], 0x1 ;  /* 0x00005a001c007a11 */ /* 0x001fca00078a08ff */
[----:B------:R0:W-:Y:S04]  /*cac0*/  STL [R1+0x628], R0 ;  /* 0x0006280001007387 */ /* 0x0001e80000100800 */
[----:B------:R1:W-:Y:S04]  /*cad0*/  STL [R1+0x52c], R13 ;  /* 0x00052c0d01007387 */ /* 0x0003e80000100800 */
[----:B------:R-:W3:Y:S01]  /*cae0*/  LDL.LU R14, [R1+0xa8] ;  /* 0x0000a800010e7983 */ /* 0x000ee20000300800 */
[----:B------:R-:W-:Y:S02]  /*caf0*/  LEA.HI.X.SX32 R11, R11, c[0x0][0x16c], 0x1, P0 ;  /* 0x00005b000b0b7a11 */ /* 0x000fe400000f0eff */
[----:B0-----:R-:W-:-:S05]  /*cb00*/  LEA R0, P6, R15, c[0x0][0x168], 0x1 ;  /* 0x00005a000f007a11 */ /* 0x001fca00078c08ff */
[----:B------:R0:W-:Y:S04]  /*cb10*/  STL [R1+0x77c], R0 ;  /* 0x00077c0001007387 */ /* 0x0001e80000100800 */
[----:B------:R0:W-:Y:S04]  /*cb20*/  STL [R1+0x61c], R11 ;  /* 0x00061c0b01007387 */ /* 0x0001e80000100800 */
[----:B-1----:R-:W3:Y:S01]  /*cb30*/  LDL.LU R13, [R1+0xa4] ;  /* 0x0000a400010d7983 */ /* 0x002ee20000300800 */
[----:B0-----:R-:W-:Y:S02]  /*cb40*/  LEA R0, P0, R12, c[0x0][0x168], 0x1 ;  /* 0x00005a000c007a11 */ /* 0x001fe400078008ff */
[----:B------:R-:W-:-:S03]  /*cb50*/  LEA.HI.X.SX32 R11, R23, c[0x0][0x16c], 0x1, P1 ;  /* 0x00005b00170b7a11 */ /* 0x000fc600008f0eff */
        /* <DEDUP_REMOVED lines=10> */
[----:B------:R-:W-:Y:S04]  /*cc00*/  STL [R1+0x784], R0 ;  /* 0x0007840001007387 */ /* 0x000fe80000100800 */
[----:B------:R-:W3:Y:S04]  /*cc10*/  LDL.LU R3, [R1+0x94] ;  /* 0x0000940001037983 */ /* 0x000ee80000300800 */
[----:B------:R0:W-:Y:S02]  /*cc20*/  STL [R1+0x624], R11 ;  /* 0x0006240b01007387 */ /* 0x0001e40000100800 */
[----:B0-----:R-:W-:-:S02]  /*cc30*/  LEA.HI.X.SX32 R11, R2, c[0x0][0x16c], 0x1, P4 ;  /* 0x00005b00020b7a11 */ /* 0x001fc400020f0eff */
[----:B------:R-:W3:Y:S01]  /*cc40*/  LDL.LU R2, [R1+0x90] ;  /* 0x0000900001027983 */ /* 0x000ee20000300800 */
[----:B------:R-:W-:Y:S02]  /*cc50*/  LEA.HI.X.SX32 R15, R15, c[0x0][0x16c], 0x1, P6 ;  /* 0x00005b000f0f7a11 */ /* 0x000fe400030f0eff */
[----:B--2---:R-:W-:-:S05]  /*cc60*/  LEA R0, P3, R7, c[0x0][0x168], 0x1 ;  /* 0x00005a0007007a11 */ /* 0x004fca00078608ff */
[----:B------:R-:W-:Y:S04]  /*cc70*/  STL [R1+0x88c], R0 ;  /* 0x00088c0001007387 */ /* 0x000fe80000100800 */
[----:B------:R0:W-:Y:S02]  /*cc80*/  STL [R1+0x778], R11 ;  /* 0x0007780b01007387 */ /* 0x0001e40000100800 */
[----:B0-----:R-:W-:Y:S02]  /*cc90*/  LEA.HI.X.SX32 R11, R28, c[0x0][0x16c], 0x1, P5 ;  /* 0x00005b001c0b7a11 */ /* 0x001fe400028f0eff */
[----:B------:R-:W2:Y:S01]  /*cca0*/  LDL.LU R28, [R1+0x8c] ;  /* 0x00008c00011c7983 */ /* 0x000ea20000300800 */
[----:B----4-:R-:W-:-:S05]  /*ccb0*/  LEA R0, P4, R8, c[0x0][0x168], 0x1 ;  /* 0x00005a0008007a11 */ /* 0x010fca00078808ff */
[----:B------:R-:W-:Y:S04]  /*ccc0*/  STL [R1+0x638], R0 ;  /* 0x0006380001007387 */ /* 0x000fe80000100800 */
[----:B------:R0:W-:Y:S04]  /*ccd0*/  STL [R1+0x534], R11 ;  /* 0x0005340b01007387 */ /* 0x0001e80000100800 */
[----:B0-----:R-:W4:Y:S01]  /*cce0*/  LDL.LU R11, [R1+0x88] ;  /* 0x00008800010b7983 */ /* 0x001f220000300800 */
[----:B------:R-:W-:Y:S02]  /*ccf0*/  LEA.HI.X.SX32 R12, R12, c[0x0][0x16c], 0x1, P0 ;  /* 0x00005b000c0c7a11 */ /* 0x000fe400000f0eff */
[----:B---3--:R-:W-:-:S05]  /*cd00*/  LEA R0, P5, R10, c[0x0][0x168], 0x1 ;  /* 0x00005a000a007a11 */ /* 0x008fca00078a08ff */
[----:B------:R0:W-:Y:S04]  /*cd10*/  STL [R1+0x78c], R0 ;  /* 0x00078c0001007387 */ /* 0x0001e80000100800 */
[----:B------:R-:W-:Y:S04]  /*cd20*/  STL [R1+0x62c], R15 ;  /* 0x00062c0f01007387 */ /* 0x000fe80000100800 */
[----:B------:R-:W3:Y:S01]  /*cd30*/  LDL.LU R21, [R1+0x84] ;  /* 0x0000840001157983 */ /* 0x000ee20000300800 */
[----:B0-----:R-:W-:-:S05]  /*cd40*/  LEA R0, P6, R20, c[0x0][0x168], 0x1 ;  /* 0x00005a0014007a11 */ /* 0x001fca00078c08ff */
[----:B------:R0:W-:Y:S04]  /*cd50*/  STL [R1+0x890], R0 ;  /* 0x0008900001007387 */ /* 0x0001e80000100800 */
[----:B------:R1:W-:Y:S01]  /*cd60*/  STL [R1+0x780], R12 ;  /* 0x0007800c01007387 */ /* 0x0003e20000100800 */
[----:B0-----:R-:W-:-:S05]  /*cd70*/  LEA R0, P0, R19, c[0x0][0x168], 0x1 ;  /* 0x00005a0013007a11 */ /* 0x001fca00078008ff */
[----:B------:R0:W-:Y:S01]  /*cd80*/  STL [R1+0x640], R0 ;  /* 0x0006400001007387 */ /* 0x0001e20000100800 */
[----:B-1----:R-:W-:-:S03]  /*cd90*/  LEA.HI.X.SX32 R12, R9, c[0x0][0x16c], 0x1, P1 ;  /* 0x00005b00090c7a11 */ /* 0x002fc600008f0eff */
[----:B0-----:R-:W3:Y:S04]  /*cda0*/  LDL.LU R0, [R1+0x80] ;  /* 0x0000800001007983 */ /* 0x001ee80000300800 */
[----:B------:R0:W-:Y:S01]  /*cdb0*/  STL [R1+0x538], R12 ;  /* 0x0005380c01007387 */ /* 0x0001e20000100800 */
[----:B------:R-:W-:Y:S02]  /*cdc0*/  LEA R9, P1, R17, c[0x0][0x168], 0x1 ;  /* 0x00005a0011097a11 */ /* 0x000fe400078208ff */
[----:B0-----:R-:W-:-:S03]  /*cdd0*/  LEA.HI.X.SX32 R12, R6, c[0x0][0x16c], 0x1, P2 ;  /* 0x00005b00060c7a11 */ /* 0x001fc600010f0eff */
[----:B------:R0:W-:Y:S04]  /*cde0*/  STL [R1+0x794], R9 ;  /* 0x0007940901007387 */ /* 0x0001e80000100800 */
[----:B------:R-:W-:Y:S04]  /*cdf0*/  STL [R1+0x634], R12 ;  /* 0x0006340c01007387 */ /* 0x000fe80000100800 */
[----:B------:R-:W3:Y:S01]  /*ce00*/  LDL.LU R18, [R1+0x70] ;  /* 0x0000700001127983 */ /* 0x000ee20000300800 */
[----:B0-----:R-:W-:Y:S02]  /*ce10*/  LEA R9, P2, R16, c[0x0][0x168], 0x1 ;  /* 0x00005a0010097a11 */ /* 0x001fe400078408ff */
[----:B------:R-:W-:-:S03]  /*ce20*/  LEA.HI.X.SX32 R6, R7, c[0x0][0x16c], 0x1, P3 ;  /* 0x00005b0007067a11 */ /* 0x000fc600018f0eff */
[----:B------:R0:W-:Y:S04]  /*ce30*/  STL [R1+0x894], R9 ;  /* 0x0008940901007387 */ /* 0x0001e80000100800 */
[----:B------:R1:W-:Y:S01]  /*ce40*/  STL [R1+0x788], R6 ;  /* 0x0007880601007387 */ /* 0x0003e20000100800 */
[----:B0-----:R-:W-:-:S05]  /*ce50*/  LEA R9, P3, R14, c[0x0][0x168], 0x1 ;  /* 0x00005a000e097a11 */ /* 0x001fca00078608ff */
[----:B------:R-:W-:Y:S04]  /*ce60*/  STL [R1+0x648], R9 ;  /* 0x0006480901007387 */ /* 0x000fe80000100800 */
[----:B------:R-:W3:Y:S01]  /*ce70*/  LDL.LU R15, [R1+0x68] ;  /* 0x00006800010f7983 */ /* 0x000ee20000300800 */
[----:B------:R-:W-:Y:S02]  /*ce80*/  LEA.HI.X.SX32 R7, R8, c[0x0][0x16c], 0x1, P4 ;  /* 0x00005b0008077a11 */ /* 0x000fe400020f0eff */
[----:B------:R-:W-:Y:S02]  /*ce90*/  LEA.HI.X.SX32 R8, R10, c[0x0][0x16c], 0x1, P5 ;  /* 0x00005b000a087a11 */ /* 0x000fe400028f0eff */
[----:B-1----:R-:W-:Y:S01]  /*cea0*/  LEA R6, P4, R13, c[0x0][0x168], 0x1 ;  /* 0x00005a000d067a11 */ /* 0x002fe200078808ff */
[----:B------:R-:W-:Y:S04]  /*ceb0*/  STL [R1+0x53c], R7 ;  /* 0x00053c0701007387 */ /* 0x000fe80000100800 */
[----:B------:R0:W-:Y:S04]  /*cec0*/  STL [R1+0x79c], R6 ;  /* 0x00079c0601007387 */ /* 0x0001e80000100800 */
[----:B------:R1:W-:Y:S04]  /*ced0*/  STL [R1+0x63c], R8 ;  /* 0x00063c0801007387 */ /* 0x0003e80000100800 */
[----:B------:R-:W3:Y:S01]  /*cee0*/  LDL.LU R12, [R1+0x64] ;  /* 0x00006400010c7983 */ /* 0x000ee20000300800 */
[----:B0-----:R-:W-:-:S02]  /*cef0*/  LEA.HI.X.SX32 R6, R20, c[0x0][0x16c], 0x1, P6 ;  /* 0x00005b0014067a11 */ /* 0x001fc400030f0eff */
[----:B------:R-:W-:-:S05]  /*cf00*/  LEA R7, P5, R23, c[0x0][0x168], 0x1 ;  /* 0x00005a0017077a11 */ /* 0x000fca00078a08ff */
[----:B------:R-:W-:Y:S04]  /*cf10*/  STL [R1+0x898], R7 ;  /* 0x0008980701007387 */ /* 0x000fe80000100800 */
[----:B------:R0:W-:Y:S01]  /*cf20*/  STL [R1+0x790], R6 ;  /* 0x0007900601007387 */ /* 0x0001e20000100800 */
[----:B-1----:R-:W-:-:S05]  /*cf30*/  LEA R8, P6, R29, c[0x0][0x168], 0x1 ;  /* 0x00005a001d087a11 */ /* 0x002fca00078c08ff */
[----:B------:R-:W-:Y:S04]  /*cf40*/  STL [R1+0x650], R8 ;  /* 0x0006500801007387 */ /* 0x000fe80000100800 */
[----:B------:R-:W3:Y:S01]  /*cf50*/  LDL.LU R9, [R1+0x60] ;  /* 0x0000600001097983 */ /* 0x000ee20000300800 */
[----:B0-----:R-:W-:-:S05]  /*cf60*/  LEA.HI.X.SX32 R6, R19, c[0x0][0x16c], 0x1, P0 ;  /* 0x00005b0013067a11 */ /* 0x001fca00000f0eff */
[----:B------:R0:W-:Y:S01]  /*cf70*/  STL [R1+0x540], R6 ;  /* 0x0005400601007387 */ /* 0x0001e20000100800 */
[----:B------:R-:W-:Y:S02]  /*cf80*/  LEA R7, P0, R3, c[0x0][0x168], 0x1 ;  /* 0x00005a0003077a11 */ /* 0x000fe400078008ff */
[----:B0-----:R-:W-:-:S03]  /*cf90*/  LEA.HI.X.SX32 R6, R17, c[0x0][0x16c], 0x1, P1 ;  /* 0x00005b0011067a11 */ /* 0x001fc600008f0eff */
[----:B------:R-:W-:Y:S04]  /*cfa0*/  STL [R1+0x7a4], R7 ;  /* 0x0007a40701007387 */ /* 0x000fe80000100800 */
[----:B------:R0:W-:Y:S04]  /*cfb0*/  STL [R1+0x644], R6 ;  /* 0x0006440601007387 */ /* 0x0001e80000100800 */
[----:B0-----:R-:W3:Y:S01]  /*cfc0*/  LDL.LU R6, [R1+0x5c] ;  /* 0x00005c0001067983 */ /* 0x001ee20000300800 */
[----:B------:R-:W-:Y:S02]  /*cfd0*/  LEA R7, P1, R2, c[0x0][0x168], 0x1 ;  /* 0x00005a0002077a11 */ /* 0x000fe400078208ff */
[----:B------:R-:W-:-:S03]  /*cfe0*/  LEA.HI.X.SX32 R8, R16, c[0x0][0x16c], 0x1, P2 ;  /* 0x00005b0010087a11 */ /* 0x000fc600010f0eff */
[----:B------:R2:W-:Y:S01]  /*cff0*/  STL [R1+0x89c], R7 ;  /* 0x00089c0701007387 */ /* 0x0005e20000100800 */
[----:B------:R-:W-:-:S03]  /*d000*/  LEA.HI.X.SX32 R10, R14, c[0x0][0x16c], 0x1, P3 ;  /* 0x00005b000e0a7a11 */ /* 0x000fc600018f0eff */
[----:B------:R-:W-:Y:S01]  /*d010*/  STL [R1+0x798], R8 ;  /* 0x0007980801007387 */ /* 0x000fe20000100800 */
[----:B------:R-:W-:Y:S02]  /*d020*/  LEA.HI.X.SX32 R14, R23, c[0x0][0x16c], 0x1, P5 ;  /* 0x00005b00170e7a11 */ /* 0x000fe400028f0eff */
[----:B--2---:R-:W-:-:S05]  /*d030*/  LEA R7, P2, R28, c[0x0][0x168], 0x1 ;  /* 0x00005a001c077a11 */ /* 0x004fca00078408ff */
[----:B------:R0:W-:Y:S04]  /*d040*/  STL [R1+0x658], R7 ;  /* 0x0006580701007387 */ /* 0x0001e80000100800 */
[----:B0-----:R-:W2:Y:S01]  /*d050*/  LDL.LU R7, [R1+0x58] ;  /* 0x0000580001077983 */ /* 0x001ea20000300800 */
[----:B----4-:R-:W-:-:S03]  /*d060*/  LEA R8, P3, R11, c[0x0][0x168], 0x1 ;  /* 0x00005a000b087a11 */ /* 0x010fc600078608ff */
[----:B------:R0:W-:Y:S04]  /*d070*/  STL [R1+0x544], R10 ;  /* 0x0005440a01007387 */ /* 0x0001e80000100800 */
[----:B------:R1:W-:Y:S01]  /*d080*/  STL [R1+0x7ac], R8 ;  /* 0x0007ac0801007387 */ /* 0x0003e20000100800 */
[----:B0-----:R-:W-:-:S03]  /*d090*/  LEA.HI.X.SX32 R10, R13, c[0x0][0x16c], 0x1, P4 ;  /* 0x00005b000d0a7a11 */ /* 0x001fc600020f0eff */
[----:B-1----:R-:W4:Y:S04]  /*d0a0*/  LDL.LU R8, [R1+0x48] ;  /* 0x0000480001087983 */ /* 0x002f280000300800 */
[----:B------:R0:W-:Y:S04]  /*d0b0*/  STL [R1+0x64c], R10 ;  /* 0x00064c0a01007387 */ /* 0x0001e80000100800 */
[----:B0-----:R-:W4:Y:S01]  /*d0c0*/  LDL.LU R10, [R1+0x44] ;  /* 0x00004400010a7983 */ /* 0x001f220000300800 */
[----:B---3--:R-:W-:-:S05]  /*d0d0*/  LEA R13, P4, R21, c[0x0][0x168], 0x1 ;  /* 0x00005a00150d7a11 */ /* 0x008fca00078808ff */
[----:B------:R-:W-:Y:S04]  /*d0e0*/  STL [R1+0x8a0], R13 ;  /* 0x0008a00d01007387 */ /* 0x000fe80000100800 */
[----:B------:R-:W3:Y:S04]  /*d0f0*/  LDL.LU R20, [R1+0x40] ;  /* 0x0000400001147983 */ /* 0x000ee80000300800 */
[----:B------:R0:W-:Y:S04]  /*d100*/  STL [R1+0x7a0], R14 ;  /* 0x0007a00e01007387 */ /* 0x0001e80000100800 */
[----:B------:R-:W3:Y:S01]  /*d110*/  LDL.LU R19, [R1+0x34] ;  /* 0x0000340001137983 */ /* 0x000ee20000300800 */
[----:B0-----:R-:W-:-:S02]  /*d120*/  LEA.HI.X.SX32 R14, R29, c[0x0][0x16c], 0x1, P6 ;  /* 0x00005b001d0e7a11 */ /* 0x001fc400030f0eff */
[----:B------:R-:W-:-:S05]  /*d130*/  LEA R13, P5, R0, c[0x0][0x168], 0x1 ;  /* 0x00005a00000d7a11 */ /* 0x000fca00078a08ff */
[----:B------:R0:W-:Y:S04]  /*d140*/  STL [R1+0x660], R13 ;  /* 0x0006600d01007387 */ /* 0x0001e80000100800 */
[----:B------:R-:W3:Y:S04]  /*d150*/  LDL.LU R17, [R1+0x30] ;  /* 0x0000300001117983 */ /* 0x000ee80000300800 */
[----:B------:R1:W-:Y:S04]  /*d160*/  STL [R1+0x548], R14 ;  /* 0x0005480e01007387 */ /* 0x0003e80000100800 */
[----:B------:R-:W3:Y:S01]  /*d170*/  LDL.LU R16, [R1+0x2c] ;  /* 0x00002c0001107983 */ /* 0x000ee20000300800 */
[----:B0-----:R-:W-:-:S02]  /*d180*/  LEA R13, P6, R18, c[0x0][0x168], 0x1 ;  /* 0x00005a00120d7a11 */ /* 0x001fc400078c08ff */
[----:B------:R-:W-:-:S03]  /*d190*/  LEA.HI.X.SX32 R3, R3, c[0x0][0x16c], 0x1, P0 ;  /* 0x00005b0003037a11 */ /* 0x000fc600000f0eff */
[----:B------:R0:W-:Y:S04]  /*d1a0*/  STL [R1+0x7b4], R13 ;  /* 0x0007b40d01007387 */ /* 0x0001e80000100800 */
[----:B-1----:R-:W3:Y:S04]  /*d1b0*/  LDL.LU R14, [R1+0x28] ;  /* 0x00002800010e7983 */ /* 0x002ee80000300800 */
[----:B------:R1:W-:Y:S01]  /*d1c0*/  STL [R1+0x654], R3 ;  /* 0x0006540301007387 */ /* 0x0003e20000100800 */
[----:B0-----:R-:W-:-:S03]  /*d1d0*/  LEA.HI.X.SX32 R13, R2, c[0x0][0x16c], 0x1, P1 ;  /* 0x00005b00020d7a11 */ /* 0x001fc600008f0eff */
[----:B-1----:R-:W3:Y:S01]  /*d1e0*/  LDL.LU R3, [R1+0x24] ;  /* 0x0000240001037983 */ /* 0x002ee20000300800 */
[----:B------:R-:W-:-:S05]  /*d1f0*/  LEA R23, P0, R15, c[0x0][0x168], 0x1 ;  /* 0x00005a000f177a11 */ /* 0x000fca00078008ff */
[----:B------:R0:W-:Y:S04]  /*d200*/  STL [R1+0x8a4], R23 ;  /* 0x0008a41701007387 */ /* 0x0001e80000100800 */
[----:B------:R-:W3:Y:S04]  /*d210*/  LDL.LU R2, [R1+0x20] ;  /* 0x0000200001027983 */ /* 0x000ee80000300800 */
[----:B------:R1:W-:Y:S04]  /*d220*/  STL [R1+0x7a8], R13 ;  /* 0x0007a80d01007387 */ /* 0x0003e80000100800 */
[----:B------:R-:W3:Y:S01]  /*d230*/  LDL.LU R29, [R1+0x1c] ;  /* 0x00001c00011d7983 */ /* 0x000ee20000300800 */
[----:B0-----:R-:W-:-:S02]  /*d240*/  LEA R23, P1, R12, c[0x0][0x168], 0x1 ;  /* 0x00005a000c177a11 */ /* 0x001fc400078208ff */
[----:B-1----:R-:W-:-:S03]  /*d250*/  LEA.HI.X.SX32 R13, R28, c[0x0][0x16c], 0x1, P2 ;  /* 0x00005b001c0d7a11 */ /* 0x002fc600010f0eff */
[----:B------:R0:W-:Y:S04]  /*d260*/  STL [R1+0x668], R23 ;  /* 0x0006681701007387 */ /* 0x0001e80000100800 */
[----:B------:R-:W3:Y:S04]  /*d270*/  LDL.LU R28, [R1+0x18] ;  /* 0x00001800011c7983 */ /* 0x000ee80000300800 */
[----:B------:R1:W-:Y:S04]  /*d280*/  STL [R1+0x54c], R13 ;  /* 0x00054c0d01007387 */ /* 0x0003e80000100800 */
[----:B0-----:R-:W3:Y:S01]  /*d290*/  LDL.LU R23, [R1+0x14] ;  /* 0x0000140001177983 */ /* 0x001ee20000300800 */
[----:B-1----:R-:W-:-:S02]  /*d2a0*/  LEA.HI.X.SX32 R13, R11, c[0x0][0x16c], 0x1, P3 ;  /* 0x00005b000b0d7a11 */ /* 0x002fc400018f0eff */
[----:B------:R-:W-:-:S05]  /*d2b0*/  LEA R25, P2, R9, c[0x0][0x168], 0x1 ;  /* 0x00005a0009197a11 */ /* 0x000fca00078408ff */
[----:B------:R-:W-:Y:S04]  /*d2c0*/  STL [R1+0x7bc], R25 ;  /* 0x0007bc1901007387 */ /* 0x000fe80000100800 */
[----:B------:R-:W3:Y:S04]  /*d2d0*/  LDL.LU R11, [R1+0x10] ;  /* 0x00001000010b7983 */ /* 0x000ee80000300800 */
[----:B------:R0:W-:Y:S04]  /*d2e0*/  STL [R1+0x65c], R13 ;  /* 0x00065c0d01007387 */ /* 0x0001e80000100800 */
[----:B0-----:R-:W3:Y:S01]  /*d2f0*/  LDL.LU R13, [R1+0xc] ;  /* 0x00000c00010d7983 */ /* 0x001ee20000300800 */
[----:B------:R-:W-:-:S05]  /*d300*/  LEA R25, P3, R6, c[0x0][0x168], 0x1 ;  /* 0x00005a0006197a11 */ /* 0x000fca00078608ff */
[----:B------:R0:W-:Y:S04]  /*d310*/  STL [R1+0x8a8], R25 ;  /* 0x0008a81901007387 */ /* 0x0001e80000100800 */
[----:B0-----:R-:W3:Y:S01]  /*d320*/  LDL.LU R25, [R1+0x8] ;  /* 0x0000080001197983 */ /* 0x001ee20000300800 */
[----:B------:R-:W-:Y:S02]  /*d330*/  LEA.HI.X.SX32 R21, R21, c[0x0][0x16c], 0x1, P4 ;  /* 0x00005b0015157a11 */ /* 0x000fe400020f0eff */
[----:B------:R-:W-:-:S03]  /*d340*/  LEA.HI.X.SX32 R0, R0, c[0x0][0x16c], 0x1, P5 ;  /* 0x00005b0000007a11 */ /* 0x000fc600028f0eff */
[----:B------:R2:W-:Y:S01]  /*d350*/  STL [R1+0x7b0], R21 ;  /* 0x0007b01501007387 */ /* 0x0005e20000100800 */
[----:B------:R-:W-:Y:S02]  /*d360*/  LEA.HI.X.SX32 R18, R18, c[0x0][0x16c], 0x1, P6 ;  /* 0x00005b0012127a11 */ /* 0x000fe400030f0eff */
[----:B------:R-:W-:Y:S02]  /*d370*/  LEA.HI.X.SX32 R15, R15, c[0x0][0x16c], 0x1, P0 ;  /* 0x00005b000f0f7a11 */ /* 0x000fe400000f0eff */
[----:B------:R-:W-:Y:S02]  /*d380*/  LEA.HI.X.SX32 R12, R12, c[0x0][0x16c], 0x1, P1 ;  /* 0x00005b000c0c7a11 */ /* 0x000fe400008f0eff */
[----:B------:R-:W-:Y:S02]  /*d390*/  LEA.HI.X.SX32 R9, R9, c[0x0][0x16c], 0x1, P2 ;  /* 0x00005b0009097a11 */ /* 0x000fe400010f0eff */
[----:B--2---:R-:W-:-:S05]  /*d3a0*/  LEA R21, P4, R7, c[0x0][0x168], 0x1 ;  /* 0x00005a0007157a11 */ /* 0x004fca00078808ff */
[----:B------:R0:W-:Y:S04]  /*d3b0*/  STL [R1+0x670], R21 ;  /* 0x0006701501007387 */ /* 0x0001e80000100800 */
[----:B0-----:R-:W2:Y:S04]  /*d3c0*/  LDL.LU R21, [R1+0x9e4] ;  /* 0x0009e40001157983 */ /* 0x001ea80000300800 */
[----:B------:R4:W-:Y:S02]  /*d3d0*/  STL [R1+0x550], R0 ;  /* 0x0005500001007387 */ /* 0x0009e40000100800 */
[----:B----4-:R-:W-:-:S05]  /*d3e0*/  LEA R0, P5, R8, c[0x0][0x168], 0x1 ;  /* 0x00005a0008007a11 */ /* 0x010fca00078a08ff */
[----:B------:R0:W-:Y:S04]  /*d3f0*/  STL [R1+0x7c4], R0 ;  /* 0x0007c40001007387 */ /* 0x0001e80000100800 */
[----:B0-----:R-:W4:Y:S04]  /*d400*/  LDL.LU R0, [R1+0x9e0] ;  /* 0x0009e00001007983 */ /* 0x001f280000300800 */
[----:B------:R0:W-:Y:S02]  /*d410*/  STL [R1+0x664], R18 ;  /* 0x0006641201007387 */ /* 0x0001e40000100800 */
[----:B0-----:R-:W-:-:S05]  /*d420*/  LEA R18, P6, R10, c[0x0][0x168], 0x1 ;  /* 0x00005a000a127a11 */ /* 0x001fca00078c08ff */
[----:B------:R0:W-:Y:S04]  /*d430*/  STL [R1+0x8ac], R18 ;  /* 0x0008ac1201007387 */ /* 0x0001e80000100800 */
[----:B0-----:R-:W2:Y:S04]  /*d440*/  LDL.LU R18, [R1+0x9dc] ;  /* 0x0009dc0001127983 */ /* 0x001ea80000300800 */
[----:B------:R3:W-:Y:S02]  /*d450*/  STL [R1+0x7b8], R15 ;  /* 0x0007b80f01007387 */ /* 0x0007e40000100800 */
[----:B---3--:R-:W-:-:S05]  /*d460*/  LEA R15, P0, R20, c[0x0][0x168], 0x1 ;  /* 0x00005a00140f7a11 */ /* 0x008fca00078008ff */
[----:B------:R0:W-:Y:S04]  /*d470*/  STL [R1+0x678], R15 ;  /* 0x0006780f01007387 */ /* 0x0001e80000100800 */
[----:B0-----:R-:W3:Y:S04]  /*d480*/  LDL.LU R15, [R1+0x9d8] ;  /* 0x0009d800010f7983 */ /* 0x001ee80000300800 */
[----:B------:R0:W-:Y:S02]  /*d490*/  STL [R1+0x554], R12 ;  /* 0x0005540c01007387 */ /* 0x0001e40000100800 */
[----:B0-----:R-:W-:-:S05]  /*d4a0*/  LEA R12, P1, R19, c[0x0][0x168], 0x1 ;  /* 0x00005a00130c7a11 */ /* 0x001fca00078208ff */
[----:B------:R0:W-:Y:S01]  /*d4b0*/  STL [R1+0x7cc], R12 ;  /* 0x0007cc0c01007387 */ /* 0x0001e20000100800 */
[----:B------:R-:W-:-:S03]  /*d4c0*/  LEA.HI.X.SX32 R6, R6, c[0x0][0x16c], 0x1, P3 ;  /* 0x00005b0006067a11 */ /* 0x000fc600018f0eff */
[----:B0-----:R-:W2:Y:S04]  /*d4d0*/  LDL.LU R12, [R1+0x9d4] ;  /* 0x0009d400010c7983 */ /* 0x001ea80000300800 */
        /* <DEDUP_REMOVED lines=47> */
[----:B------:R0:W-:Y:S04]  /*d7d0*/  STL [R1+0x8bc], R14 ;  /* 0x0008bc0e01007387 */ /* 0x0001e80000100800 */
[----:B0-----:R-:W2:Y:S04]  /*d7e0*/  LDL.LU R14, [R1+0x9ac] ;  /* 0x0009ac00010e7983 */ /* 0x001ea80000300800 */
[----:B------:R0:W-:Y:S02]  /*d7f0*/  STL [R1+0x7d8], R3 ;  /* 0x0007d80301007387 */ /* 0x0001e40000100800 */
[----:B0-----:R-:W-:-:S05]  /*d800*/  LEA R3, P5, R25, c[0x0][0x168], 0x1 ;  /* 0x00005a0019037a11 */ /* 0x001fca00078a08ff */
[----:B------:R0:W-:Y:S04]  /*d810*/  STL [R1+0x698], R3 ;  /* 0x0006980301007387 */ /* 0x0001e80000100800 */
[----:B0-----:R-:W2:Y:S01]  /*d820*/  LDL.LU R3, [R1+0x9a8] ;  /* 0x0009a80001037983 */ /* 0x001ea20000300800 */
[----:B------:R-:W-:-:S05]  /*d830*/  LEA.HI.X.SX32 R2, R2, c[0x0][0x16c], 0x1, P6 ;  /* 0x00005b0002027a11 */ /* 0x000fca00030f0eff */
[----:B------:R2:W-:Y:S02]  /*d840*/  STL [R1+0x564], R2 ;  /* 0x0005640201007387 */ /* 0x0005e40000100800 */
[----:B--2---:R-:W-:-:S05]  /*d850*/  LEA R2, P6, R3, c[0x0][0x168], 0x1 ;  /* 0x00005a0003027a11 */ /* 0x004fca00078c08ff */
        /* <DEDUP_REMOVED lines=28> */
[----:B------:R2:W-:Y:S01]  /*da20*/  STL [R1+0x56c], R25 ;  /* 0x00056c1901007387 */ /* 0x0005e20000100800 */
[----:B------:R-:W-:Y:S02]  /*da30*/  LEA.HI.X.SX32 R29, R29, c[0x0][0x16c], 0x1, P1 ;  /* 0x00005b001d1d7a11 */ /* 0x000fe400008f0eff */
[----:B------:R-:W-:Y:S01]  /*da40*/  LEA.HI.X.SX32 R28, R28, c[0x0][0x16c], 0x1, P2 ;  /* 0x00005b001c1c7a11 */ /* 0x000fe200010f0eff */
[----:B------:R-:W-:Y:S01]  /*da50*/  IMAD R27, R27, c[0x0][0x190], RZ ;  /* 0x000064001b1b7a24 */ /* 0x000fe200078e02ff */
[----:B--2---:R-:W-:-:S05]  /*da60*/  LEA R25, P5, R13, c[0x0][0x168], 0x1 ;  /* 0x00005a000d197a11 */ /* 0x004fca00078a08ff */
[----:B------:R0:W-:Y:S02]  /*da70*/  STL [R1+0x7fc], R25 ;  /* 0x0007fc1901007387 */ /* 0x0001e40000100800 */
[----:B0-----:R-:W-:Y:S02]  /*da80*/  LEA.HI.X.SX32 R25, R3, c[0x0][0x16c], 0x1, P6 ;  /* 0x00005b0003197a11 */ /* 0x001fe400030f0eff */
[----:B------:R-:W2:Y:S04]  /*da90*/  LDL.LU R3, [R1+0x98c] ;  /* 0x00098c0001037983 */ /* 0x000ea80000300800 */
[----:B------:R0:W-:Y:S02]  /*daa0*/  STL [R1+0x69c], R25 ;  /* 0x00069c1901007387 */ /* 0x0001e40000100800 */
[----:B0-----:R-:W-:-:S05]  /*dab0*/  LEA R25, P6, R14, c[0x0][0x168], 0x1 ;  /* 0x00005a000e197a11 */ /* 0x001fca00078c08ff */
[----:B------:R0:W-:Y:S02]  /*dac0*/  STL [R1+0x8c8], R25 ;  /* 0x0008c81901007387 */ /* 0x0001e40000100800 */
[----:B0-----:R-:W-:Y:S02]  /*dad0*/  LEA.HI.X.SX32 R25, R2, c[0x0][0x16c], 0x1, P0 ;  /* 0x00005b0002197a11 */ /* 0x001fe400000f0eff */
[----:B------:R0:W5:Y:S04]  /*dae0*/  LDL.LU R2, [R1+0x988] ;  /* 0x0009880001027983 */ /* 0x0001680000300800 */
[----:B------:R1:W-:Y:S02]  /*daf0*/  STL [R1+0x7f0], R25 ;  /* 0x0007f01901007387 */ /* 0x0003e40000100800 */
[----:B-1----:R-:W-:-:S05]  /*db00*/  LEA R25, P0, R16, c[0x0][0x168], 0x1 ;  /* 0x00005a0010197a11 */ /* 0x002fca00078008ff */
[----:B------:R1:W-:Y:S04]  /*db10*/  STL [R1+0x6b0], R25 ;  /* 0x0006b01901007387 */ /* 0x0003e80000100800 */
[----:B------:R0:W-:Y:S01]  /*db20*/  STL [R1+0x570], R29 ;  /* 0x0005701d01007387 */ /* 0x0001e20000100800 */
[----:B-1----:R-:W-:Y:S02]  /*db30*/  LEA R25, P1, R17, c[0x0][0x168], 0x1 ;  /* 0x00005a0011197a11 */ /* 0x002fe400078208ff */
[----:B0-----:R-:W-:-:S03]  /*db40*/  LEA R29, P2, R19, c[0x0][0x168], 0x1 ;  /* 0x00005a00131d7a11 */ /* 0x001fc600078408ff */
[----:B------:R0:W-:Y:S04]  /*db50*/  STL [R1+0x804], R25 ;  /* 0x0008041901007387 */ /* 0x0001e80000100800 */
[----:B------:R1:W-:Y:S01]  /*db60*/  STL [R1+0x6a4], R28 ;  /* 0x0006a41c01007387 */ /* 0x0003e20000100800 */
[----:B0-----:R-:W-:-:S03]  /*db70*/  LEA.HI.X.SX32 R25, R23, c[0x0][0x16c], 0x1, P3 ;  /* 0x00005b0017197a11 */ /* 0x001fc600018f0eff */
[----:B------:R-:W-:Y:S01]  /*db80*/  STL [R1+0x8cc], R29 ;  /* 0x0008cc1d01007387 */ /* 0x000fe20000100800 */
[----:B------:R-:W-:Y:S02]  /*db90*/  LEA.HI.X.SX32 R23, R11, c[0x0][0x16c], 0x1, P4 ;  /* 0x00005b000b177a11 */ /* 0x000fe400020f0eff */
[----:B-1----:R-:W-:Y:S01]  /*dba0*/  LEA R28, P3, R20, c[0x0][0x168], 0x1 ;  /* 0x00005a00141c7a11 */ /* 0x002fe200078608ff */
[----:B------:R0:W-:Y:S01]  /*dbb0*/  STL [R1+0x7f8], R25 ;  /* 0x0007f81901007387 */ /* 0x0001e20000100800 */
[----:B------:R-:W-:-:S03]  /*dbc0*/  LEA.HI.X.SX32 R11, R13, c[0x0][0x16c], 0x1, P5 ;  /* 0x00005b000d0b7a11 */ /* 0x000fc600028f0eff */
[----:B------:R-:W-:Y:S01]  /*dbd0*/  STL [R1+0x6b8], R28 ;  /* 0x0006b81c01007387 */ /* 0x000fe20000100800 */
[----:B0-----:R-:W-:-:S03]  /*dbe0*/  LEA R25, P4, R10, c[0x0][0x168], 0x1 ;  /* 0x00005a000a197a11 */ /* 0x001fc600078808ff */
[----:B------:R0:W-:Y:S01]  /*dbf0*/  STL [R1+0x574], R23 ;  /* 0x0005741701007387 */ /* 0x0001e20000100800 */
[----:B------:R-:W-:-:S03]  /*dc00*/  LEA.HI.X.SX32 R13, R14, c[0x0][0x16c], 0x1, P6 ;  /* 0x00005b000e0d7a11 */ /* 0x000fc600030f0eff */
[----:B------:R-:W-:Y:S04]  /*dc10*/  STL [R1+0x80c], R25 ;  /* 0x00080c1901007387 */ /* 0x000fe80000100800 */
[----:B------:R1:W-:Y:S01]  /*dc20*/  STL [R1+0x6ac], R11 ;  /* 0x0006ac0b01007387 */ /* 0x0003e20000100800 */
[----:B0-----:R-:W-:Y:S02]  /*dc30*/  LEA R23, P5, R8, c[0x0][0x168], 0x1 ;  /* 0x00005a0008177a11 */ /* 0x001fe400078a08ff */
[----:B------:R-:W-:-:S03]  /*dc40*/  LEA.HI.X.SX32 R14, R16, c[0x0][0x16c], 0x1, P0 ;  /* 0x00005b00100e7a11 */ /* 0x000fc600000f0eff */
[----:B------:R-:W-:Y:S01]  /*dc50*/  STL [R1+0x8d0], R23 ;  /* 0x0008d01701007387 */ /* 0x000fe20000100800 */
[----:B-1----:R-:W-:-:S03]  /*dc60*/  LEA R11, P6, R7, c[0x0][0x168], 0x1 ;  /* 0x00005a00070b7a11 */ /* 0x002fc600078c08ff */
[----:B------:R0:W-:Y:S04]  /*dc70*/  STL [R1+0x800], R13 ;  /* 0x0008000d01007387 */ /* 0x0001e80000100800 */
[----:B------:R1:W-:Y:S01]  /*dc80*/  STL [R1+0x6c0], R11 ;  /* 0x0006c00b01007387 */ /* 0x0003e20000100800 */
[----:B0-----:R-:W-:-:S03]  /*dc90*/  LEA R13, P0, R6, c[0x0][0x168], 0x1 ;  /* 0x00005a00060d7a11 */ /* 0x001fc600078008ff */
[----:B------:R0:W-:Y:S01]  /*dca0*/  STL [R1+0x578], R14 ;  /* 0x0005780e01007387 */ /* 0x0001e20000100800 */
[----:B-1----:R-:W-:-:S03]  /*dcb0*/  LEA.HI.X.SX32 R11, R17, c[0x0][0x16c], 0x1, P1 ;  /* 0x00005b00110b7a11 */ /* 0x002fc600008f0eff */
[----:B------:R1:W-:Y:S04]  /*dcc0*/  STL [R1+0x814], R13 ;  /* 0x0008140d01007387 */ /* 0x0003e80000100800 */
[----:B------:R3:W-:Y:S01]  /*dcd0*/  STL [R1+0x6b4], R11 ;  /* 0x0006b40b01007387 */ /* 0x0007e20000100800 */
[----:B0-----:R-:W-:Y:S02]  /*dce0*/  LEA R14, P1, R9, c[0x0][0x168], 0x1 ;  /* 0x00005a00090e7a11 */ /* 0x001fe400078208ff */
[----:B-1----:R-:W-:-:S03]  /*dcf0*/  LEA.HI.X.SX32 R13, R19, c[0x0][0x16c], 0x1, P2 ;  /* 0x00005b00130d7a11 */ /* 0x002fc600010f0eff */
[----:B------:R0:W-:Y:S01]  /*dd00*/  STL [R1+0x8d4], R14 ;  /* 0x0008d40e01007387 */ /* 0x0001e20000100800 */
[----:B---3--:R-:W-:-:S03]  /*dd10*/  LEA R11, P2, R12, c[0x0][0x168], 0x1 ;  /* 0x00005a000c0b7a11 */ /* 0x008fc600078408ff */
[----:B------:R1:W-:Y:S01]  /*dd20*/  STL [R1+0x808], R13 ;  /* 0x0008080d01007387 */ /* 0x0003e20000100800 */
[----:B------:R-:W-:-:S03]  /*dd30*/  LEA.HI.X.SX32 R8, R8, c[0x0][0x16c], 0x1, P5 ;  /* 0x00005b0008087a11 */ /* 0x000fc600028f0eff */
[----:B------:R3:W-:Y:S01]  /*dd40*/  STL [R1+0x6c8], R11 ;  /* 0x0006c80b01007387 */ /* 0x0007e20000100800 */
[----:B0-----:R-:W-:Y:S02]  /*dd50*/  LEA.HI.X.SX32 R14, R20, c[0x0][0x16c], 0x1, P3 ;  /* 0x00005b00140e7a11 */ /* 0x001fe400018f0eff */
[----:B-1----:R-:W-:-:S03]  /*dd60*/  LEA R13, P3, R15, c[0x0][0x168], 0x1 ;  /* 0x00005a000f0d7a11 */ /* 0x002fc600078608ff */
[----:B------:R-:W-:Y:S01]  /*dd70*/  STL [R1+0x57c], R14 ;  /* 0x00057c0e01007387 */ /* 0x000fe20000100800 */
[----:B---3--:R-:W-:Y:S02]  /*dd80*/  LEA.HI.X.SX32 R11, R10, c[0x0][0x16c], 0x1, P4 ;  /* 0x00005b000a0b7a11 */ /* 0x008fe400020f0eff */
[----:B------:R-:W-:Y:S01]  /*dd90*/  LEA R10, P4, R18, c[0x0][0x168], 0x1 ;  /* 0x00005a00120a7a11 */ /* 0x000fe200078808ff */
[----:B------:R-:W-:Y:S04]  /*dda0*/  STL [R1+0x81c], R13 ;  /* 0x00081c0d01007387 */ /* 0x000fe80000100800 */
[----:B------:R4:W-:Y:S04]  /*ddb0*/  STL [R1+0x6bc], R11 ;  /* 0x0006bc0b01007387 */ /* 0x0009e80000100800 */
[----:B------:R0:W-:Y:S04]  /*ddc0*/  STL [R1+0x8d8], R10 ;  /* 0x0008d80a01007387 */ /* 0x0001e80000100800 */
[----:B------:R1:W-:Y:S01]  /*ddd0*/  STL [R1+0x810], R8 ;  /* 0x0008100801007387 */ /* 0x0003e20000100800 */
[----:B----4-:R-:W-:-:S02]  /*dde0*/  LEA R11, P5, R0, c[0x0][0x168], 0x1 ;  /* 0x00005a00000b7a11 */ /* 0x010fc400078a08ff */
[----:B0-----:R-:W-:-:S03]  /*ddf0*/  LEA.HI.X.SX32 R10, R7, c[0x0][0x16c], 0x1, P6 ;  /* 0x00005b00070a7a11 */ /* 0x001fc600030f0eff */
[----:B------:R-:W-:Y:S01]  /*de00*/  STL [R1+0x6d0], R11 ;  /* 0x0006d00b01007387 */ /* 0x000fe20000100800 */
[----:B-1----:R-:W-:-:S03]  /*de10*/  LEA R8, P6, R21, c[0x0][0x168], 0x1 ;  /* 0x00005a0015087a11 */ /* 0x002fc600078c08ff */
[----:B------:R-:W-:Y:S01]  /*de20*/  STL [R1+0x580], R10 ;  /* 0x0005800a01007387 */ /* 0x000fe20000100800 */
[----:B------:R-:W-:Y:S01]  /*de30*/  LEA.HI.X.SX32 R7, R6, c[0x0][0x16c], 0x1, P0 ;  /* 0x00005b0006077a11 */ /* 0x000fe200000f0eff */
[----:B------:R-:W-:Y:S01]  /*de40*/  IMAD R26, R26, c[0x0][0x190], RZ ;  /* 0x000064001a1a7a24 */ /* 0x000fe200078e02ff */
[----:B------:R-:W-:Y:S01]  /*de50*/  LEA R6, P0, R27, c[0x0][0x168], 0x1 ;  /* 0x00005a001b067a11 */ /* 0x000fe200078008ff */
[----:B------:R0:W-:Y:S01]  /*de60*/  STL [R1+0x824], R8 ;  /* 0x0008240801007387 */ /* 0x0001e20000100800 */
[----:B------:R-:W-:-:S03]  /*de70*/  IMAD R24, R24, c[0x0][0x190], RZ ;  /* 0x0000640018187a24 */ /* 0x000fc600078e02ff */
[----:B------:R1:W-:Y:S01]  /*de80*/  STL [R1+0x6c4], R7 ;  /* 0x0006c40701007387 */ /* 0x0003e20000100800 */
[----:B0-----:R-:W-:-:S03]  /*de90*/  LEA.HI.X.SX32 R8, R9, c[0x0][0x16c], 0x1, P1 ;  /* 0x00005b0009087a11 */ /* 0x001fc600008f0eff */
[----:B------:R0:W-:Y:S01]  /*dea0*/  STL [R1+0x8dc], R6 ;  /* 0x0008dc0601007387 */ /* 0x0001e20000100800 */
[----:B------:R-:W-:Y:S01]  /*deb0*/  IMAD R22, R22, c[0x0][0x190], RZ ;  /* 0x0000640016167a24 */ /* 0x000fe200078e02ff */
[----:B-1----:R-:W-:Y:S02]  /*dec0*/  LEA R7, P1, R26, c[0x0][0x168], 0x1 ;  /* 0x00005a001a077a11 */ /* 0x002fe400078208ff */
[----:B------:R1:W-:Y:S01]  /*ded0*/  STL [R1+0x818], R8 ;  /* 0x0008180801007387 */ /* 0x0003e20000100800 */
[----:B0-----:R-:W-:-:S03]  /*dee0*/  LEA.HI.X.SX32 R6, R12, c[0x0][0x16c], 0x1, P2 ;  /* 0x00005b000c067a11 */ /* 0x001fc600010f0eff */
[----:B------:R0:W-:Y:S01]  /*def0*/  STL [R1+0x6d8], R7 ;  /* 0x0006d80701007387 */ /* 0x0001e20000100800 */
[----:B-1----:R-:W-:-:S03]  /*df00*/  LEA R8, P2, R24, c[0x0][0x168], 0x1 ;  /* 0x00005a0018087a11 */ /* 0x002fc600078408ff */
[----:B------:R1:W-:Y:S04]  /*df10*/  STL [R1+0x584], R6 ;  /* 0x0005840601007387 */ /* 0x0003e80000100800 */
[----:B------:R3:W-:Y:S01]  /*df20*/  STL [R1+0x82c], R8 ;  /* 0x00082c0801007387 */ /* 0x0007e20000100800 */
[----:B0-----:R-:W-:Y:S02]  /*df30*/  LEA.HI.X.SX32 R7, R15, c[0x0][0x16c], 0x1, P3 ;  /* 0x00005b000f077a11 */ /* 0x001fe400018f0eff */
[----:B-1----:R-:W-:-:S03]  /*df40*/  LEA R6, P3, R22, c[0x0][0x168], 0x1 ;  /* 0x00005a0016067a11 */ /* 0x002fc600078608ff */
[----:B------:R-:W-:Y:S01]  /*df50*/  STL [R1+0x6cc], R7 ;  /* 0x0006cc0701007387 */ /* 0x000fe20000100800 */
[----:B---3--:R-:W-:-:S03]  /*df60*/  LEA.HI.X.SX32 R8, R18, c[0x0][0x16c], 0x1, P4 ;  /* 0x00005b0012087a11 */ /* 0x008fc600020f0eff */
[----:B------:R0:W-:Y:S04]  /*df70*/  STL [R1+0x8e0], R6 ;  /* 0x0008e00601007387 */ /* 0x0001e80000100800 */
[----:B------:R1:W-:Y:S01]  /*df80*/  STL [R1+0x820], R8 ;  /* 0x0008200801007387 */ /* 0x0003e20000100800 */
[----:B0-----:R-:W-:-:S03]  /*df90*/  LEA.HI.X.SX32 R6, R0, c[0x0][0x16c], 0x1, P5 ;  /* 0x00005b0000067a11 */ /* 0x001fc600028f0eff */
[----:B------:R0:W5:Y:S01]  /*dfa0*/  LDL.LU R0, [R1+0x984] ;  /* 0x0009840001007983 */ /* 0x0001620000300800 */
[----:B-1----:R-:W-:Y:S02]  /*dfb0*/  LEA.HI.X.SX32 R8, R21, c[0x0][0x16c], 0x1, P6 ;  /* 0x00005b0015087a11 */ /* 0x002fe400030f0eff */
[----:B--2---:R-:W-:-:S05]  /*dfc0*/  LEA R7, P4, R3, c[0x0][0x168], 0x1 ;  /* 0x00005a0003077a11 */ /* 0x004fca00078808ff */
[----:B------:R1:W-:Y:S04]  /*dfd0*/  STL [R1+0x8e4], R7 ;  /* 0x0008e40701007387 */ /* 0x0003e80000100800 */
[----:B------:R2:W-:Y:S04]  /*dfe0*/  STL [R1+0x588], R6 ;  /* 0x0005880601007387 */ /* 0x0005e80000100800 */
[----:B------:R3:W-:Y:S01]  /*dff0*/  STL [R1+0x6d4], R8 ;  /* 0x0006d40801007387 */ /* 0x0007e20000100800 */
[----:B-1----:R-:W-:Y:S02]  /*e000*/  LEA.HI.X.SX32 R7, R27, c[0x0][0x16c], 0x1, P0 ;  /* 0x00005b001b077a11 */ /* 0x002fe400000f0eff */
[----:B--2---:R-:W-:-:S03]  /*e010*/  LEA.HI.X.SX32 R6, R26, c[0x0][0x16c], 0x1, P1 ;  /* 0x00005b001a067a11 */ /* 0x004fc600008f0eff */
[----:B------:R-:W-:Y:S01]  /*e020*/  STL [R1+0x828], R7 ;  /* 0x0008280701007387 */ /* 0x000fe20000100800 */
[----:B---3--:R-:W-:-:S03]  /*e030*/  LEA.HI.X.SX32 R8, R24, c[0x0][0x16c], 0x1, P2 ;  /* 0x00005b0018087a11 */ /* 0x008fc600010f0eff */
[----:B------:R1:W-:Y:S04]  /*e040*/  STL [R1+0x58c], R6 ;  /* 0x00058c0601007387 */ /* 0x0003e80000100800 */
[----:B------:R-:W-:Y:S01]  /*e050*/  STL [R1+0x6dc], R8 ;  /* 0x0006dc0801007387 */ /* 0x000fe20000100800 */
[----:B-1----:R-:W-:-:S03]  /*e060*/  LEA.HI.X.SX32 R6, R3, c[0x0][0x16c], 0x1, P4 ;  /* 0x00005b0003067a11 */ /* 0x002fc600020f0eff */
[----:B------:R-:W2:Y:S04]  /*e070*/  LDL.LU R3, [R1+0x980] ;  /* 0x0009800001037983 */ /* 0x000ea80000300800 */
[----:B------:R-:W1:Y:S01]  /*e080*/  S2R R25, SR_TID.X ;  /* 0x0000000000197919 */ /* 0x000e620000002100 */
[----:B------:R-:W-:-:S05]  /*e090*/  LEA.HI.X.SX32 R7, R22, c[0x0][0x16c], 0x1, P3 ;  /* 0x00005b0016077a11 */ /* 0x000fca00018f0eff */
[----:B------:R-:W-:Y:S01]  /*e0a0*/  STL [R1+0x830], R7 ;  /* 0x0008300701007387 */ /* 0x000fe20000100800 */
[--C-:B-1----:R-:W-:Y:S02]  /*e0b0*/  SHF.R.U32.HI R28, RZ, 0x6, R25.reuse ;  /* 0x00000006ff1c7819 */ /* 0x102fe40000011619 */
[--C-:B------:R-:W-:Y:S02]  /*e0c0*/  SHF.R.U32.HI R29, RZ, 0x6, R25.reuse ;  /* 0x00000006ff1d7819 */ /* 0x100fe40000011619 */
[----:B------:R-:W-:-:S04]  /*e0d0*/  SHF.R.U32.HI R25, RZ, 0x6, R25 ;  /* 0x00000006ff197819 */ /* 0x000fc80000011619 */
[----:B------:R-:W-:Y:S02]  /*e0e0*/  SGXT.U32 R25, R25, 0x1 ;  /* 0x000000011919781a */ /* 0x000fe40000000000 */
[----:B------:R-:W-:Y:S02]  /*e0f0*/  SGXT.U32 R28, R28, 0x1 ;  /* 0x000000011c1c781a */ /* 0x000fe40000000000 */
[C---:B------:R-:W-:Y:S02]  /*e100*/  LOP3.LUT R11, R25.reuse, 0x1c, RZ, 0xfc, !PT ;  /* 0x0000001c190b7812 */ /* 0x040fe400078efcff */
[----:B------:R-:W-:Y:S02]  /*e110*/  LOP3.LUT R23, R25, 0x1a, RZ, 0xfc, !PT ;  /* 0x0000001a19177812 */ /* 0x000fe400078efcff */
[----:B------:R-:W1:Y:S01]  /*e120*/  S2R R25, SR_TID.X ;  /* 0x0000000000197919 */ /* 0x000e620000002100 */
[----:B------:R-:W-:Y:S02]  /*e130*/  LOP3.LUT R28, R28, 0x1e, RZ, 0xfc, !PT ;  /* 0x0000001e1c1c7812 */ /* 0x000fe400078efcff */
[----:B------:R-:W-:Y:S01]  /*e140*/  SGXT.U32 R29, R29, 0x1 ;  /* 0x000000011d1d781a */ /* 0x000fe20000000000 */
[----:B------:R-:W-:Y:S04]  /*e150*/  STL [R1+0x138], RZ ;  /* 0x000138ff01007387 */ /* 0x000fe80000100800 */
[----:B------:R3:W-:Y:S02]  /*e160*/  STL [R1+0x834], R6 ;  /* 0x0008340601007387 */ /* 0x0007e40000100800 */
[----:B---3--:R-:W-:Y:S01]  /*e170*/  IMAD R6, R28, c[0x0][0x188], RZ ;  /* 0x000062001c067a24 */ /* 0x008fe200078e02ff */
[----:B------:R-:W-:-:S02]  /*e180*/  LOP3.LUT R28, R29, 0x18, RZ, 0xfc, !PT ;  /* 0x000000181d1c7812 */ /* 0x000fc400078efcff */
[----:B------:R-:W-:Y:S01]  /*e190*/  LOP3.LUT R29, R29, 0x16, RZ, 0xfc, !PT ;  /* 0x000000161d1d7812 */ /* 0x000fe200078efcff */
[----:B------:R-:W-:Y:S02]  /*e1a0*/  IMAD R6, R11, c[0x0][0x188], RZ ;  /* 0x000062000b067a24 */ /* 0x000fe400078e02ff */
[----:B------:R-:W-:Y:S02]  /*e1b0*/  IMAD R6, R28, c[0x0][0x188], RZ ;  /* 0x000062001c067a24 */ /* 0x000fe400078e02ff */
[----:B------:R-:W-:Y:S02]  /*e1c0*/  IMAD R6, R29, c[0x0][0x188], RZ ;  /* 0x000062001d067a24 */ /* 0x000fe400078e02ff */
[----:B------:R-:W3:Y:S01]  /*e1d0*/  S2R R29, SR_TID.X ;  /* 0x00000000001d7919 */ /* 0x000ee20000002100 */
[----:B-1----:R-:W-:Y:S01]  /*e1e0*/  SHF.R.U32.HI R28, RZ, 0x6, R25 ;  /* 0x00000006ff1c7819 */ /* 0x002fe20000011619 */
[----:B------:R-:W-:-:S03]  /*e1f0*/  IMAD R7, R23, c[0x0][0x188], RZ ;  /* 0x0000620017077a24 */ /* 0x000fc600078e02ff */
[----:B------:R-:W-:Y:S02]  /*e200*/  SGXT.U32 R28, R28, 0x1 ;  /* 0x000000011c1c781a */ /* 0x000fe40000000000 */
[----:B------:R-:W-:Y:S02]  /*e210*/  SHF.R.U32.HI R25, RZ, 0x6, R25 ;  /* 0x00000006ff197819 */ /* 0x000fe40000011619 */
[C---:B------:R-:W-:Y:S02]  /*e220*/  LOP3.LUT R11, R28.reuse, 0x14, RZ, 0xfc, !PT ;  /* 0x000000141c0b7812 */ /* 0x040fe400078efcff */
[C---:B------:R-:W-:Y:S02]  /*e230*/  LOP3.LUT R23, R28.reuse, 0x12, RZ, 0xfc, !PT ;  /* 0x000000121c177812 */ /* 0x040fe400078efcff */
[----:B------:R-:W-:Y:S02]  /*e240*/  LOP3.LUT R28, R28, 0x10, RZ, 0xfc, !PT ;  /* 0x000000101c1c7812 */ /* 0x000fe400078efcff */
[----:B------:R-:W-:Y:S01]  /*e250*/  SGXT.U32 R25, R25, 0x1 ;  /* 0x000000011919781a */ /* 0x000fe20000000000 */
[----:B------:R-:W-:-:S02]  /*e260*/  IMAD R7, R23, c[0x0][0x188], RZ ;  /* 0x0000620017077a24 */ /* 0x000fc400078e02ff */
[----:B------:R-:W-:Y:S01]  /*e270*/  IMAD R6, R28, c[0x0][0x188], RZ ;  /* 0x000062001c067a24 */ /* 0x000fe200078e02ff */
[C---:B------:R-:W-:Y:S02]  /*e280*/  LOP3.LUT R23, R25.reuse, 0xe, RZ, 0xfc, !PT ;  /* 0x0000000e19177812 */ /* 0x040fe400078efcff */
[----:B------:R-:W-:Y:S02]  /*e290*/  LOP3.LUT R28, R25, 0xc, RZ, 0xfc, !PT ;  /* 0x0000000c191c7812 */ /* 0x000fe400078efcff */
[--C-:B---3--:R-:W-:Y:S02]  /*e2a0*/  SHF.R.U32.HI R25, RZ, 0x6, R29.reuse ;  /* 0x00000006ff197819 */ /* 0x108fe4000001161d */
[----:B------:R-:W-:Y:S02]  /*e2b0*/  SHF.R.U32.HI R29, RZ, 0x6, R29 ;  /* 0x00000006ff1d7819 */ /* 0x000fe4000001161d */
[----:B------:R-:W-:Y:S01]  /*e2c0*/  SGXT.U32 R25, R25, 0x1 ;  /* 0x000000011919781a */ /* 0x000fe20000000000 */
[----:B------:R-:W-:Y:S01]  /*e2d0*/  IMAD R7, R23, c[0x0][0x188], RZ ;  /* 0x0000620017077a24 */ /* 0x000fe200078e02ff */
[----:B------:R-:W-:Y:S01]  /*e2e0*/  SGXT.U32 R29, R29, 0x1 ;  /* 0x000000011d1d781a */ /* 0x000fe20000000000 */
[----:B------:R-:W-:Y:S01]  /*e2f0*/  IMAD R6, R28, c[0x0][0x188], RZ ;  /* 0x000062001c067a24 */ /* 0x000fe200078e02ff */
[----:B------:R-:W-:-:S02]  /*e300*/  LOP3.LUT R23, R25, 0xa, RZ, 0xfc, !PT ;  /* 0x0000000a19177812 */ /* 0x000fc400078efcff */
[----:B------:R-:W-:Y:S02]  /*e310*/  LOP3.LUT R28, R25, 0x8, RZ, 0xfc, !PT ;  /* 0x00000008191c7812 */ /* 0x000fe400078efcff */
[----:B------:R-:W1:Y:S01]  /*e320*/  S2R R25, SR_TID.X ;  /* 0x0000000000197919 */ /* 0x000e620000002100 */
[----:B------:R-:W-:Y:S02]  /*e330*/  LOP3.LUT R29, R29, 0x6, RZ, 0xfc, !PT ;  /* 0x000000061d1d7812 */ /* 0x000fe400078efcff */
[----:B------:R-:W-:-:S03]  /*e340*/  IMAD R6, R28, c[0x0][0x188], RZ ;  /* 0x000062001c067a24 */ /* 0x000fc600078e02ff */
[----:B------:R-:W-:Y:S02]  /*e350*/  IMAD R6, R29, c[0x0][0x188], RZ ;  /* 0x000062001d067a24 */ /* 0x000fe400078e02ff */
[----:B------:R-:W3:Y:S04]  /*e360*/  S2R R29, SR_TID.X ;  /* 0x00000000001d7919 */ /* 0x000ee80000002100 */
[----:B------:R0:W-:Y:S04]  /*e370*/  STL [R1+0x13c], RZ ;  /* 0x00013cff01007387 */ /* 0x0001e80000100800 */
[----:B------:R0:W-:Y:S04]  /*e380*/  STL [R1+0x120], RZ ;  /* 0x000120ff01007387 */ /* 0x0001e80000100800 */
[----:B------:R0:W-:Y:S04]  /*e390*/  STL [R1+0x124], RZ ;  /* 0x000124ff01007387 */ /* 0x0001e80000100800 */
[----:B------:R0:W-:Y:S04]  /*e3a0*/  STL [R1+0x128], RZ ;  /* 0x000128ff01007387 */ /* 0x0001e80000100800 */
[----:B------:R0:W-:Y:S04]  /*e3b0*/  STL [R1+0x12c], RZ ;  /* 0x00012cff01007387 */ /* 0x0001e80000100800 */
[----:B------:R0:W-:Y:S04]  /*e3c0*/  STL [R1+0xf0], RZ ;  /* 0x0000f0ff01007387 */ /* 0x0001e80000100800 */
[----:B------:R0:W-:Y:S01]  /*e3d0*/  STL [R1+0xf4], RZ ;  /* 0x0000f4ff01007387 */ /* 0x0001e20000100800 */
[----:B-1----:R-:W-:-:S03]  /*e3e0*/  SHF.R.U32.HI R28, RZ, 0x6, R25 ;  /* 0x00000006ff1c7819 */ /* 0x002fc60000011619 */
[----:B------:R0:W-:Y:S04]  /*e3f0*/  STL [R1+0xf8], RZ ;  /* 0x0000f8ff01007387 */ /* 0x0001e80000100800 */
[----:B------:R0:W-:Y:S04]  /*e400*/  STL [R1+0xfc], RZ ;  /* 0x0000fcff01007387 */ /* 0x0001e80000100800 */
[----:B------:R0:W-:Y:S04]  /*e410*/  STL [R1+0x110], RZ ;  /* 0x000110ff01007387 */ /* 0x0001e80000100800 */
[----:B------:R0:W-:Y:S01]  /*e420*/  STL [R1+0x114], RZ ;  /* 0x000114ff01007387 */ /* 0x0001e20000100800 */
[----:B------:R-:W-:-:S03]  /*e430*/  LOP3.LUT R25, R25, 0x7, RZ, 0xc0, !PT ;  /* 0x0000000719197812 */ /* 0x000fc600078ec0ff */
[----:B------:R0:W-:Y:S01]  /*e440*/  STL [R1+0x118], RZ ;  /* 0x000118ff01007387 */ /* 0x0001e20000100800 */
[----:B------:R-:W-:-:S03]  /*e450*/  SGXT.U32 R28, R28, 0x1 ;  /* 0x000000011c1c781a */ /* 0x000fc60000000000 */
[----:B------:R0:W-:Y:S01]  /*e460*/  STL [R1+0x11c], RZ ;  /* 0x00011cff01007387 */ /* 0x0001e20000100800 */
[----:B------:R-:W-:Y:S01]  /*e470*/  IMAD R8, R11, c[0x0][0x188], RZ ;  /* 0x000062000b087a24 */ /* 0x000fe200078e02ff */
[C---:B------:R-:W-:Y:S01]  /*e480*/  LOP3.LUT R11, R28.reuse, 0x4, RZ, 0xfc, !PT ;  /* 0x000000041c0b7812 */ /* 0x040fe200078efcff */
[----:B------:R-:W-:Y:S01]  /*e490*/  IMAD R7, R23, c[0x0][0x188], RZ ;  /* 0x0000620017077a24 */ /* 0x000fe200078e02ff */
[----:B------:R-:W-:Y:S01]  /*e4a0*/  LOP3.LUT R23, R28, 0x2, RZ, 0xfc, !PT ;  /* 0x000000021c177812 */ /* 0x000fe200078efcff */
[----:B------:R-:W-:Y:S02]  /*e4b0*/  IMAD R25, R25, 0x90, RZ ;  /* 0x0000009019197824 */ /* 0x000fe400078e02ff */
[C---:B---3--:R-:W-:Y:S02]  /*e4c0*/  IMAD.SHL.U32 R28, R29.reuse, 0x2, RZ ;  /* 0x000000021d1c7824 */ /* 0x048fe400078e00ff */
[----:B------:R-:W-:-:S03]  /*e4d0*/  IMAD.SHL.U32 R29, R29, 0x40, RZ ;  /* 0x000000401d1d7824 */ /* 0x000fc600078e00ff */
[----:B------:R-:W-:Y:S01]  /*e4e0*/  LOP3.LUT R25, R25, 0x10, R28, 0x78, !PT ;  /* 0x0000001019197812 */ /* 0x000fe200078e781c */
[----:B------:R-:W-:-:S03]  /*e4f0*/  IMAD R7, R11, c[0x0][0x188], RZ ;  /* 0x000062000b077a24 */ /* 0x000fc600078e02ff */
[----:B------:R-:W-:Y:S01]  /*e500*/  LOP3.LUT R25, R25, 0x400, R29, 0xf8, !PT ;  /* 0x0000040019197812 */ /* 0x000fe200078ef81d */
[----:B------:R-:W-:Y:S01]  /*e510*/  IMAD R6, R23, c[0x0][0x188], RZ ;  /* 0x0000620017067a24 */ /* 0x000fe200078e02ff */
[----:B------:R-:W-:Y:S01]  /*e520*/  ULDC UR4, c[0x0][0x180] ;  /* 0x0000600000047ab9 */ /* 0x000fe20000000800 */
[C---:B--2---:R-:W-:Y:S02]  /*e530*/  LOP3.LUT R8, R3.reuse, 0x20, RZ, 0x3c, !PT ;  /* 0x0000002003087812 */ /* 0x044fe400078e3cff */
[C---:B------:R-:W-:Y:S02]  /*e540*/  LOP3.LUT R7, R3.reuse, 0x40, RZ, 0x3c, !PT ;  /* 0x0000004003077812 */ /* 0x040fe400078e3cff */
[----:B------:R-:W-:Y:S02]  /*e550*/  LOP3.LUT R6, R3, 0x60, RZ, 0x3c, !PT ;  /* 0x0000006003067812 */ /* 0x000fe400078e3cff */
[C---:B------:R-:W-:Y:S02]  /*e560*/  LOP3.LUT R8, R25.reuse, 0x20, RZ, 0x3c, !PT ;  /* 0x0000002019087812 */ /* 0x040fe400078e3cff */
[----:B------:R-:W-:-:S02]  /*e570*/  LOP3.LUT R7, R25, 0x40, RZ, 0x3c, !PT ;  /* 0x0000004019077812 */ /* 0x000fc400078e3cff */
[----:B0-----:R-:W-:Y:S02]  /*e580*/  LOP3.LUT R6, R25, 0x60, RZ, 0x3c, !PT ;  /* 0x0000006019067812 */ /* 0x001fe400078e3cff */
.L_x_2:
[----:B------:R-:W0:Y:S01]  /*e590*/  S2R R14, SR_TID.X ;  /* 0x00000000000e7919 */ /* 0x000e220000002100 */
[----:B------:R-:W-:Y:S01]  /*e5a0*/  IMAD.MOV.U32 R28, RZ, RZ, R4 ;  /* 0x000000ffff1c7224 */ /* 0x000fe200078e0004 */
[----:B------:R-:W-:Y:S01]  /*e5b0*/  PRMT R13, RZ, 0x7610, R13 ;  /* 0x00007610ff0d7816 */ /* 0x000fe2000000000d */
[----:B------:R-:W-:Y:S01]  /*e5c0*/  IMAD.MOV.U32 R29, RZ, RZ, R5 ;  /* 0x000000ffff1d7224 */ /* 0x000fe200078e0005 */
[----:B------:R-:W1:Y:S04]  /*e5d0*/  S2R R11, SR_TID.X ;  /* 0x00000000000b7919 */ /* 0x000e680000002100 */
[----:B------:R2:W-:Y:S01]  /*e5e0*/  STL [R1+0x150c], R23 ;  /* 0x00150c1701007387 */ /* 0x0005e20000100800 */
[----:B------:R-:W-:Y:S02]  /*e5f0*/  PRMT R6, RZ, 0x7610, R6 ;  /* 0x00007610ff067816 */ /* 0x000fe40000000006 */
[----:B-----5:R-:W-:Y:S01]  /*e600*/  PRMT R16, RZ, 0x7610, R16 ;  /* 0x00007610ff107816 */ /* 0x020fe20000000010 */
[----:B------:R3:W-:Y:S01]  /*e610*/  STL [R1+0x1508], R20 ;  /* 0x0015081401007387 */ /* 0x0007e20000100800 */
[----:B------:R-:W-:-:S02]  /*e620*/  PRMT R9, RZ, 0x7610, R9 ;  /* 0x00007610ff097816 */ /* 0x000fc40000000009 */
[----:B------:R-:W-:Y:S01]  /*e630*/  PRMT R24, RZ, 0x7610, R24 ;  /* 0x00007610ff187816 */ /* 0x000fe20000000018 */
[----:B------:R4:W-:Y:S01]  /*e640*/  STL [R1+0x1504], R22 ;  /* 0x0015041601007387 */ /* 0x0009e20000100800 */
[----:B0-----:R-:W-:-:S03]  /*e650*/  SHF.R.U32.HI R18, RZ, 0x6, R14 ;  /* 0x00000006ff127819 */ /* 0x001fc6000001160e */
[----:B------:R-:W-:Y:S01]  /*e660*/  STL [R1+0x1500], R21 ;  /* 0x0015001501007387 */ /* 0x000fe20000100800 */
[----:B-1----:R-:W-:-:S03]  /*e670*/  SHF.R.U32.HI R10, RZ, 0x6, R11 ;  /* 0x00000006ff0a7819 */ /* 0x002fc6000001160b */
[----:B------:R-:W-:Y:S01]  /*e680*/  STL [R1+0x14fc], R17 ;  /* 0x0014fc1101007387 */ /* 0x000fe20000100800 */
[----:B------:R-:W-:Y:S02]  /*e690*/  SGXT.U32 R18, R18, 0x1 ;  /* 0x000000011212781a */ /* 0x000fe40000000000 */
[----:B------:R-:W-:Y:S01]  /*e6a0*/  SGXT.U32 R10, R10, 0x1 ;  /* 0x000000010a0a781a */ /* 0x000fe20000000000 */
[----:B------:R-:W-:Y:S01]  /*e6b0*/  STL [R1+0x14e0], R3 ;  /* 0x0014e00301007387 */ /* 0x000fe20000100800 */
[----:B------:R-:W-:Y:S02]  /*e6c0*/  ISETP.GE.AND P0, PT, R18, UR4, PT ;  /* 0x0000000412007c0c */ /* 0x000fe4000bf06270 */
[----:B------:R-:W-:Y:S01]  /*e6d0*/  SHF.R.U32.HI R11, RZ, 0x6, R11 ;  /* 0x00000006ff0b7819 */ /* 0x000fe2000001160b */
[----:B------:R-:W-:Y:S01]  /*e6e0*/  STL [R1+0x14e4], R3 ;  /* 0x0014e40301007387 */ /* 0x000fe20000100800 */
[C---:B------:R-:W-:Y:S01]  /*e6f0*/  LOP3.LUT R15, R10.reuse, 0x2, RZ, 0xfc, !PT ;  /* 0x000000020a0f7812 */ /* 0x040fe200078efcff */
[----:B------:R-:W-:Y:S01]  /*e700*/  IMAD R10, R10, c[0x0][0x188], RZ ;  /* 0x000062000a0a7a24 */ /* 0x000fe200078e02ff */
[----:B------:R-:W-:Y:S01]  /*e710*/  SGXT.U32 R11, R11, 0x1 ;  /* 0x000000010b0b781a */ /* 0x000fe20000000000 */
[----:B------:R-:W-:Y:S01]  /*e720*/  STL [R1+0x14e8], R3 ;  /* 0x0014e80301007387 */ /* 0x000fe20000100800 */
[----:B------:R-:W-:Y:S01]  /*e730*/  ISETP.GE.AND P1, PT, R15, UR4, PT ;  /* 0x000000040f007c0c */ /* 0x000fe2000bf26270 */
[----:B------:R-:W-:Y:S01]  /*e740*/  IMAD.WIDE R4, R10, 0x2, R28 ;  /* 0x000000020a047825 */ /* 0x000fe200078e021c */
[----:B------:R-:W-:Y:S01]  /*e750*/  LOP3.LUT R10, R11, 0x4, RZ, 0xfc, !PT ;  /* 0x000000040b0a7812 */ /* 0x000fe200078efcff */
[----:B------:R-:W-:Y:S04]  /*e760*/  STL [R1+0x14ec], R3 ;  /* 0x0014ec0301007387 */ /* 0x000fe80000100800 */
[----:B------:R0:W4:Y:S01]  /*e770*/  @!P0 LDG.E.U16 R13, [R4.64] ;  /* 0x00000006040d8981 */ /* 0x000122000c1e1500 */
[----:B------:R-:W-:-:S03]  /*e780*/  ISETP.GE.AND P0, PT, R10, UR4, PT ;  /* 0x000000040a007c0c */ /* 0x000fc6000bf06270 */
[----:B------:R-:W1:Y:S01]  /*e790*/  S2R R10, SR_TID.X ;  /* 0x00000000000a7919 */ /* 0x000e620000002100 */
[----:B------:R-:W-:Y:S02]  /*e7a0*/  LOP3.LUT R11, R11, 0x2, RZ, 0xfc, !PT ;  /* 0x000000020b0b7812 */ /* 0x000fe400078efcff */
[----:B--2---:R-:W-:Y:S01]  /*e7b0*/  PRMT R23, RZ, 0x7610, R23 ;  /* 0x00007610ff177816 */ /* 0x004fe20000000017 */
[----:B------:R-:W-:Y:S02]  /*e7c0*/  STL [R1+0x14f0], R3 ;  /* 0x0014f00301007387 */ /* 0x000fe40000100800 */
[----:B------:R-:W-:Y:S01]  /*e7d0*/  IMAD R11, R11, c[0x0][0x188], RZ ;  /* 0x000062000b0b7a24 */ /* 0x000fe200078e02ff */
[----:B---3--:R-:W-:Y:S01]  /*e7e0*/  PRMT R20, RZ, 0x7610, R20 ;  /* 0x00007610ff147816 */ /* 0x008fe20000000014 */
[----:B------:R-:W-:Y:S02]  /*e7f0*/  STL [R1+0x14f4], R3 ;  /* 0x0014f40301007387 */ /* 0x000fe40000100800 */
[----:B0-----:R-:W-:-:S02]  /*e800*/  IMAD.WIDE R4, R11, 0x2, R28 ;  /* 0x000000020b047825 */ /* 0x001fc400078e021c */
[----:B------:R-:W0:Y:S04]  /*e810*/  S2R R11, SR_TID.X ;  /* 0x00000000000b7919 */ /* 0x000e280000002100 */
[----:B------:R2:W3:Y:S01]  /*e820*/  @!P1 LDG.E.U16 R6, [R4.64] ;  /* 0x0000000604069981 */ /* 0x0004e2000c1e1500 */
[----:B------:R-:W-:Y:S02]  /*e830*/  PRMT R8, RZ, 0x7610, R8 ;  /* 0x00007610ff087816 */ /* 0x000fe40000000008 */
[----:B------:R-:W-:Y:S01]  /*e840*/  PRMT R12, RZ, 0x7610, R12 ;  /* 0x00007610ff0c7816 */ /* 0x000fe2000000000c */
[----:B------:R-:W-:Y:S01]  /*e850*/  STL [R1+0x14f8], R3 ;  /* 0x0014f80301007387 */ /* 0x000fe20000100800 */
[----:B-1----:R-:W-:-:S04]  /*e860*/  SHF.R.U32.HI R10, RZ, 0x6, R10 ;  /* 0x00000006ff0a7819 */ /* 0x002fc8000001160a */
[----:B------:R-:W-:-:S04]  /*e870*/  SGXT.U32 R10, R10, 0x1 ;  /* 0x000000010a0a781a */ /* 0x000fc80000000000 */
[C---:B------:R-:W-:Y:S02]  /*e880*/  LOP3.LUT R15, R10.reuse, 0x6, RZ, 0xfc, !PT ;  /* 0x000000060a0f7812 */ /* 0x040fe400078efcff */
[----:B------:R-:W-:-:S05]  /*e890*/  LOP3.LUT R10, R10, 0x4, RZ, 0xfc, !PT ;  /* 0x000000040a0a7812 */ /* 0x000fca00078efcff */
[----:B------:R-:W-:-:S04]  /*e8a0*/  IMAD R10, R10, c[0x0][0x188], RZ ;  /* 0x000062000a0a7a24 */ /* 0x000fc800078e02ff */
[----:B--2---:R-:W-:Y:S02]  /*e8b0*/  IMAD.WIDE R4, R10, 0x2, R28 ;  /* 0x000000020a047825 */ /* 0x004fe400078e021c */
[----:B------:R-:W1:Y:S01]  /*e8c0*/  S2R R10, SR_TID.X ;  /* 0x00000000000a7919 */ /* 0x000e620000002100 */
[----:B------:R-:W-:Y:S02]  /*e8d0*/  ISETP.GE.AND P1, PT, R15, UR4, PT ;  /* 0x000000040f007c0c */ /* 0x000fe4000bf26270 */
[--C-:B0-----:R-:W-:Y:S01]  /*e8e0*/  SHF.R.U32.HI R15, RZ, 0x6, R11.reuse ;  /* 0x00000006ff0f7819 */ /* 0x101fe2000001160b */
[----:B------:R0:W2:Y:S01]  /*e8f0*/  @!P0 LDG.E.U16 R16, [R4.64] ;  /* 0x0000000604108981 */ /* 0x0000a2000c1e1500 */
[----:B------:R-:W-:Y:S02]  /*e900*/  SHF.R.U32.HI R11, RZ, 0x6, R11 ;  /* 0x00000006ff0b7819 */ /* 0x000fe4000001160b */
[----:B------:R-:W-:Y:S02]  /*e910*/  SGXT.U32 R15, R15, 0x1 ;  /* 0x000000010f0f781a */ /* 0x000fe40000000000 */
[----:B------:R-:W-:-:S02]  /*e920*/  SGXT.U32 R11, R11, 0x1 ;  /* 0x000000010b0b781a */ /* 0x000fc40000000000 */
[----:B------:R-:W-:-:S04]  /*e930*/  LOP3.LUT R15, R15, 0x8, RZ, 0xfc, !PT ;  /* 0x000000080f0f7812 */ /* 0x000fc800078efcff */
[----:B------:R-:W-:Y:S02]  /*e940*/  ISETP.GE.AND P0, PT, R15, UR4, PT ;  /* 0x000000040f007c0c */ /* 0x000fe4000bf06270 */
[----:B------:R-:W-:Y:S02]  /*e950*/  LOP3.LUT R15, R11, 0x6, RZ, 0xfc, !PT ;  /* 0x000000060b0f7812 */ /* 0x000fe400078efcff */
[----:B-1----:R-:W-:-:S03]  /*e960*/  SHF.R.U32.HI R11, RZ, 0x6, R10 ;  /* 0x00000006ff0b7819 */ /* 0x002fc6000001160a */
[----:B------:R-:W-:Y:S01]  /*e970*/  IMAD R15, R15, c[0x0][0x188], RZ ;  /* 0x000062000f0f7a24 */ /* 0x000fe200078e02ff */
[----:B------:R-:W-:-:S03]  /*e980*/  SGXT.U32 R11, R11, 0x1 ;  /* 0x000000010b0b781a */ /* 0x000fc60000000000 */
[----:B0-----:R-:W-:Y:S01]  /*e990*/  IMAD.WIDE R4, R15, 0x2, R28 ;  /* 0x000000020f047825 */ /* 0x001fe200078e021c */
[----:B------:R-:W-:Y:S02]  /*e9a0*/  LOP3.LUT R15, R11, 0xa, RZ, 0xfc, !PT ;  /* 0x0000000a0b0f7812 */ /* 0x000fe400078efcff */
[----:B------:R-:W0:Y:S01]  /*e9b0*/  S2R R11, SR_TID.X ;  /* 0x00000000000b7919 */ /* 0x000e220000002100 */
[----:B------:R-:W-:-:S03]  /*e9c0*/  SHF.R.U32.HI R10, RZ, 0x6, R10 ;  /* 0x00000006ff0a7819 */ /* 0x000fc6000001160a */
[----:B------:R1:W2:Y:S01]  /*e9d0*/  @!P1 LDG.E.U16 R23, [R4.64] ;  /* 0x0000000604179981 */ /* 0x0002a2000c1e1500 */
[----:B------:R-:W-:Y:S02]  /*e9e0*/  SGXT.U32 R10, R10, 0x1 ;  /* 0x000000010a0a781a */ /* 0x000fe40000000000 */
[----:B------:R-:W-:Y:S02]  /*e9f0*/  ISETP.GE.AND P1, PT, R15, UR4, PT ;  /* 0x000000040f007c0c */ /* 0x000fe4000bf26270 */
[----:B------:R-:W-:-:S05]  /*ea00*/  LOP3.LUT R15, R10, 0x8, RZ, 0xfc, !PT ;  /* 0x000000080a0f7812 */ /* 0x000fca00078efcff */
[----:B------:R-:W-:-:S04]  /*ea10*/  IMAD R15, R15, c[0x0][0x188], RZ ;  /* 0x000062000f0f7a24 */ /* 0x000fc800078e02ff */
[----:B-1----:R-:W-:-:S05]  /*ea20*/  IMAD.WIDE R4, R15, 0x2, R28 ;  /* 0x000000020f047825 */ /* 0x002fca00078e021c */
[----:B------:R1:W2:Y:S01]  /*ea30*/  @!P0 LDG.E.U16 R9, [R4.64] ;  /* 0x0000000604098981 */ /* 0x0002a2000c1e1500 */
[----:B0-----:R-:W-:-:S04]  /*ea40*/  SHF.R.U32.HI R10, RZ, 0x6, R11 ;  /* 0x00000006ff0a7819 */ /* 0x001fc8000001160b */
[----:B------:R-:W-:Y:S02]  /*ea50*/  SGXT.U32 R10, R10, 0x1 ;  /* 0x000000010a0a781a */ /* 0x000fe40000000000 */
[----:B------:R-:W-:Y:S02]  /*ea60*/  SHF.R.U32.HI R15, RZ, 0x6, R11 ;  /* 0x00000006ff0f7819 */ /* 0x000fe4000001160b */
[C---:B------:R-:W-:Y:S02]  /*ea70*/  LOP3.LUT R11, R10.reuse, 0xc, RZ, 0xfc, !PT ;  /* 0x0000000c0a0b7812 */ /* 0x040fe400078efcff */
[----:B------:R-:W-:Y:S02]  /*ea80*/  LOP3.LUT R10, R10, 0xa, RZ, 0xfc, !PT ;  /* 0x0000000a0a0a7812 */ /* 0x000fe400078efcff */
[----:B------:R-:W-:-:S03]  /*ea90*/  ISETP.GE.AND P0, PT, R11, UR4, PT ;  /* 0x000000040b007c0c */ /* 0x000fc6000bf06270 */
[----:B------:R-:W-:Y:S01]  /*eaa0*/  IMAD R10, R10, c[0x0][0x188], RZ ;  /* 0x000062000a0a7a24 */ /* 0x000fe200078e02ff */
[----:B-1----:R-:W-:-:S03]  /*eab0*/  PRMT R5, RZ, 0x7610, R5 ;  /* 0x00007610ff057816 */ /* 0x002fc60000000005 */
[----:B------:R-:W-:-:S05]  /*eac0*/  IMAD.WIDE R10, R10, 0x2, R28 ;  /* 0x000000020a0a7825 */ /* 0x000fca00078e021c */
[----:B------:R0:W2:Y:S04]  /*ead0*/  @!P1 LDG.E.U16 R5, [R10.64] ;  /* 0x000000060a059981 */ /* 0x0000a8000c1e1500 */
[----:B0-----:R-:W0:Y:S01]  /*eae0*/  S2R R11, SR_TID.X ;  /* 0x00000000000b7919 */ /* 0x001e220000002100 */
[----:B------:R-:W-:-:S04]  /*eaf0*/  SGXT.U32 R15, R15, 0x1 ;  /* 0x000000010f0f781a */ /* 0x000fc80000000000 */
[----:B------:R-:W-:-:S04]  /*eb00*/  LOP3.LUT R15, R15, 0xe, RZ, 0xfc, !PT ;  /* 0x0000000e0f0f7812 */ /* 0x000fc800078efcff */
[----:B------:R-:W-:Y:S02]  /*eb10*/  ISETP.GE.AND P1, PT, R15, UR4, PT ;  /* 0x000000040f007c0c */ /* 0x000fe4000bf26270 */
[----:B------:R-:W1:Y:S01]  /*eb20*/  S2R R15, SR_TID.X ;  /* 0x00000000000f7919 */ /* 0x000e620000002100 */
[----:B0-----:R-:W-:-:S04]  /*eb30*/  SHF.R.U32.HI R11, RZ, 0x6, R11 ;  /* 0x00000006ff0b7819 */ /* 0x001fc8000001160b */
[----:B------:R-:W-:-:S04]  /*eb40*/  SGXT.U32 R11, R11, 0x1 ;  /* 0x000000010b0b781a */ /* 0x000fc80000000000 */
[----:B------:R-:W-:-:S05]  /*eb50*/  LOP3.LUT R11, R11, 0xc, RZ, 0xfc, !PT ;  /* 0x0000000c0b0b7812 */ /* 0x000fca00078efcff */
[----:B------:R-:W-:-:S04]  /*eb60*/  IMAD R11, R11, c[0x0][0x188], RZ ;  /* 0x000062000b0b7a24 */ /* 0x000fc800078e02ff */
[----:B------:R-:W-:-:S05]  /*eb70*/  IMAD.WIDE R10, R11, 0x2, R28 ;  /* 0x000000020b0a7825 */ /* 0x000fca00078e021c */
[----:B------:R1:W2:Y:S02]  /*eb80*/  @!P0 LDG.E.U16 R24, [R10.64] ;  /* 0x000000060a188981 */ /* 0x0002a4000c1e1500 */
[----:B-1----:R-:W-:-:S04]  /*eb90*/  SHF.R.U32.HI R11, RZ, 0x6, R15 ;  /* 0x00000006ff0b7819 */ /* 0x002fc8000001160f */
[----:B------:R-:W-:-:S04]  /*eba0*/  SGXT.U32 R11, R11, 0x1 ;  /* 0x000000010b0b781a */ /* 0x000fc80000000000 */
[C---:B------:R-:W-:Y:S02]  /*ebb0*/  LOP3.LUT R10, R11.reuse, 0x10, RZ, 0xfc, !PT ;  /* 0x000000100b0a7812 */ /* 0x040fe400078efcff */
[----:B------:R-:W-:Y:S02]  /*ebc0*/  LOP3.LUT R11, R11, 0xe, RZ, 0xfc, !PT ;  /* 0x0000000e0b0b7812 */ /* 0x000fe400078efcff */
[----:B------:R-:W-:-:S03]  /*ebd0*/  ISETP.GE.AND P0, PT, R10, UR4, PT ;  /* 0x000000040a007c0c */ /* 0x000fc6000bf06270 */
[----:B------:R-:W-:-:S04]  /*ebe0*/  IMAD R11, R11, c[0x0][0x188], RZ ;  /* 0x000062000b0b7a24 */ /* 0x000fc800078e02ff */
[----:B------:R-:W-:-:S05]  /*ebf0*/  IMAD.WIDE R10, R11, 0x2, R28 ;  /* 0x000000020b0a7825 */ /* 0x000fca00078e021c */
[----:B------:R0:W2:Y:S01]  /*ec00*/  @!P1 LDG.E.U16 R20, [R10.64] ;  /* 0x000000060a149981 */ /* 0x0000a2000c1e1500 */
[----:B------:R-:W-:-:S03]  /*ec10*/  SHF.R.U32.HI R15, RZ, 0x6, R15 ;  /* 0x00000006ff0f7819 */ /* 0x000fc6000001160f */
        /* <DEDUP_REMOVED lines=18> */
[----:B------:R0:W2:Y:S04]  /*ed40*/  @!P1 LDG.E.U16 R12, [R10.64] ;  /* 0x000000060a0c9981 */ /* 0x0000a8000c1e1500 */
[----:B0-----:R-:W0:Y:S01]  /*ed50*/  S2R R11, SR_TID.X ;  /* 0x00000000000b7919 */ /* 0x001e220000002100 */
[----:B------:R-:W-:Y:S02]  /*ed60*/  SHF.R.U32.HI R15, RZ, 0x6, R15 ;  /* 0x00000006ff0f7819 */ /* 0x000fe4000001160f */
[----:B------:R-:W-:Y:S02]  /*ed70*/  PRMT R7, RZ, 0x7610, R7 ;  /* 0x00007610ff077816 */ /* 0x000fe40000000007 */
[----:B------:R-:W-:Y:S02]  /*ed80*/  SGXT.U32 R15, R15, 0x1 ;  /* 0x000000010f0f781a */ /* 0x000fe40000000000 */
[----:B0-----:R-:W-:-:S04]  /*ed90*/  SHF.R.U32.HI R11, RZ, 0x6, R11 ;  /* 0x00000006ff0b7819 */ /* 0x001fc8000001160b */
[----:B------:R-:W-:-:S04]  /*eda0*/  SGXT.U32 R11, R11, 0x1 ;  /* 0x000000010b0b781a */ /* 0x000fc80000000000 */
[----:B------:R-:W-:-:S05]  /*edb0*/  LOP3.LUT R11, R11, 0x18, RZ, 0xfc, !PT ;  /* 0x000000180b0b7812 */ /* 0x000fca00078efcff */
[----:B------:R-:W-:-:S04]  /*edc0*/  IMAD R11, R11, c[0x0][0x188], RZ ;  /* 0x000062000b0b7a24 */ /* 0x000fc800078e02ff */
[----:B------:R-:W-:Y:S01]  /*edd0*/  IMAD.WIDE R10, R11, 0x2, R28 ;  /* 0x000000020b0a7825 */ /* 0x000fe200078e021c */
[----:B------:R-:W-:-:S04]  /*ede0*/  LOP3.LUT R15, R15, 0x14, RZ, 0xfc, !PT ;  /* 0x000000140f0f7812 */ /* 0x000fc800078efcff */
[----:B------:R0:W2:Y:S01]  /*edf0*/  @!P2 LDG.E.U16 R7, [R10.64] ;  /* 0x000000060a07a981 */ /* 0x0000a2000c1e1500 */
[----:B------:R-:W-:-:S03]  /*ee00*/  ISETP.GE.AND P0, PT, R15, UR4, PT ;  /* 0x000000040f007c0c */ /* 0x000fc6000bf06270 */
[----:B------:R-:W1:Y:S04]  /*ee10*/  S2R R15, SR_TID.X ;  /* 0x00000000000f7919 */ /* 0x000e680000002100 */
[----:B0-----:R-:W0:Y:S01]  /*ee20*/  S2R R11, SR_TID.X ;  /* 0x00000000000b7919 */ /* 0x001e220000002100 */
[----:B----4-:R-:W-:Y:S02]  /*ee30*/  PRMT R22, RZ, 0x7610, R22 ;  /* 0x00007610ff167816 */ /* 0x010fe40000000016 */
[----:B-1----:R-:W-:Y:S02]  /*ee40*/  SHF.R.U32.HI R15, RZ, 0x6, R15 ;  /* 0x00000006ff0f7819 */ /* 0x002fe4000001160f */
[----:B0-----:R-:W-:-:S04]  /*ee50*/  SHF.R.U32.HI R11, RZ, 0x6, R11 ;  /* 0x00000006ff0b7819 */ /* 0x001fc8000001160b */
[----:B------:R-:W-:Y:S02]  /*ee60*/  SGXT.U32 R11, R11, 0x1 ;  /* 0x000000010b0b781a */ /* 0x000fe40000000000 */
[----:B------:R-:W-:Y:S02]  /*ee70*/  SGXT.U32 R15, R15, 0x1 ;  /* 0x000000010f0f781a */ /* 0x000fe40000000000 */
[----:B------:R-:W-:-:S04]  /*ee80*/  LOP3.LUT R11, R11, 0x16, RZ, 0xfc, !PT ;  /* 0x000000160b0b7812 */ /* 0x000fc800078efcff */
[----:B------:R-:W-:Y:S02]  /*ee90*/  ISETP.GE.AND P1, PT, R11, UR4, PT ;  /* 0x000000040b007c0c */ /* 0x000fe4000bf26270 */
[----:B------:R-:W-:Y:S02]  /*eea0*/  LOP3.LUT R11, R15, 0x14, RZ, 0xfc, !PT ;  /* 0x000000140f0b7812 */ /* 0x000fe400078efcff */
[----:B------:R-:W-:-:S03]  /*eeb0*/  SHF.R.U32.HI R15, RZ, 0x6, R14 ;  /* 0x00000006ff0f7819 */ /* 0x000fc6000001160e */
[----:B------:R-:W-:Y:S01]  /*eec0*/  IMAD R11, R11, c[0x0][0x188], RZ ;  /* 0x000062000b0b7a24 */ /* 0x000fe200078e02ff */
[----:B------:R-:W-:-:S03]  /*eed0*/  SGXT.U32 R15, R15, 0x1 ;  /* 0x000000010f0f781a */ /* 0x000fc60000000000 */
[----:B------:R-:W-:-:S05]  /*eee0*/  IMAD.WIDE R10, R11, 0x2, R28 ;  /* 0x000000020b0a7825 */ /* 0x000fca00078e021c */
[----:B------:R0:W4:Y:S01]  /*eef0*/  @!P0 LDG.E.U16 R22, [R10.64] ;  /* 0x000000060a168981 */ /* 0x000122000c1e1500 */
[----:B------:R-:W-:Y:S02]  /*ef00*/  PRMT R19, RZ, 0x7610, R19 ;  /* 0x00007610ff137816 */ /* 0x000fe40000000013 */
[C---:B0-----:R-:W-:Y:S02]  /*ef10*/  LOP3.LUT R11, R15.reuse, 0x1a, RZ, 0xfc, !PT ;  /* 0x0000001a0f0b7812 */ /* 0x041fe400078efcff */
[----:B------:R-:W-:Y:S02]  /*ef20*/  LOP3.LUT R15, R15, 0x16, RZ, 0xfc, !PT ;  /* 0x000000160f0f7812 */ /* 0x000fe400078efcff */
[----:B------:R-:W-:-:S03]  /*ef30*/  ISETP.GE.AND P0, PT, R11, UR4, PT ;  /* 0x000000040b007c0c */ /* 0x000fc6000bf06270 */
[----:B------:R-:W-:-:S04]  /*ef40*/  IMAD R15, R15, c[0x0][0x188], RZ ;  /* 0x000062000f0f7a24 */ /* 0x000fc800078e02ff */
[----:B------:R-:W-:-:S05]  /*ef50*/  IMAD.WIDE R10, R15, 0x2, R28 ;  /* 0x000000020f0a7825 */ /* 0x000fca00078e021c */
[----:B------:R0:W4:Y:S01]  /*ef60*/  @!P1 LDG.E.U16 R19, [R10.64] ;  /* 0x000000060a139981 */ /* 0x000122000c1e1500 */
[----:B------:R-:W-:-:S03]  /*ef70*/  SHF.R.U32.HI R14, RZ, 0x6, R14 ;  /* 0x00000006ff0e7819 */ /* 0x000fc6000001160e */
[----:B---3--:R-:W-:Y:S01]  /*ef80*/  STL [R1+0x14d0], R6 ;  /* 0x0014d00601007387 */ /* 0x008fe20000100800 */
[----:B------:R-:W-:-:S03]  /*ef90*/  SGXT.U32 R14, R14, 0x1 ;  /* 0x000000010e0e781a */ /* 0x000fc60000000000 */
[----:B------:R-:W-:Y:S04]  /*efa0*/  STL [R1+0x14d4], R6 ;  /* 0x0014d40601007387 */ /* 0x000fe80000100800 */
[----:B------:R-:W-:Y:S04]  /*efb0*/  STL [R1+0x14d8], R6 ;  /* 0x0014d80601007387 */ /* 0x000fe80000100800 */
[----:B------:R-:W-:Y:S01]  /*efc0*/  STL [R1+0x14dc], R6 ;  /* 0x0014dc0601007387 */ /* 0x000fe20000100800 */
[----:B------:R-:W-:-:S03]  /*efd0*/  LOP3.LUT R15, R14, 0x1c, RZ, 0xfc, !PT ;  /* 0x0000001c0e0f7812 */ /* 0x000fc600078efcff */
[----:B--2---:R-:W-:Y:S01]  /*efe0*/  STL [R1+0x14c8], R16 ;  /* 0x0014c81001007387 */ /* 0x004fe20000100800 */
[----:B------:R-:W-:-:S03]  /*eff0*/  LOP3.LUT R14, R14, 0x1a, RZ, 0xfc, !PT ;  /* 0x0000001a0e0e7812 */ /* 0x000fc600078efcff */
[----:B------:R-:W-:Y:S04]  /*f000*/  STL [R1+0x14cc], R16 ;  /* 0x0014cc1001007387 */ /* 0x000fe80000100800 */
[----:B------:R1:W-:Y:S01]  /*f010*/  STL [R1+0xc], R23 ;  /* 0x00000c1701007387 */ /* 0x0003e20000100800 */
[----:B------:R-:W-:Y:S01]  /*f020*/  IMAD R14, R14, c[0x0][0x188], RZ ;  /* 0x000062000e0e7a24 */ /* 0x000fe200078e02ff */
[----:B------:R-:W-:Y:S02]  /*f030*/  ISETP.GE.AND P1, PT, R15, UR4, PT ;  /* 0x000000040f007c0c */ /* 0x000fe4000bf26270 */
[----:B-1----:R-:W2:Y:S01]  /*f040*/  LDL.LU R23, [R1+0x150c] ;  /* 0x00150c0001177983 */ /* 0x002ea20000300800 */
[----:B0-----:R-:W-:Y:S01]  /*f050*/  PRMT R11, RZ, 0x7610, R11 ;  /* 0x00007610ff0b7816 */ /* 0x001fe2000000000b */
[----:B------:R-:W-:Y:S01]  /*f060*/  IMAD.WIDE R14, R14, 0x2, R28 ;  /* 0x000000020e0e7825 */ /* 0x000fe200078e021c */
[----:B------:R-:W-:-:S04]  /*f070*/  PRMT R25, RZ, 0x7610, R25 ;  /* 0x00007610ff197816 */ /* 0x000fc80000000019 */
[----:B------:R0:W3:Y:S04]  /*f080*/  @!P0 LDG.E.U16 R11, [R14.64] ;  /* 0x000000060e0b8981 */ /* 0x0000e8000c1e1500 */
[----:B------:R1:W-:Y:S04]  /*f090*/  STL [R1+0x14], R20 ;  /* 0x0000141401007387 */ /* 0x0003e80000100800 */
[----:B-1----:R-:W2:Y:S01]  /*f0a0*/  LDL.LU R20, [R1+0x1508] ;  /* 0x0015080001147983 */ /* 0x002ea20000300800 */
[----:B------:R-:W-:-:S03]  /*f0b0*/  PRMT R21, RZ, 0x7610, R21 ;  /* 0x00007610ff157816 */ /* 0x000fc60000000015 */
[----:B----4-:R1:W-:Y:S04]  /*f0c0*/  STL [R1], R22 ;  /* 0x0000001601007387 */ /* 0x0103e80000100800 */
[----:B-1----:R-:W4:Y:S04]  /*f0d0*/  LDL.LU R22, [R1+0x1504] ;  /* 0x0015040001167983 */ /* 0x002f280000300800 */
[----:B------:R1:W-:Y:S02]  /*f0e0*/  STL [R1+0x8], R19 ;  /* 0x0000081301007387 */ /* 0x0003e40000100800 */
[----:B-1----:R-:W-:-:S02]  /*f0f0*/  LOP3.LUT R19, R18, 0x1e, RZ, 0xfc, !PT ;  /* 0x0000001e12137812 */ /* 0x002fc400078efcff */
[----:B------:R-:W-:-:S05]  /*f100*/  LOP3.LUT R18, R18, 0x1c, RZ, 0xfc, !PT ;  /* 0x0000001c12127812 */ /* 0x000fca00078efcff */
[----:B------:R-:W-:-:S04]  /*f110*/  IMAD R18, R18, c[0x0][0x188], RZ ;  /* 0x0000620012127a24 */ /* 0x000fc800078e02ff */
[----:B0-----:R-:W-:Y:S01]  /*f120*/  IMAD.WIDE R14, R18, 0x2, R28 ;  /* 0x00000002120e7825 */ /* 0x001fe200078e021c */
[----:B------:R-:W-:Y:S01]  /*f130*/  ISETP.GE.AND P0, PT, R19, UR4, PT ;  /* 0x0000000413007c0c */ /* 0x000fe2000bf06270 */
[----:B------:R-:W2:Y:S04]  /*f140*/  LDL R18, [R1+0x834] ;  /* 0x0008340001127983 */ /* 0x000ea80000100800 */
[----:B------:R0:W2:Y:S04]  /*f150*/  @!P1 LDG.E.U16 R25, [R14.64] ;  /* 0x000000060e199981 */ /* 0x0000a8000c1e1500 */
[----:B------:R-:W3:Y:S04]  /*f160*/  LDL R19, [R1+0x8e4] ;  /* 0x0008e40001137983 */ /* 0x000ee80000100800 */
[----:B0-----:R-:W0:Y:S02]  /*f170*/  S2R R15, SR_TID.X ;  /* 0x00000000000f7919 */ /* 0x001e240000002100 */
[----:B0-----:R-:W-:-:S04]  /*f180*/  SHF.R.U32.HI R15, RZ, 0x6, R15 ;  /* 0x00000006ff0f7819 */ /* 0x001fc8000001160f */
[----:B------:R-:W-:-:S04]  /*f190*/  SGXT.U32 R15, R15, 0x1 ;  /* 0x000000010f0f781a */ /* 0x000fc80000000000 */
[----:B------:R-:W-:-:S05]  /*f1a0*/  LOP3.LUT R15, R15, 0x1e, RZ, 0xfc, !PT ;  /* 0x0000001e0f0f7812 */ /* 0x000fca00078efcff */
[----:B------:R-:W-:-:S04]  /*f1b0*/  IMAD R15, R15, c[0x0][0x188], RZ ;  /* 0x000062000f0f7a24 */ /* 0x000fc800078e02ff */
[----:B------:R-:W-:-:S05]  /*f1c0*/  IMAD.WIDE R14, R15, 0x2, R28 ;  /* 0x000000020f0e7825 */ /* 0x000fca00078e021c */
[----:B------:R0:W3:Y:S04]  /*f1d0*/  @!P0 LDG.E.U16 R21, [R14.64] ;  /* 0x000000060e158981 */ /* 0x0000e8000c1e1500 */
[----:B0-----:R-:W0:Y:S02]  /*f1e0*/  S2R R15, SR_TID.X ;  /* 0x00000000000f7919 */ /* 0x001e240000002100 */
[----:B0-----:R-:W-:Y:S02]  /*f1f0*/  LOP3.LUT R14, R15, 0x1f, RZ, 0xc0, !PT ;  /* 0x0000001f0f0e7812 */ /* 0x001fe400078ec0ff */
[----:B--2---:R-:W-:Y:S04]  /*f200*/  STL [R1+0x14bc], R25 ;  /* 0x0014bc1901007387 */ /* 0x004fe80000100800 */
[----:B------:R-:W-:Y:S04]  /*f210*/  STL [R1+0x14c0], R25 ;  /* 0x0014c01901007387 */ /* 0x000fe80000100800 */
[----:B------:R0:W-:Y:S04]  /*f220*/  STL [R1+0x984], R28 ;  /* 0x0009841c01007387 */ /* 0x0001e80000100800 */
[----:B0-----:R-:W2:Y:S04]  /*f230*/  LDL.LU R28, [R1+0x6dc] ;  /* 0x0006dc00011c7983 */ /* 0x001ea80000300800 */
[----:B------:R0:W-:Y:S04]  /*f240*/  STL [R1+0x980], R29 ;  /* 0x0009801d01007387 */ /* 0x0001e80000100800 */
[----:B0-----:R-:W2:Y:S04]  /*f250*/  LDL.LU R29, [R1+0x82c] ;  /* 0x00082c00011d7983 */ /* 0x001ea80000300800 */
[----:B---3--:R0:W-:Y:S04]  /*f260*/  STL [R1+0x4], R21 ;  /* 0x0000041501007387 */ /* 0x0081e80000100800 */
[----:B0-----:R-:W3:Y:S04]  /*f270*/  LDL.LU R21, [R1+0x1500] ;  /* 0x0015000001157983 */ /* 0x001ee80000300800 */
[----:B------:R-:W2:Y:S01]  /*f280*/  LDL R15, [R1+0x838] ;  /* 0x00083800010f7983 */ /* 0x000ea20000100800 */
[----:B------:R-:W-:-:S02]  /*f290*/  ISETP.GE.AND P0, PT, R14, UR4, PT ;  /* 0x000000040e007c0c */ /* 0x000fc4000bf06270 */
[----:B------:R-:W-:Y:S02]  /*f2a0*/  PRMT R17, RZ, 0x7610, R17 ;  /* 0x00007610ff117816 */ /* 0x000fe40000000011 */
[----:B------:R-:W-:Y:S01]  /*f2b0*/  PRMT R27, RZ, 0x7610, R27 ;  /* 0x00007610ff1b7816 */ /* 0x000fe2000000001b */
[----:B------:R-:W-:Y:S01]  /*f2c0*/  BAR.SYNC.DEFER_BLOCKING 0x0 ;  /* 0x0000000000007b1d */ /* 0x000fe20000010000 */
[----:B--2--5:R-:W-:-:S05]  /*f2d0*/  IADD3 R14, P1, R15, R2, RZ ;  /* 0x000000020f0e7210 */ /* 0x024fca0007f3e0ff */
[----:B------:R-:W2:Y:S02]  /*f2e0*/  LDL R15, [R1+0x6e0] ;  /* 0x0006e000010f7983 */ /* 0x000ea40000100800 */
[----:B--2---:R-:W-:-:S05]  /*f2f0*/  IMAD.X R15, R15, 0x1, R0, P1 ;  /* 0x000000010f0f7824 */ /* 0x004fca00008e0600 */
[----:B------:R0:W2:Y:S02]  /*f300*/  @!P0 LDG.E.U16 R17, [R14.64] ;  /* 0x000000060e118981 */ /* 0x0000a4000c1e1500 */
[----:B0-----:R-:W-:-:S05]  /*f310*/  IADD3 R14, P1, R19, R2, RZ ;  /* 0x00000002130e7210 */ /* 0x001fca0007f3e0ff */
[----:B------:R-:W-:-:S05]  /*f320*/  IMAD.X R15, R18, 0x1, R0, P1 ;  /* 0x00000001120f7824 */ /* 0x000fca00008e0600 */
[----:B------:R0:W3:Y:S01]  /*f330*/  @!P0 LDG.E.U16 R27, [R14.64] ;  /* 0x000000060e1b8981 */ /* 0x0000e2000c1e1500 */
[----:B------:R-:W-:Y:S02]  /*f340*/  IADD3 R18, P1, R29, R2, RZ ;  /* 0x000000021d127210 */ /* 0x000fe40007f3e0ff */
[----:B------:R-:W-:-:S03]  /*f350*/  PRMT R26, RZ, 0x7610, R26 ;  /* 0x00007610ff1a7816 */ /* 0x000fc6000000001a */
[----:B------:R-:W-:-:S05]  /*f360*/  IMAD.X R19, R28, 0x1, R0, P1 ;  /* 0x000000011c137824 */ /* 0x000fca00008e0600 */
[----:B------:R-:W4:Y:S04]  /*f370*/  @!P0 LDG.E.U16 R26, [R18.64] ;  /* 0x00000006121a8981 */ /* 0x000f28000c1e1500 */
[----:B--2---:R1:W-:Y:S04]  /*f380*/  STL [R1+0x84], R17 ;  /* 0x0000841101007387 */ /* 0x0043e80000100800 */
[----:B-1----:R-:W2:Y:S04]  /*f390*/  LDL.LU R17, [R1+0x14fc] ;  /* 0x0014fc0001117983 */ /* 0x002ea80000300800 */
[----:B0-----:R-:W2:Y:S04]  /*f3a0*/  LDL R15, [R1+0x8dc] ;  /* 0x0008dc00010f7983 */ /* 0x001ea80000100800 */
[----:B---3--:R-:W-:Y:S04]  /*f3b0*/  STL [R1+0x14ac], R27 ;  /* 0x0014ac1b01007387 */ /* 0x008fe80000100800 */
[----:B------:R-:W-:Y:S04]  /*f3c0*/  STL [R1+0x14b0], R27 ;  /* 0x0014b01b01007387 */ /* 0x000fe80000100800 */
[----:B------:R0:W-:Y:S04]  /*f3d0*/  STL [R1+0x988], R29 ;  /* 0x0009881d01007387 */ /* 0x0001e80000100800 */
[----:B0-----:R-:W3:Y:S04]  /*f3e0*/  LDL.LU R29, [R1+0x828] ;  /* 0x00082800011d7983 */ /* 0x001ee80000300800 */
[----:B------:R0:W-:Y:S04]  /*f3f0*/  STL [R1+0x98c], R28 ;  /* 0x00098c1c01007387 */ /* 0x0001e80000100800 */
[----:B0-----:R-:W3:Y:S01]  /*f400*/  LDL.LU R28, [R1+0x6d0] ;  /* 0x0006d000011c7983 */ /* 0x001ee20000300800 */
[----:B------:R-:W-:-:S03]  /*f410*/  PRMT R10, RZ, 0x7610, R10 ;  /* 0x00007610ff0a7816 */ /* 0x000fc6000000000a */
[----:B----4-:R-:W-:Y:S04]  /*f420*/  STL [R1+0x14a8], R26 ;  /* 0x0014a81a01007387 */ /* 0x010fe80000100800 */
[----:B------:R-:W-:Y:S04]  /*f430*/  STL [R1+0x14b4], R26 ;  /* 0x0014b41a01007387 */ /* 0x000fe80000100800 */
[----:B------:R-:W-:Y:S04]  /*f440*/  STL [R1+0x14b8], R26 ;  /* 0x0014b81a01007387 */ /* 0x000fe80000100800 */
[----:B------:R-:W-:Y:S04]  /*f450*/  STL [R1+0x14c4], R26 ;  /* 0x0014c41a01007387 */ /* 0x000fe80000100800 */
[----:B------:R-:W4:Y:S01]  /*f460*/  LDL R27, [R1+0x580] ;  /* 0x00058000011b7983 */ /* 0x000f220000100800 */
[----:B--2---:R-:W-:-:S05]  /*f470*/  IADD3 R14, P1, R15, R2, RZ ;  /* 0x000000020f0e7210 */ /* 0x004fca0007f3e0ff */
[----:B---3--:R-:W-:Y:S01]  /*f480*/  IMAD.X R15, R29, 0x1, R0, P1 ;  /* 0x000000011d0f7824 */ /* 0x008fe200008e0600 */
[----:B------:R0:W-:Y:S04]  /*f490*/  STL [R1+0x990], R29 ;  /* 0x0009901d01007387 */ /* 0x0001e80000100800 */
[----:B------:R1:W2:Y:S04]  /*f4a0*/  @!P0 LDG.E.U16 R10, [R14.64] ;  /* 0x000000060e0a8981 */ /* 0x0002a8000c1e1500 */
[----:B0-----:R-:W3:Y:S04]  /*f4b0*/  LDL.LU R29, [R1+0x81c] ;  /* 0x00081c00011d7983 */ /* 0x001ee80000300800 */
[----:B-1----:R-:W2:Y:S01]  /*f4c0*/  LDL R15, [R1+0x588] ;  /* 0x00058800010f7983 */ /* 0x002ea20000100800 */
[----:B------:R-:W-:-:S03]  /*f4d0*/  IADD3 R14, P1, R28, R2, RZ ;  /* 0x000000021c0e7210 */ /* 0x000fc60007f3e0ff */
[----:B------:R0:W-:Y:S04]  /*f4e0*/  STL [R1+0x994], R28 ;  /* 0x0009941c01007387 */ /* 0x0001e80000100800 */
[----:B0-----:R-:W3:Y:S01]  /*f4f0*/  LDL.LU R28, [R1+0x6cc] ;  /* 0x0006cc00011c7983 */ /* 0x001ee20000300800 */
[----:B------:R-:W-:Y:S02]  /*f500*/  PRMT R23, RZ, 0x7610, R23 ;  /* 0x00007610ff177816 */ /* 0x000fe40000000017 */
[----:B------:R-:W-:Y:S01]  /*f510*/  PRMT R18, RZ, 0x7610, R18 ;  /* 0x00007610ff127816 */ /* 0x000fe20000000012 */
[----:B--2---:R-:W-:-:S05]  /*f520*/  IMAD.X R15, R15, 0x1, R0, P1 ;  /* 0x000000010f0f7824 */ /* 0x004fca00008e0600 */
[----:B------:R3:W2:Y:S02]  /*f530*/  @!P0 LDG.E.U16 R23, [R14.64] ;  /* 0x000000060e178981 */ /* 0x0006a4000c1e1500 */
[----:B---3--:R-:W-:Y:S02]  /*f540*/  IADD3 R14, P1, R29, R2, RZ ;  /* 0x000000021d0e7210 */ /* 0x008fe40007f3e0ff */
[----:B------:R-:W-:Y:S03]  /*f550*/  STL [R1+0x998], R29 ;  /* 0x0009981d01007387 */ /* 0x000fe60000100800 */
[----:B------:R-:W-:Y:S01]  /*f560*/  IMAD.X R15, R28, 0x1, R0, P1 ;  /* 0x000000011c0f7824 */ /* 0x000fe200008e0600 */
[----:B------:R0:W-:Y:S04]  /*f570*/  STL [R1+0x99c], R28 ;  /* 0x00099c1c01007387 */ /* 0x0001e80000100800 */
[----:B------:R1:W3:Y:S04]  /*f580*/  @!P0 LDG.E.U16 R18, [R14.64] ;  /* 0x000000060e128981 */ /* 0x0002e8000c1e1500 */
[----:B0-----:R-:W2:Y:S04]  /*f590*/  LDL.LU R28, [R1+0x818] ;  /* 0x00081800011c7983 */ /* 0x001ea80000300800 */
[----:B-1----:R-:W2:Y:S01]  /*f5a0*/  LDL R15, [R1+0x8d4] ;  /* 0x0008d400010f7983 */ /* 0x002ea20000100800 */
[----:B------:R-:W-:-:S02]  /*f5b0*/  PRMT R20, RZ, 0x7610, R20 ;  /* 0x00007610ff147816 */ /* 0x000fc40000000014 */
[----:B--2---:R-:W-:-:S05]  /*f5c0*/  IADD3 R14, P1, R15, R2, RZ ;  /* 0x000000020f0e7210 */ /* 0x004fca0007f3e0ff */
[----:B------:R-:W-:Y:S01]  /*f5d0*/  IMAD.X R15, R28, 0x1, R0, P1 ;  /* 0x000000011c0f7824 */ /* 0x000fe200008e0600 */
[----:B------:R-:W-:Y:S04]  /*f5e0*/  STL [R1+0x9a0], R28 ;  /* 0x0009a01c01007387 */ /* 0x000fe80000100800 */
[----:B------:R0:W2:Y:S04]  /*f5f0*/  @!P0 LDG.E.U16 R20, [R14.64] ;  /* 0x000000060e148981 */ /* 0x0000a8000c1e1500 */
[----:B0-----:R-:W2:Y:S01]  /*f600*/  LDL R15, [R1+0x6c0] ;  /* 0x0006c000010f7983 */ /* 0x001ea20000100800 */
[----:B------:R-:W-:-:S02]  /*f610*/  PRMT R22, RZ, 0x7610, R22 ;  /* 0x00007610ff167816 */ /* 0x000fc40000000016 */
[----:B--2---:R-:W-:-:S05]  /*f620*/  IADD3 R14, P1, R15, R2, RZ ;  /* 0x000000020f0e7210 */ /* 0x004fca0007f3e0ff */
[----:B----4-:R-:W-:Y:S01]  /*f630*/  IMAD.X R15, R27, 0x1, R0, P1 ;  /* 0x000000011b0f7824 */ /* 0x010fe200008e0600 */
[----:B------:R-:W-:Y:S01]  /*f640*/  PRMT R21, RZ, 0x7610, R21 ;  /* 0x00007610ff157816 */ /* 0x000fe20000000015 */
[----:B------:R-:W2:Y:S04]  /*f650*/  LDL R27, [R1+0x8c4] ;  /* 0x0008c400011b7983 */ /* 0x000ea80000100800 */
[----:B------:R0:W4:Y:S04]  /*f660*/  @!P0 LDG.E.U16 R22, [R14.64] ;  /* 0x000000060e168981 */ /* 0x000128000c1e1500 */
[----:B0-----:R-:W2:Y:S02]  /*f670*/  LDL R15, [R1+0x80c] ;  /* 0x00080c00010f7983 */ /* 0x001ea40000100800 */
[----:B--2---:R-:W-:-:S02]  /*f680*/  IADD3 R14, P1, R15, R2, RZ ;  /* 0x000000020f0e7210 */ /* 0x004fc40007f3e0ff */
[----:B------:R-:W2:Y:S03]  /*f690*/  LDL R15, [R1+0x6bc] ;  /* 0x0006bc00010f7983 */ /* 0x000ea60000100800 */
[----:B--2---:R-:W-:-:S05]  /*f6a0*/  IMAD.X R15, R15, 0x1, R0, P1 ;  /* 0x000000010f0f7824 */ /* 0x004fca00008e0600 */
[----:B------:R0:W2:Y:S04]  /*f6b0*/  @!P0 LDG.E.U16 R21, [R14.64] ;  /* 0x000000060e158981 */ /* 0x0000a8000c1e1500 */
[----:B0-----:R-:W2:Y:S02]  /*f6c0*/  LDL R15, [R1+0x8cc] ;  /* 0x0008cc00010f7983 */ /* 0x001ea40000100800 */
[----:B--2---:R-:W-:Y:S02]  /*f6d0*/  IADD3 R14, P1, R15, R2, RZ ;  /* 0x000000020f0e7210 */ /* 0x004fe40007f3e0ff */
[----:B------:R-:W2:Y:S01]  /*f6e0*/  LDL R15, [R1+0x808] ;  /* 0x00080800010f7983 */ /* 0x000ea20000100800 */
[----:B------:R-:W-:Y:S02]  /*f6f0*/  PRMT R19, RZ, 0x7610, R19 ;  /* 0x00007610ff137816 */ /* 0x000fe40000000013 */
        /* <DEDUP_REMOVED lines=14> */
[----:B0-----:R-:W2:Y:S01]  /*f7e0*/  LDL R15, [R1+0x7f8] ;  /* 0x0007f800010f7983 */ /* 0x001ea20000100800 */
[----:B------:R-:W-:Y:S02]  /*f7f0*/  IADD3 R14, P1, R27, R2, RZ ;  /* 0x000000021b0e7210 */ /* 0x000fe40007f3e0ff */
[----:B------:R-:W-:Y:S01]  /*f800*/  PRMT R3, RZ, 0x7610, R3 ;  /* 0x00007610ff037816 */ /* 0x000fe20000000003 */
[----:B------:R-:W3:Y:S02]  /*f810*/  LDL R27, [R1+0x568] ;  /* 0x00056800011b7983 */ /* 0x000ee40000100800 */
[----:B--2---:R-:W-:-:S05]  /*f820*/  IMAD.X R15, R15, 0x1, R0, P1 ;  /* 0x000000010f0f7824 */ /* 0x004fca00008e0600 */
[----:B------:R-:W2:Y:S04]  /*f830*/  @!P0 LDG.E.U16 R3, [R14.64] ;  /* 0x000000060e038981 */ /* 0x000ea8000c1e1500 */
[----:B--2---:R0:W-:Y:S04]  /*f840*/  STL [R1+0x10], R3 ;  /* 0x0000100301007387 */ /* 0x0041e80000100800 */
[----:B0-----:R-:W2:Y:S04]  /*f850*/  LDL.LU R3, [R1+0x14f8] ;  /* 0x0014f80001037983 */ /* 0x001ea80000300800 */
[----:B------:R-:W2:Y:S02]  /*f860*/  LDL R15, [R1+0x6a0] ;  /* 0x0006a000010f7983 */ /* 0x000ea40000100800 */
[----:B--2---:R-:W-:-:S02]  /*f870*/  IADD3 R14, P1, R15, R2, RZ ;  /* 0x000000020f0e7210 */ /* 0x004fc40007f3e0ff */
[----:B------:R-:W2:Y:S01]  /*f880*/  LDL R15, [R1+0x570] ;  /* 0x00057000010f7983 */ /* 0x000ea20000100800 */
[----:B------:R-:W-:Y:S02]  /*f890*/  PRMT R3, RZ, 0x7610, R3 ;  /* 0x00007610ff037816 */ /* 0x000fe40000000003 */
        /* <DEDUP_REMOVED lines=20> */
[----:B------:R-:W3:Y:S01]  /*f9e0*/  LDL R15, [R1+0x690] ;  /* 0x00069000010f7983 */ /* 0x000ee20000100800 */
[----:B--2---:R-:W-:-:S02]  /*f9f0*/  PRMT R3, RZ, 0x7610, R3 ;  /* 0x00007610ff037816 */ /* 0x004fc40000000003 */
[----:B---3--:R-:W-:-:S05]  /*fa00*/  IADD3 R14, P1, R15, R2, RZ ;  /* 0x000000020f0e7210 */ /* 0x008fca0007f3e0ff */
[----:B------:R-:W-:Y:S02]  /*fa10*/  IMAD.X R15, R27, 0x1, R0, P1 ;  /* 0x000000011b0f7824 */ /* 0x000fe400008e0600 */
[----:B------:R-:W2:Y:S04]  /*fa20*/  LDL R27, [R1+0x67c] ;  /* 0x00067c00011b7983 */ /* 0x000ea80000100800 */
[----:B------:R-:W3:Y:S04]  /*fa30*/  @!P0 LDG.E.U16 R3, [R14.64] ;  /* 0x000000060e038981 */ /* 0x000ee8000c1e1500 */
[----:B---3--:R0:W-:Y:S04]  /*fa40*/  STL [R1+0x34], R3 ;  /* 0x0000340301007387 */ /* 0x0081e80000100800 */
[----:B0-----:R-:W3:Y:S04]  /*fa50*/  LDL.LU R3, [R1+0x14e8] ;  /* 0x0014e80001037983 */ /* 0x001ee80000300800 */
[----:B------:R-:W2:Y:S02]  /*fa60*/  LDL R15, [R1+0x7dc] ;  /* 0x0007dc00010f7983 */ /* 0x000ea40000100800 */
[----:B--2---:R-:W-:-:S02]  /*fa70*/  IADD3 R14, P1, R15, R2, RZ ;  /* 0x000000020f0e7210 */ /* 0x004fc40007f3e0ff */
[----:B------:R-:W2:Y:S01]  /*fa80*/  LDL R15, [R1+0x68c] ;  /* 0x00068c00010f7983 */ /* 0x000ea20000100800 */
[----:B------:R-:W-:Y:S02]  /*fa90*/  PRMT R25, RZ, 0x7610, R25 ;  /* 0x00007610ff197816 */ /* 0x000fe40000000019 */
[----:B--2---:R-:W-:-:S05]  /*faa0*/  IMAD.X R15, R15, 0x1, R0, P1 ;  /* 0x000000010f0f7824 */ /* 0x004fca00008e0600 */
[----:B------:R0:W2:Y:S04]  /*fab0*/  @!P0 LDG.E.U16 R25, [R14.64] ;  /* 0x000000060e198981 */ /* 0x0000a8000c1e1500 */
[----:B0-----:R-:W3:Y:S04]  /*fac0*/  LDL R15, [R1+0x8b4] ;  /* 0x0008b400010f7983 */ /* 0x001ee80000100800 */
[----:B--2---:R0:W-:Y:S01]  /*fad0*/  STL [R1+0x3c], R25 ;  /* 0x00003c1901007387 */ /* 0x0041e20000100800 */
[----:B---3--:R-:W-:-:S03]  /*fae0*/  IADD3 R14, P1, R15, R2, RZ ;  /* 0x000000020f0e7210 */ /* 0x008fc60007f3e0ff */
[----:B0-----:R-:W2:Y:S04]  /*faf0*/  LDL R25, [R1+0x8ac] ;  /* 0x0008ac0001197983 */ /* 0x001ea80000100800 */
[----:B------:R-:W3:Y:S01]  /*fb00*/  LDL R15, [R1+0x7d8] ;  /* 0x0007d800010f7983 */ /* 0x000ee20000100800 */
[----:B------:R-:W-:Y:S01]  /*fb10*/  PRMT R3, RZ, 0x7610, R3 ;  /* 0x00007610ff037816 */ /* 0x000fe20000000003 */
[----:B---3--:R-:W-:-:S05]  /*fb20*/  IMAD.X R15, R15, 0x1, R0, P1 ;  /* 0x000000010f0f7824 */ /* 0x008fca00008e0600 */
[----:B------:R-:W3:Y:S04]  /*fb30*/  @!P0 LDG.E.U16 R3, [R14.64] ;  /* 0x000000060e038981 */ /* 0x000ee8000c1e1500 */
[----:B---3--:R0:W-:Y:S04]  /*fb40*/  STL [R1+0x44], R3 ;  /* 0x0000440301007387 */ /* 0x0081e80000100800 */
[----:B0-----:R-:W3:Y:S04]  /*fb50*/  LDL.LU R3, [R1+0x14e4] ;  /* 0x0014e40001037983 */ /* 0x001ee80000300800 */
[----:B------:R-:W2:Y:S02]  /*fb60*/  LDL R15, [R1+0x680] ;  /* 0x00068000010f7983 */ /* 0x000ea40000100800 */
[----:B--2---:R-:W-:-:S02]  /*fb70*/  IADD3 R14, P1, R15, R2, RZ ;  /* 0x000000020f0e7210 */ /* 0x004fc40007f3e0ff */
[----:B------:R-:W2:Y:S01]  /*fb80*/  LDL R15, [R1+0x560] ;  /* 0x00056000010f7983 */ /* 0x000ea20000100800 */
[----:B---3--:R-:W-:Y:S02]  /*fb90*/  PRMT R3, RZ, 0x7610, R3 ;  /* 0x00007610ff037816 */ /* 0x008fe40000000003 */
[----:B--2---:R-:W-:-:S05]  /*fba0*/  IMAD.X R15, R15, 0x1, R0, P1 ;  /* 0x000000010f0f7824 */ /* 0x004fca00008e0600 */
[----:B------:R-:W2:Y:S04]  /*fbb0*/  @!P0 LDG.E.U16 R3, [R14.64] ;  /* 0x000000060e038981 */ /* 0x000ea8000c1e1500 */
[----:B--2---:R0:W-:Y:S04]  /*fbc0*/  STL [R1+0x68], R3 ;  /* 0x0000680301007387 */ /* 0x0041e80000100800 */
[----:B0-----:R-:W2:Y:S04]  /*fbd0*/  LDL.LU R3, [R1+0x14e0] ;  /* 0x0014e00001037983 */ /* 0x001ea80000300800 */
[----:B------:R-:W3:Y:S01]  /*fbe0*/  LDL R15, [R1+0x7cc] ;  /* 0x0007cc00010f7983 */ /* 0x000ee20000100800 */
[----:B------:R-:W-:-:S02]  /*fbf0*/  PRMT R6, RZ, 0x7610, R6 ;  /* 0x00007610ff067816 */ /* 0x000fc40000000006 */
[----:B---3--:R-:W-:-:S05]  /*fc00*/  IADD3 R14, P1, R15, R2, RZ ;  /* 0x000000020f0e7210 */ /* 0x008fca0007f3e0ff */
[----:B------:R-:W-:Y:S02]  /*fc10*/  IMAD.X R15, R27, 0x1, R0, P1 ;  /* 0x000000011b0f7824 */ /* 0x000fe400008e0600 */
[----:B------:R-:W3:Y:S04]  /*fc20*/  LDL R27, [R1+0x66c] ;  /* 0x00066c00011b7983 */ /* 0x000ee80000100800 */
[----:B------:R-:W2:Y:S04]  /*fc30*/  @!P0 LDG.E.U16 R6, [R14.64] ;  /* 0x000000060e068981 */ /* 0x000ea8000c1e1500 */
[----:B--2---:R0:W-:Y:S04]  /*fc40*/  STL [R1+0x64], R6 ;  /* 0x0000640601007387 */ /* 0x0041e80000100800 */
[----:B0-----:R-:W2:Y:S04]  /*fc50*/  LDL.LU R6, [R1+0x14dc] ;  /* 0x0014dc0001067983 */ /* 0x001ea80000300800 */
[----:B------:R-:W3:Y:S01]  /*fc60*/  LDL R15, [R1+0x7c8] ;  /* 0x0007c800010f7983 */ /* 0x000ee20000100800 */
[----:B------:R-:W-:-:S03]  /*fc70*/  IADD3 R14, P1, R25, R2, RZ ;  /* 0x00000002190e7210 */ /* 0x000fc60007f3e0ff */
[----:B------:R0:W-:Y:S04]  /*fc80*/  STS.U16 [R3+0x8400], R9 ;  /* 0x0084000903007388 */ /* 0x0001e80000000400 */
[----:B------:R-:W4:Y:S04]  /*fc90*/  LDL R25, [R1+0x7b8] ;  /* 0x0007b80001197983 */ /* 0x000f280000100800 */
[----:B0-----:R-:W4:Y:S01]  /*fca0*/  LDL R9, [R1+0x670] ;  /* 0x0006700001097983 */ /* 0x001f220000100800 */
[----:B--2---:R-:W-:Y:S01]  /*fcb0*/  PRMT R6, RZ, 0x7610, R6 ;  /* 0x00007610ff067816 */ /* 0x004fe20000000006 */
[----:B---3--:R-:W-:-:S05]  /*fcc0*/  IMAD.X R15, R15, 0x1, R0, P1 ;  /* 0x000000010f0f7824 */ /* 0x008fca00008e0600 */
[----:B------:R-:W2:Y:S04]  /*fcd0*/  @!P0 LDG.E.U16 R6, [R14.64] ;  /* 0x000000060e068981 */ /* 0x000ea8000c1e1500 */
[----:B------:R4:W-:Y:S02]  /*fce0*/  STS.U16 [R3+0x8800], R8 ;  /* 0x0088000803007388 */ /* 0x0009e40000000400 */
[----:B----4-:R-:W-:Y:S02]  /*fcf0*/  IADD3 R8, P1, R9, R2, RZ ;  /* 0x0000000209087210 */ /* 0x010fe40007f3e0ff */
[----:B--2---:R0:W-:Y:S04]  /*fd00*/  STL [R1+0x60], R6 ;  /* 0x0000600601007387 */ /* 0x0041e80000100800 */
[----:B0-----:R-:W2:Y:S04]  /*fd10*/  LDL.LU R6, [R1+0x14d8] ;  /* 0x0014d80001067983 */ /* 0x001ea80000300800 */
[----:B------:R-:W3:Y:S01]  /*fd20*/  LDL R9, [R1+0x558] ;  /* 0x0005580001097983 */ /* 0x000ee20000100800 */
[----:B--2---:R-:W-:Y:S01]  /*fd30*/  PRMT R6, RZ, 0x7610, R6 ;  /* 0x00007610ff067816 */ /* 0x004fe20000000006 */
[----:B---3--:R-:W-:-:S05]  /*fd40*/  IMAD.X R9, R9, 0x1, R0, P1 ;  /* 0x0000000109097824 */ /* 0x008fca00008e0600 */
[----:B------:R-:W2:Y:S04]  /*fd50*/  @!P0 LDG.E.U16 R6, [R8.64] ;  /* 0x0000000608068981 */ /* 0x000ea8000c1e1500 */
[----:B--2---:R0:W-:Y:S04]  /*fd60*/  STL [R1+0x5c], R6 ;  /* 0x00005c0601007387 */ /* 0x0041e80000100800 */
[----:B0-----:R-:W2:Y:S04]  /*fd70*/  LDL.LU R6, [R1+0x14d4] ;  /* 0x0014d40001067983 */ /* 0x001ea80000300800 */
[----:B------:R-:W3:Y:S01]  /*fd80*/  LDL R9, [R1+0x7bc] ;  /* 0x0007bc0001097983 */ /* 0x000ee20000100800 */
[----:B--2---:R-:W-:-:S02]  /*fd90*/  PRMT R6, RZ, 0x7610, R6 ;  /* 0x00007610ff067816 */ /* 0x004fc40000000006 */
[----:B---3--:R-:W-:-:S05]  /*fda0*/  IADD3 R8, P1, R9, R2, RZ ;  /* 0x0000000209087210 */ /* 0x008fca0007f3e0ff */
[----:B------:R-:W-:Y:S01]  /*fdb0*/  IMAD.X R9, R27, 0x1, R0, P1 ;  /* 0x000000011b097824 */ /* 0x000fe200008e0600 */
[----:B------:R0:W-:Y:S04]  /*fdc0*/  STS.U16 [R3+0x8c00], R7 ;  /* 0x008c000703007388 */ /* 0x0001e80000000400 */
[----:B------:R-:W2:Y:S04]  /*fdd0*/  @!P0 LDG.E.U16 R6, [R8.64] ;  /* 0x0000000608068981 */ /* 0x000ea8000c1e1500 */
[----:B------:R-:W3:Y:S04]  /*fde0*/  LDL R27, [R1+0x550] ;  /* 0x00055000011b7983 */ /* 0x000ee80000100800 */
[----:B0-----:R-:W4:Y:S04]  /*fdf0*/  LDL R7, [R1+0x8a4] ;  /* 0x0008a40001077983 */ /* 0x001f280000100800 */
[----:B--2---:R0:W-:Y:S04]  /*fe00*/  STL [R1+0x58], R6 ;  /* 0x0000580601007387 */ /* 0x0041e80000100800 */
[----:B0-----:R-:W2:Y:S01]  /*fe10*/  LDL.LU R6, [R1+0x14d0] ;  /* 0x0014d00001067983 */ /* 0x001ea20000300800 */
[----:B------:R-:W-:-:S03]  /*fe20*/  LOP3.LUT R9, R3, 0x20, RZ, 0x3c, !PT ;  /* 0x0000002003097812 */ /* 0x000fc600078e3cff */
[----:B------:R0:W-:Y:S01]  /*fe30*/  STS.U16 [R3+0x8000], R13 ;  /* 0x0080000d03007388 */ /* 0x0001e20000000400 */
[----:B------:R-:W-:-:S03]  /*fe40*/  PRMT R16, RZ, 0x7610, R16 ;  /* 0x00007610ff107816 */ /* 0x000fc60000000010 */
[----:B------:R-:W3:Y:S01]  /*fe50*/  LDL R8, [R1+0x7a8] ;  /* 0x0007a80001087983 */ /* 0x000ee20000100800 */
[----:B0-----:R-:W-:-:S03]  /*fe60*/  PRMT R13, RZ, 0x7610, R13 ;  /* 0x00007610ff0d7816 */ /* 0x001fc6000000000d */
[----:B--2---:R4:W-:Y:S02]  /*fe70*/  STS.U16 [R9+0x8100], R6 ;  /* 0x0081000609007388 */ /* 0x0049e40000000400 */
[----:B----4-:R-:W-:Y:S02]  /*fe80*/  IADD3 R6, P1, R7, R2, RZ ;  /* 0x0000000207067210 */ /* 0x010fe40007f3e0ff */
[----:B------:R-:W2:Y:S03]  /*fe90*/  LDL R9, [R1+0x65c] ;  /* 0x00065c0001097983 */ /* 0x000ea60000100800 */
[----:B------:R-:W-:Y:S02]  /*fea0*/  IMAD.X R7, R25, 0x1, R0, P1 ;  /* 0x0000000119077824 */ /* 0x000fe400008e0600 */
[----:B------:R-:W4:Y:S04]  /*feb0*/  LDL R25, [R1+0x89c] ;  /* 0x00089c0001197983 */ /* 0x000f280000100800 */
[----:B------:R0:W2:Y:S04]  /*fec0*/  @!P0 LDG.E.U16 R13, [R6.64] ;  /* 0x00000006060d8981 */ /* 0x0000a8000c1e1500 */
[----:B0-----:R-:W2:Y:S01]  /*fed0*/  LDL R7, [R1+0x660] ;  /* 0x0006600001077983 */ /* 0x001ea20000100800 */
[----:B------:R-:W-:-:S05]  /*fee0*/  LOP3.LUT R6, R3, 0x20, RZ, 0x3c, !PT ;  /* 0x0000002003067812 */ /* 0x000fca00078e3cff */
[----:B------:R2:W-:Y:S02]  /*fef0*/  STS.U16 [R6+0x8500], R5 ;  /* 0x0085000506007388 */ /* 0x0005e40000000400 */
[----:B--2---:R-:W-:-:S05]  /*ff00*/  IADD3 R6, P1, R7, R2, RZ ;  /* 0x0000000207067210 */ /* 0x004fca0007f3e0ff */
[----:B---3--:R-:W-:-:S05]  /*ff10*/  IMAD.X R7, R27, 0x1, R0, P1 ;  /* 0x000000011b077824 */ /* 0x008fca00008e0600 */
[----:B------:R-:W2:Y:S04]  /*ff20*/  @!P0 LDG.E.U16 R16, [R6.64] ;  /* 0x0000000606108981 */ /* 0x000ea8000c1e1500 */
[----:B------:R-:W-:Y:S04]  /*ff30*/  STL [R1+0x1498], R13 ;  /* 0x0014980d01007387 */ /* 0x000fe80000100800 */
[----:B------:R-:W-:Y:S04]  /*ff40*/  STL [R1+0x149c], R13 ;  /* 0x00149c0d01007387 */ /* 0x000fe80000100800 */
[----:B------:R-:W-:Y:S04]  /*ff50*/  STL [R1+0x14a0], R13 ;  /* 0x0014a00d01007387 */ /* 0x000fe80000100800 */
[----:B------:R-:W-:Y:S04]  /*ff60*/  STL [R1+0x14a4], R13 ;  /* 0x0014a40d01007387 */ /* 0x000fe80000100800 */
[----:B------:R-:W3:Y:S04]  /*ff70*/  LDL R27, [R1+0x548] ;  /* 0x00054800011b7983 */ /* 0x000ee80000100800 */
[----:B--2---:R0:W-:Y:S04]  /*ff80*/  STL [R1+0x54], R16 ;  /* 0x0000541001007387 */ /* 0x0041e80000100800 */
[----:B0-----:R-:W2:Y:S04]  /*ff90*/  LDL.LU R16, [R1+0x14cc] ;  /* 0x0014cc0001107983 */ /* 0x001ea80000300800 */
[----:B------:R-:W3:Y:S01]  /*ffa0*/  LDL R7, [R1+0x7ac] ;  /* 0x0007ac0001077983 */ /* 0x000ee20000100800 */
[----:B------:R-:W-:-:S05]  /*ffb0*/  LOP3.LUT R6, R3, 0x20, RZ, 0x3c, !PT ;  /* 0x0000002003067812 */ /* 0x000fca00078e3cff */
[----:B------:R3:W-:Y:S01]  /*ffc0*/  STS.U16 [R6+0x8900], R12 ;  /* 0x0089000c06007388 */ /* 0x0007e20000000400 */
[----:B--2---:R-:W-:Y:S02]  /*ffd0*/  PRMT R16, RZ, 0x7610, R16 ;  /* 0x00007610ff107816 */ /* 0x004fe40000000010 */
[----:B---3--:R-:W-:-:S05]  /*ffe0*/  IADD3 R6, P1, R7, R2, RZ ;  /* 0x0000000207067210 */ /* 0x008fca0007f3e0ff */
[----:B------:R-:W-:Y:S01]  /*fff0*/  IMAD.X R7, R9, 0x1, R0, P1 ;  /* 0x0000000109077824 */ /* 0x000fe200008e0600 */
[----:B------:R-:W-:Y:S01]  /*10000*/  PRMT R15, RZ, 0x7610, R15 ;  /* 0x00007610ff0f7816 */ /* 0x000fe2000000000f */
[----:B------:R-:W2:Y:S04]  /*10010*/  LDL R9, [R1+0x64c] ;  /* 0x00064c0001097983 */ /* 0x000ea80000100800 */
[----:B------:R0:W3:Y:S02]  /*10020*/  @!P0 LDG.E.U16 R16, [R6.64] ;  /* 0x0000000606108981 */ /* 0x0000e4000c1e1500 */
[----:B0-----:R-:W-:Y:S02]  /*10030*/  LOP3.LUT R7, R3, 0x20, RZ, 0x3c, !PT ;  /* 0x0000002003077812 */ /* 0x001fe400078e3cff */
[----:B----4-:R-:W-:-:S03]  /*10040*/  IADD3 R6, P1, R25, R2, RZ ;  /* 0x0000000219067210 */ /* 0x010fc60007f3e0ff */
[----:B------:R0:W-:Y:S02]  /*10050*/  STS.U16 [R7+0x8d00], R11 ;  /* 0x008d000b07007388 */ /* 0x0001e40000000400 */
[----:B0-----:R-:W-:-:S05]  /*10060*/  IMAD.X R7, R8, 0x1, R0, P1 ;  /* 0x0000000108077824 */ /* 0x001fca00008e0600 */
[----:B------:R0:W4:Y:S04]  /*10070*/  @!P0 LDG.E.U16 R15, [R6.64] ;  /* 0x00000006060f8981 */ /* 0x000128000c1e1500 */
[----:B---3--:R1:W-:Y:S04]  /*10080*/  STL [R1+0x50], R16 ;  /* 0x0000501001007387 */ /* 0x0083e80000100800 */
[----:B-1----:R-:W3:Y:S04]  /*10090*/  LDL.LU R16, [R1+0x14c8] ;  /* 0x0014c80001107983 */ /* 0x002ee80000300800 */
[----:B0-----:R-:W2:Y:S01]  /*100a0*/  LDL R7, [R1+0x650] ;  /* 0x0006500001077983 */ /* 0x001ea20000100800 */
[----:B------:R-:W-:-:S02]  /*100b0*/  PRMT R14, RZ, 0x7610, R14 ;  /* 0x00007610ff0e7816 */ /* 0x000fc4000000000e */
[----:B------:R-:W-:Y:S01]  /*100c0*/  PRMT R26, RZ, 0x7610, R26 ;  /* 0x00007610ff1a7816 */ /* 0x000fe2000000001a */
[----:B------:R-:W3:Y:S01]  /*100d0*/  LDL R8, [R1+0x798] ;  /* 0x0007980001087983 */ /* 0x000ee20000100800 */
[----:B--2---:R-:W-:-:S05]  /*100e0*/  IADD3 R6, P1, R7, R2, RZ ;  /* 0x0000000207067210 */ /* 0x004fca0007f3e0ff */
[----:B------:R-:W-:Y:S02]  /*100f0*/  IMAD.X R7, R27, 0x1, R0, P1 ;  /* 0x000000011b077824 */ /* 0x000fe400008e0600 */
[----:B------:R-:W2:Y:S04]  /*10100*/  LDL R27, [R1+0x540] ;  /* 0x00054000011b7983 */ /* 0x000ea80000100800 */
[----:B------:R0:W2:Y:S04]  /*10110*/  @!P0 LDG.E.U16 R14, [R6.64] ;  /* 0x00000006060e8981 */ /* 0x0000a8000c1e1500 */
[----:B0-----:R-:W2:Y:S02]  /*10120*/  LDL R7, [R1+0x79c] ;  /* 0x00079c0001077983 */ /* 0x001ea40000100800 */
[----:B--2---:R-:W-:-:S05]  /*10130*/  IADD3 R6, P1, R7, R2, RZ ;  /* 0x0000000207067210 */ /* 0x004fca0007f3e0ff */
[----:B------:R-:W-:Y:S02]  /*10140*/  IMAD.X R7, R9, 0x1, R0, P1 ;  /* 0x0000000109077824 */ /* 0x000fe400008e0600 */
[----:B------:R-:W2:Y:S04]  /*10150*/  LDL R9, [R1+0x63c] ;  /* 0x00063c0001097983 */ /* 0x000ea80000100800 */
[----:B------:R-:W2:Y:S01]  /*10160*/  @!P0 LDG.E.U16 R26, [R6.64] ;  /* 0x00000006061a8981 */ /* 0x000ea2000c1e1500 */
[----:B------:R-:W-:-:S03]  /*10170*/  LOP3.LUT R25, R3, 0x40, RZ, 0x3c, !PT ;  /* 0x0000004003197812 */ /* 0x000fc600078e3cff */
[----:B--2---:R0:W-:Y:S04]  /*10180*/  STL [R1+0x4c], R26 ;  /* 0x00004c1a01007387 */ /* 0x0041e80000100800 */
[----:B0-----:R-:W2:Y:S04]  /*10190*/  LDL.LU R26, [R1+0x14c4] ;  /* 0x0014c400011a7983 */ /* 0x001ea80000300800 */
[----:B------:R-:W2:Y:S04]  /*101a0*/  LDL.LU R6, [R1] ;  /* 0x0000000001067983 */ /* 0x000ea80000300800 */
[----:B------:R-:W4:Y:S04]  /*101b0*/  LDL R7, [R1+0x894] ;  /* 0x0008940001077983 */ /* 0x000f280000100800 */
[----:B---3--:R-:W-:Y:S04]  /*101c0*/  STS.U16 [R25+0x8200], R16 ;  /* 0x0082001019007388 */ /* 0x008fe80000000400 */
[----:B------:R-:W-:Y:S04]  /*101d0*/  STS.U16 [R25+0x8600], R24 ;  /* 0x0086001819007388 */ /* 0x000fe80000000400 */
[----:B--2---:R0:W-:Y:S04]  /*101e0*/  STS.U16 [R25+0x8a00], R6 ;  /* 0x008a000619007388 */ /* 0x0041e80000000400 */
[----:B0-----:R-:W2:Y:S01]  /*101f0*/  LDL.LU R25, [R1+0x14c0] ;  /* 0x0014c00001197983 */ /* 0x001ea20000300800 */
[----:B----4-:R-:W-:-:S05]  /*10200*/  IADD3 R6, P1, R7, R2, RZ ;  /* 0x0000000207067210 */ /* 0x010fca0007f3e0ff */
[----:B------:R-:W-:Y:S02]  /*10210*/  IMAD.X R7, R8, 0x1, R0, P1 ;  /* 0x0000000108077824 */ /* 0x000fe400008e0600 */
[----:B------:R-:W3:Y:S01]  /*10220*/  LDL R8, [R1+0x788] ;  /* 0x0007880001087983 */ /* 0x000ee20000100800 */
[----:B--2---:R-:W-:-:S06]  /*10230*/  PRMT R25, RZ, 0x7610, R25 ;  /* 0x00007610ff197816 */ /* 0x004fcc0000000019 */
[----:B------:R-:W2:Y:S04]  /*10240*/  @!P0 LDG.E.U16 R25, [R6.64] ;  /* 0x0000000606198981 */ /* 0x000ea8000c1e1500 */
[----:B--2---:R0:W-:Y:S04]  /*10250*/  STL [R1+0x48], R25 ;  /* 0x0000481901007387 */ /* 0x0041e80000100800 */
[----:B0-----:R-:W2:Y:S04]  /*10260*/  LDL.LU R25, [R1+0x14bc] ;  /* 0x0014bc0001197983 */ /* 0x001ea80000300800 */
[----:B------:R-:W4:Y:S01]  /*10270*/  LDL R7, [R1+0x640] ;  /* 0x0006400001077983 */ /* 0x000f220000100800 */
[----:B------:R-:W-:-:S02]  /*10280*/  LOP3.LUT R6, R3, 0x40, RZ, 0x3c, !PT ;  /* 0x0000004003067812 */ /* 0x000fc400078e3cff */
[----:B------:R-:W-:-:S03]  /*10290*/  PRMT R29, RZ, 0x7610, R29 ;  /* 0x00007610ff1d7816 */ /* 0x000fc6000000001d */
[----:B--2---:R4:W-:Y:S02]  /*102a0*/  STS.U16 [R6+0x8e00], R25 ;  /* 0x008e001906007388 */ /* 0x0049e40000000400 */
[----:B----4-:R-:W-:-:S05]  /*102b0*/  IADD3 R6, P1, R7, R2, RZ ;  /* 0x0000000207067210 */ /* 0x010fca0007f3e0ff */
[----:B------:R-:W-:-:S05]  /*102c0*/  IMAD.X R7, R27, 0x1, R0, P1 ;  /* 0x000000011b077824 */ /* 0x000fca00008e0600 */
[----:B------:R0:W2:Y:S04]  /*102d0*/  @!P0 LDG.E.U16 R29, [R6.64] ;  /* 0x00000006061d8981 */ /* 0x0000a8000c1e1500 */
[----:B0-----:R-:W4:Y:S04]  /*102e0*/  LDL.LU R6, [R1+0xc] ;  /* 0x00000c0001067983 */ /* 0x001f280000300800 */
[----:B------:R-:W2:Y:S01]  /*102f0*/  LDL R7, [R1+0x78c] ;  /* 0x00078c0001077983 */ /* 0x000ea20000100800 */
[----:B------:R-:W-:Y:S02]  /*10300*/  LOP3.LUT R27, R3, 0x60, RZ, 0x3c, !PT ;  /* 0x00000060031b7812 */ /* 0x000fe400078e3cff */
[----:B------:R-:W-:-:S03]  /*10310*/  PRMT R26, RZ, 0x7610, R26 ;  /* 0x00007610ff1a7816 */ /* 0x000fc6000000001a */
[----:B----4-:R2:W-:Y:S02]  /*10320*/  STS.U16 [R27+0x8300], R6 ;  /* 0x008300061b007388 */ /* 0x0105e40000000400 */
[----:B--2---:R-:W-:-:S05]  /*10330*/  IADD3 R6, P1, R7, R2, RZ ;  /* 0x0000000207067210 */ /* 0x004fca0007f3e0ff */
[----:B------:R-:W-:-:S05]  /*10340*/  IMAD.X R7, R9, 0x1, R0, P1 ;  /* 0x0000000109077824 */ /* 0x000fca00008e0600 */
[----:B------:R-:W2:Y:S04]  /*10350*/  @!P0 LDG.E.U16 R26, [R6.64] ;  /* 0x00000006061a8981 */ /* 0x000ea8000c1e1500 */
[----:B------:R-:W-:Y:S04]  /*10360*/  STL [R1+0x1494], R29 ;  /* 0x0014941d01007387 */ /* 0x000fe80000100800 */
[----:B------:R-:W4:Y:S04]  /*10370*/  LDL R9, [R1+0x62c] ;  /* 0x00062c0001097983 */ /* 0x000f280000100800 */
[----:B--2---:R0:W-:Y:S04]  /*10380*/  STL [R1+0x38], R26 ;  /* 0x0000381a01007387 */ /* 0x0041e80000100800 */
[----:B0-----:R-:W2:Y:S04]  /*10390*/  LDL.LU R26, [R1+0x14b8] ;  /* 0x0014b800011a7983 */ /* 0x001ea80000300800 */
[----:B------:R-:W2:Y:S04]  /*103a0*/  LDL.LU R6, [R1+0x14] ;  /* 0x0000140001067983 */ /* 0x000ea80000300800 */
[----:B------:R-:W3:Y:S01]  /*103b0*/  LDL R7, [R1+0x88c] ;  /* 0x00088c0001077983 */ /* 0x000ee20000100800 */
[----:B------:R-:W-:-:S03]  /*103c0*/  PRMT R28, RZ, 0x7610, R28 ;  /* 0x00007610ff1c7816 */ /* 0x000fc6000000001c */
[----:B--2---:R3:W-:Y:S02]  /*103d0*/  STS.U16 [R27+0x8700], R6 ;  /* 0x008700061b007388 */ /* 0x0047e40000000400 */
[----:B---3--:R-:W-:-:S05]  /*103e0*/  IADD3 R6, P1, R7, R2, RZ ;  /* 0x0000000207067210 */ /* 0x008fca0007f3e0ff */
[----:B------:R-:W-:Y:S02]  /*103f0*/  IMAD.X R7, R8, 0x1, R0, P1 ;  /* 0x0000000108077824 */ /* 0x000fe400008e0600 */
[----:B------:R-:W2:Y:S04]  /*10400*/  LDL R8, [R1+0x778] ;  /* 0x0007780001087983 */ /* 0x000ea80000100800 */
[----:B------:R0:W3:Y:S04]  /*10410*/  @!P0 LDG.E.U16 R28, [R6.64] ;  /* 0x00000006061c8981 */ /* 0x0000e8000c1e1500 */
[----:B0-----:R-:W2:Y:S04]  /*10420*/  LDL.LU R6, [R1+0x8] ;  /* 0x0000080001067983 */ /* 0x001ea80000300800 */
[----:B------:R-:W4:Y:S04]  /*10430*/  LDL R7, [R1+0x630] ;  /* 0x0006300001077983 */ /* 0x000f280000100800 */
[----:B---3--:R-:W-:Y:S04]  /*10440*/  STL [R1+0x148c], R28 ;  /* 0x00148c1c01007387 */ /* 0x008fe80000100800 */
[----:B------:R-:W-:Y:S04]  /*10450*/  STL [R1+0x1490], R28 ;  /* 0x0014901c01007387 */ /* 0x000fe80000100800 */
[----:B--2---:R4:W-:Y:S02]  /*10460*/  STS.U16 [R27+0x8b00], R6 ;  /* 0x008b00061b007388 */ /* 0x0049e40000000400 */
[----:B----4-:R-:W-:-:S02]  /*10470*/  IADD3 R6, P1, R7, R2, RZ ;  /* 0x0000000207067210 */ /* 0x010fc40007f3e0ff */
[----:B------:R-:W2:Y:S01]  /*10480*/  LDL R7, [R1+0x538] ;  /* 0x0005380001077983 */ /* 0x000ea20000100800 */
[----:B------:R-:W-:Y:S02]  /*10490*/  PRMT R26, RZ, 0x7610, R26 ;  /* 0x00007610ff1a7816 */ /* 0x000fe4000000001a */
[----:B--2---:R-:W-:-:S05]  /*104a0*/  IMAD.X R7, R7, 0x1, R0, P1 ;  /* 0x0000000107077824 */ /* 0x004fca00008e0600 */
[----:B------:R-:W2:Y:S04]  /*104b0*/  @!P0 LDG.E.U16 R26, [R6.64] ;  /* 0x00000006061a8981 */ /* 0x000ea8000c1e1500 */
[----:B--2---:R0:W-:Y:S04]  /*104c0*/  STL [R1+0x28], R26 ;  /* 0x0000281a01007387 */ /* 0x0041e80000100800 */
[----:B0-----:R-:W2:Y:S04]  /*104d0*/  LDL.LU R26, [R1+0x14b4] ;  /* 0x0014b400011a7983 */ /* 0x001ea80000300800 */
[----:B------:R-:W3:Y:S04]  /*104e0*/  LDL.LU R6, [R1+0x4] ;  /* 0x0000040001067983 */ /* 0x000ee80000300800 */
[----:B------:R-:W4:Y:S04]  /*104f0*/  LDL R7, [R1+0x77c] ;  /* 0x00077c0001077983 */ /* 0x000f280000100800 */
[----:B---3--:R0:W-:Y:S04]  /*10500*/  STS.U16 [R27+0x8f00], R6 ;  /* 0x008f00061b007388 */ /* 0x0081e80000000400 */
[----:B0-----:R-:W3:Y:S01]  /*10510*/  LDL.LU R27, [R1+0x14b0] ;  /* 0x0014b000011b7983 */ /* 0x001ee20000300800 */
[----:B----4-:R-:W-:-:S05]  /*10520*/  IADD3 R6, P1, R7, R2, RZ ;  /* 0x0000000207067210 */ /* 0x010fca0007f3e0ff */
[----:B------:R-:W-:Y:S02]  /*10530*/  IMAD.X R7, R9, 0x1, R0, P1 ;  /* 0x0000000109077824 */ /* 0x000fe400008e0600 */
[----:B------:R-:W4:Y:S01]  /*10540*/  LDL R9, [R1+0x61c] ;  /* 0x00061c0001097983 */ /* 0x000f220000100800 */
[----:B---3--:R-:W-:-:S06]  /*10550*/  PRMT R27, RZ, 0x7610, R27 ;  /* 0x00007610ff1b7816 */ /* 0x008fcc000000001b */
[----:B------:R-:W3:Y:S04]  /*10560*/  @!P0 LDG.E.U16 R27, [R6.64] ;  /* 0x00000006061b8981 */ /* 0x000ee8000c1e1500 */
[----:B---3--:R0:W-:Y:S04]  /*10570*/  STL [R1+0x20], R27 ;  /* 0x0000201b01007387 */ /* 0x0081e80000100800 */
[----:B0-----:R-:W3:Y:S04]  /*10580*/  LDL.LU R27, [R1+0x14ac] ;  /* 0x0014ac00011b7983 */ /* 0x001ee80000300800 */
        /* <DEDUP_REMOVED lines=14> */
[----:B0-----:R-:W2:Y:S01]  /*10670*/  LDL R7, [R1+0x76c] ;  /* 0x00076c0001077983 */ /* 0x001ea20000100800 */
[----:B------:R-:W-:Y:S02]  /*10680*/  PRMT R16, RZ, 0x7610, R16 ;  /* 0x00007610ff107816 */ /* 0x000fe40000000010 */
[----:B--2---:R-:W-:-:S05]  /*10690*/  IADD3 R6, P1, R7, R2, RZ ;  /* 0x0000000207067210 */ /* 0x004fca0007f3e0ff */
[----:B----4-:R-:W-:-:S05]  /*106a0*/  IMAD.X R7, R9, 0x1, R0, P1 ;  /* 0x0000000109077824 */ /* 0x010fca00008e0600 */
[----:B------:R-:W2:Y:S04]  /*106b0*/  @!P0 LDG.E.U16 R16, [R6.64] ;  /* 0x0000000606108981 */ /* 0x000ea8000c1e1500 */
[----:B------:R0:W-:Y:S04]  /*106c0*/  STL [R1+0x14], R5 ;  /* 0x0000140501007387 */ /* 0x0001e80000100800 */
[----:B0-----:R-:W4:Y:S04]  /*106d0*/  LDL R5, [R1+0x528] ;  /* 0x0005280001057983 */ /* 0x001f280000100800 */
[----:B--2---:R-:W-:Y:S04]  /*106e0*/  STL [R1+0x1480], R16 ;  /* 0x0014801001007387 */ /* 0x004fe80000100800 */
[----:B------:R-:W-:Y:S04]  /*106f0*/  STL [R1+0x1484], R16 ;  /* 0x0014841001007387 */ /* 0x000fe80000100800 */
[----:B------:R-:W-:Y:S04]  /*10700*/  STL [R1+0x1488], R16 ;  /* 0x0014881001007387 */ /* 0x000fe80000100800 */
[----:B------:R-:W2:Y:S01]  /*10710*/  LDL R9, [R1+0x768] ;  /* 0x0007680001097983 */ /* 0x000ea20000100800 */
[----:B------:R-:W-:-:S02]  /*10720*/  IADD3 R8, P1, R8, R2, RZ ;  /* 0x0000000208087210 */ /* 0x000fc40007f3e0ff */
[----:B------:R-:W-:-:S03]  /*10730*/  PRMT R7, RZ, 0x7610, R7 ;  /* 0x00007610ff077816 */ /* 0x000fc60000000007 */
[----:B--2---:R-:W-:-:S05]  /*10740*/  IMAD.X R9, R9, 0x1, R0, P1 ;  /* 0x0000000109097824 */ /* 0x004fca00008e0600 */
[----:B------:R0:W2:Y:S04]  /*10750*/  @!P0 LDG.E.U16 R7, [R8.64] ;  /* 0x0000000608078981 */ /* 0x0000a8000c1e1500 */
[----:B0-----:R-:W3:Y:S04]  /*10760*/  LDL R9, [R1+0x610] ;  /* 0x0006100001097983 */ /* 0x001ee80000100800 */
[----:B------:R0:W-:Y:S02]  /*10770*/  STS.U16 [R3+0x800], R18 ;  /* 0x0008001203007388 */ /* 0x0001e40000000400 */
[----:B0-----:R-:W-:-:S02]  /*10780*/  PRMT R18, RZ, 0x7610, R18 ;  /* 0x00007610ff127816 */ /* 0x001fc40000000012 */
[----:B--2---:R-:W-:Y:S01]  /*10790*/  STL [R1+0x147c], R7 ;  /* 0x00147c0701007387 */ /* 0x004fe20000100800 */
[----:B---3--:R-:W-:-:S05]  /*107a0*/  IADD3 R8, P1, R9, R2, RZ ;  /* 0x0000000209087210 */ /* 0x008fca0007f3e0ff */
[----:B----4-:R-:W-:Y:S02]  /*107b0*/  IMAD.X R9, R5, 0x1, R0, P1 ;  /* 0x0000000105097824 */ /* 0x010fe400008e0600 */
[----:B------:R-:W2:Y:S04]  /*107c0*/  LDL R5, [R1+0x520] ;  /* 0x0005200001057983 */ /* 0x000ea80000100800 */
[----:B------:R0:W3:Y:S04]  /*107d0*/  @!P0 LDG.E.U16 R18, [R8.64] ;  /* 0x0000000608128981 */ /* 0x0000e8000c1e1500 */
[----:B0-----:R-:W4:Y:S04]  /*107e0*/  LDL R9, [R1+0x75c] ;  /* 0x00075c0001097983 */ /* 0x001f280000100800 */
[----:B---3--:R-:W-:Y:S01]  /*107f0*/  STL [R1+0x1478], R18 ;  /* 0x0014781201007387 */ /* 0x008fe20000100800 */
[----:B----4-:R-:W-:-:S03]  /*10800*/  IADD3 R8, P1, R9, R2, RZ ;  /* 0x0000000209087210 */ /* 0x010fc60007f3e0ff */
[----:B------:R-:W3:Y:S04]  /*10810*/  LDL R9, [R1+0x60c] ;  /* 0x00060c0001097983 */ /* 0x000ee80000100800 */
[----:B------:R0:W-:Y:S02]  /*10820*/  STS.U16 [R3+0xa00], R20 ;  /* 0x000a001403007388 */ /* 0x0001e40000000400 */
[----:B0-----:R-:W-:Y:S01]  /*10830*/  PRMT R20, RZ, 0x7610, R20 ;  /* 0x00007610ff147816 */ /* 0x001fe20000000014 */
[----:B---3--:R-:W-:-:S05]  /*10840*/  IMAD.X R9, R9, 0x1, R0, P1 ;  /* 0x0000000109097824 */ /* 0x008fca00008e0600 */
[----:B------:R0:W3:Y:S04]  /*10850*/  @!P0 LDG.E.U16 R20, [R8.64] ;  /* 0x0000000608148981 */ /* 0x0000e8000c1e1500 */
[----:B0-----:R-:W4:Y:S02]  /*10860*/  LDL R9, [R1+0x874] ;  /* 0x0008740001097983 */ /* 0x001f240000100800 */
[----:B----4-:R-:W-:Y:S02]  /*10870*/  IADD3 R8, P1, R9, R2, RZ ;  /* 0x0000000209087210 */ /* 0x010fe40007f3e0ff */
[----:B------:R-:W4:Y:S04]  /*10880*/  LDL R9, [R1+0x758] ;  /* 0x0007580001097983 */ /* 0x000f280000100800 */
[----:B------:R0:W-:Y:S02]  /*10890*/  STS.U16 [R3+0xc00], R22 ;  /* 0x000c001603007388 */ /* 0x0001e40000000400 */
[----:B0-----:R-:W-:Y:S01]  /*108a0*/  PRMT R22, RZ, 0x7610, R22 ;  /* 0x00007610ff167816 */ /* 0x001fe20000000016 */
[----:B----4-:R-:W-:-:S05]  /*108b0*/  IMAD.X R9, R9, 0x1, R0, P1 ;  /* 0x0000000109097824 */ /* 0x010fca00008e0600 */
[----:B------:R0:W4:Y:S04]  /*108c0*/  @!P0 LDG.E.U16 R22, [R8.64] ;  /* 0x0000000608168981 */ /* 0x000128000c1e1500 */
[----:B0-----:R-:W2:Y:S04]  /*108d0*/  LDL R9, [R1+0x600] ;  /* 0x0006000001097983 */ /* 0x001ea80000100800 */
[----:B------:R0:W-:Y:S02]  /*108e0*/  STS.U16 [R3+0xe00], R21 ;  /* 0x000e001503007388 */ /* 0x0001e40000000400 */
[----:B0-----:R-:W-:-:S02]  /*108f0*/  PRMT R21, RZ, 0x7610, R21 ;  /* 0x00007610ff157816 */ /* 0x001fc40000000015 */
[----:B----4-:R-:W-:Y:S01]  /*10900*/  STL [R1+0x1474], R22 ;  /* 0x0014741601007387 */ /* 0x010fe20000100800 */
[----:B--2---:R-:W-:-:S05]  /*10910*/  IADD3 R8, P1, R9, R2, RZ ;  /* 0x0000000209087210 */ /* 0x004fca0007f3e0ff */
[----:B------:R-:W-:Y:S02]  /*10920*/  IMAD.X R9, R5, 0x1, R0, P1 ;  /* 0x0000000105097824 */ /* 0x000fe400008e0600 */
[----:B------:R-:W2:Y:S04]  /*10930*/  LDL R5, [R1+0x5f0] ;  /* 0x0005f00001057983 */ /* 0x000ea80000100800 */
[----:B------:R0:W4:Y:S04]  /*10940*/  @!P0 LDG.E.U16 R21, [R8.64] ;  /* 0x0000000608158981 */ /* 0x000128000c1e1500 */
[----:B0-----:R-:W2:Y:S04]  /*10950*/  LDL R9, [R1+0x74c] ;  /* 0x00074c0001097983 */ /* 0x001ea80000100800 */
[----:B----4-:R-:W-:Y:S01]  /*10960*/  STL [R1+0x1470], R21 ;  /* 0x0014701501007387 */ /* 0x010fe20000100800 */
[----:B--2---:R-:W-:-:S03]  /*10970*/  IADD3 R8, P1, R9, R2, RZ ;  /* 0x0000000209087210 */ /* 0x004fc60007f3e0ff */
[----:B------:R-:W2:Y:S04]  /*10980*/  LDL R9, [R1+0x5fc] ;  /* 0x0005fc0001097983 */ /* 0x000ea80000100800 */
[----:B------:R0:W-:Y:S02]  /*10990*/  STS.U16 [R3+0x1000], R19 ;  /* 0x0010001303007388 */ /* 0x0001e40000000400 */
[----:B0-----:R-:W-:Y:S01]  /*109a0*/  PRMT R19, RZ, 0x7610, R19 ;  /* 0x00007610ff137816 */ /* 0x001fe20000000013 */
[----:B--2---:R-:W-:-:S05]  /*109b0*/  IMAD.X R9, R9, 0x1, R0, P1 ;  /* 0x0000000109097824 */ /* 0x004fca00008e0600 */
[----:B------:R0:W2:Y:S04]  /*109c0*/  @!P0 LDG.E.U16 R19, [R8.64] ;  /* 0x0000000608138981 */ /* 0x0000a8000c1e1500 */
[----:B0-----:R-:W4:Y:S04]  /*109d0*/  LDL R9, [R1+0x86c] ;  /* 0x00086c0001097983 */ /* 0x001f280000100800 */
[----:B--2---:R-:W-:Y:S01]  /*109e0*/  STL [R1+0x146c], R19 ;  /* 0x00146c1301007387 */ /* 0x004fe20000100800 */
[----:B----4-:R-:W-:-:S03]  /*109f0*/  IADD3 R8, P1, R9, R2, RZ ;  /* 0x0000000209087210 */ /* 0x010fc60007f3e0ff */
[----:B------:R-:W2:Y:S04]  /*10a00*/  LDL R9, [R1+0x748] ;  /* 0x0007480001097983 */ /* 0x000ea80000100800 */
[----:B------:R0:W-:Y:S02]  /*10a10*/  STS.U16 [R3+0x1200], R17 ;  /* 0x0012001103007388 */ /* 0x0001e40000000400 */
[----:B0-----:R-:W-:Y:S01]  /*10a20*/  PRMT R17, RZ, 0x7610, R17 ;  /* 0x00007610ff117816 */ /* 0x001fe20000000011 */
[----:B--2---:R-:W-:-:S05]  /*10a30*/  IMAD.X R9, R9, 0x1, R0, P1 ;  /* 0x0000000109097824 */ /* 0x004fca00008e0600 */
[----:B------:R0:W2:Y:S04]  /*10a40*/  @!P0 LDG.E.U16 R17, [R8.64] ;  /* 0x0000000608118981 */ /* 0x0000a8000c1e1500 */
[----:B0-----:R-:W4:Y:S04]  /*10a50*/  LDL R9, [R1+0x518] ;  /* 0x0005180001097983 */ /* 0x001f280000100800 */
[----:B------:R0:W-:Y:S04]  /*10a60*/  STS.U16 [R3+0x1400], R4 ;  /* 0x0014000403007388 */ /* 0x0001e80000000400 */
[----:B------:R1:W-:Y:S01]  /*10a70*/  STS.U16 [R3+0x600], R23 ;  /* 0x0006001703007388 */ /* 0x0003e20000000400 */
[----:B0-----:R-:W-:-:S02]  /*10a80*/  IADD3 R4, P1, R5, R2, RZ ;  /* 0x0000000205047210 */ /* 0x001fc40007f3e0ff */
[----:B-1----:R-:W-:Y:S01]  /*10a90*/  PRMT R23, RZ, 0x7610, R23 ;  /* 0x00007610ff177816 */ /* 0x002fe20000000017 */
[----:B--2---:R-:W-:Y:S02]  /*10aa0*/  STL [R1+0x1468], R17 ;  /* 0x0014681101007387 */ /* 0x004fe40000100800 */
[----:B----4-:R-:W-:Y:S02]  /*10ab0*/  IMAD.X R5, R9, 0x1, R0, P1 ;  /* 0x0000000109057824 */ /* 0x010fe400008e0600 */
[----:B------:R-:W2:Y:S04]  /*10ac0*/  LDL.LU R9, [R1+0x3c] ;  /* 0x00003c0001097983 */ /* 0x000ea80000300800 */
[----:B------:R0:W4:Y:S04]  /*10ad0*/  @!P0 LDG.E.U16 R23, [R4.64] ;  /* 0x0000000604178981 */ /* 0x000128000c1e1500 */
[----:B0-----:R-:W2:Y:S04]  /*10ae0*/  LDL.LU R4, [R1+0x10] ;  /* 0x0000100001047983 */ /* 0x001ea80000300800 */
[----:B------:R-:W3:Y:S04]  /*10af0*/  LDL R5, [R1+0x73c] ;  /* 0x00073c0001057983 */ /* 0x000ee80000100800 */
[----:B----4-:R-:W-:Y:S04]  /*10b00*/  STL [R1+0x1464], R23 ;  /* 0x0014641701007387 */ /* 0x010fe80000100800 */
[----:B--2---:R3:W-:Y:S02]  /*10b10*/  STS.U16 [R3+0x1600], R4 ;  /* 0x0016000403007388 */ /* 0x0047e40000000400 */
[----:B---3--:R-:W-:-:S02]  /*10b20*/  IADD3 R4, P1, R5, R2, RZ ;  /* 0x0000000205047210 */ /* 0x008fc40007f3e0ff */
[----:B------:R-:W2:Y:S01]  /*10b30*/  LDL R5, [R1+0x5ec] ;  /* 0x0005ec0001057983 */ /* 0x000ea20000100800 */
[----:B------:R-:W-:Y:S02]  /*10b40*/  PRMT R8, RZ, 0x7610, R8 ;  /* 0x00007610ff087816 */ /* 0x000fe40000000008 */
[----:B--2---:R-:W-:-:S05]  /*10b50*/  IMAD.X R5, R5, 0x1, R0, P1 ;  /* 0x0000000105057824 */ /* 0x004fca00008e0600 */
[----:B------:R0:W2:Y:S04]  /*10b60*/  @!P0 LDG.E.U16 R8, [R4.64] ;  /* 0x0000000604088981 */ /* 0x0000a8000c1e1500 */
[----:B0-----:R-:W3:Y:S04]  /*10b70*/  LDL.LU R4, [R1+0x1c] ;  /* 0x00001c0001047983 */ /* 0x001ee80000300800 */
[----:B------:R-:W4:Y:S04]  /*10b80*/  LDL R5, [R1+0x864] ;  /* 0x0008640001057983 */ /* 0x000f280000100800 */
[----:B--2---:R0:W-:Y:S04]  /*10b90*/  STL [R1+0x10], R8 ;  /* 0x0000100801007387 */ /* 0x0041e80000100800 */
[----:B---3--:R4:W-:Y:S01]  /*10ba0*/  STS.U16 [R3+0x1800], R4 ;  /* 0x0018000403007388 */ /* 0x0089e20000000400 */
[----:B------:R-:W-:-:S03]  /*10bb0*/  PRMT R13, RZ, 0x7610, R13 ;  /* 0x00007610ff0d7816 */ /* 0x000fc6000000000d */
[----:B0-----:R-:W2:Y:S01]  /*10bc0*/  LDL R8, [R1+0x85c] ;  /* 0x00085c0001087983 */ /* 0x001ea20000100800 */
[----:B----4-:R-:W-:-:S03]  /*10bd0*/  IADD3 R4, P1, R5, R2, RZ ;  /* 0x0000000205047210 */ /* 0x010fc60007f3e0ff */
[----:B------:R-:W3:Y:S02]  /*10be0*/  LDL R5, [R1+0x738] ;  /* 0x0007380001057983 */ /* 0x000ee40000100800 */
[----:B---3--:R-:W-:-:S05]  /*10bf0*/  IMAD.X R5, R5, 0x1, R0, P1 ;  /* 0x0000000105057824 */ /* 0x008fca00008e0600 */
[----:B------:R-:W3:Y:S04]  /*10c00*/  @!P0 LDG.E.U16 R13, [R4.64] ;  /* 0x00000006040d8981 */ /* 0x000ee8000c1e1500 */
[----:B---3--:R0:W-:Y:S04]  /*10c10*/  STL [R1+0xc], R13 ;  /* 0x00000c0d01007387 */ /* 0x0081e80000100800 */
[----:B0-----:R-:W3:Y:S04]  /*10c20*/  LDL.LU R13, [R1+0x14a4] ;  /* 0x0014a400010d7983 */ /* 0x001ee80000300800 */
[----:B------:R-:W4:Y:S04]  /*10c30*/  LDL.LU R4, [R1+0x24] ;  /* 0x0000240001047983 */ /* 0x000f280000300800 */
[----:B------:R-:W2:Y:S04]  /*10c40*/  LDL R5, [R1+0x5e0] ;  /* 0x0005e00001057983 */ /* 0x000ea80000100800 */
[----:B----4-:R2:W-:Y:S02]  /*10c50*/  STS.U16 [R3+0x1a00], R4 ;  /* 0x001a000403007388 */ /* 0x0105e40000000400 */
[----:B--2---:R-:W-:-:S02]  /*10c60*/  IADD3 R4, P1, R5, R2, RZ ;  /* 0x0000000205047210 */ /* 0x004fc40007f3e0ff */
[----:B------:R-:W2:Y:S01]  /*10c70*/  LDL R5, [R1+0x510] ;  /* 0x0005100001057983 */ /* 0x000ea20000100800 */
[----:B---3--:R-:W-:Y:S02]  /*10c80*/  PRMT R13, RZ, 0x7610, R13 ;  /* 0x00007610ff0d7816 */ /* 0x008fe4000000000d */
[----:B--2---:R-:W-:-:S05]  /*10c90*/  IMAD.X R5, R5, 0x1, R0, P1 ;  /* 0x0000000105057824 */ /* 0x004fca00008e0600 */
[----:B------:R-:W2:Y:S04]  /*10ca0*/  @!P0 LDG.E.U16 R13, [R4.64] ;  /* 0x00000006040d8981 */ /* 0x000ea8000c1e1500 */
[----:B--2---:R0:W-:Y:S04]  /*10cb0*/  STL [R1+0x8], R13 ;  /* 0x0000080d01007387 */ /* 0x0041e80000100800 */
[----:B0-----:R-:W2:Y:S04]  /*10cc0*/  LDL.LU R13, [R1+0x14a0] ;  /* 0x0014a000010d7983 */ /* 0x001ea80000300800 */
[----:B------:R-:W3:Y:S04]  /*10cd0*/  LDL.LU R4, [R1+0x2c] ;  /* 0x00002c0001047983 */ /* 0x000ee80000300800 */
[----:B------:R-:W4:Y:S04]  /*10ce0*/  LDL R5, [R1+0x72c] ;  /* 0x00072c0001057983 */ /* 0x000f280000100800 */
[----:B---3--:R4:W-:Y:S02]  /*10cf0*/  STS.U16 [R3+0x1c00], R4 ;  /* 0x001c000403007388 */ /* 0x0089e40000000400 */
[----:B----4-:R-:W-:-:S02]  /*10d00*/  IADD3 R4, P1, R5, R2, RZ ;  /* 0x0000000205047210 */ /* 0x010fc40007f3e0ff */
[----:B------:R-:W3:Y:S01]  /*10d10*/  LDL R5, [R1+0x5dc] ;  /* 0x0005dc0001057983 */ /* 0x000ee20000100800 */
[----:B--2---:R-:W-:Y:S02]  /*10d20*/  PRMT R13, RZ, 0x7610, R13 ;  /* 0x00007610ff0d7816 */ /* 0x004fe4000000000d */
[----:B---3--:R-:W-:-:S05]  /*10d30*/  IMAD.X R5, R5, 0x1, R0, P1 ;  /* 0x0000000105057824 */ /* 0x008fca00008e0600 */
[----:B------:R-:W2:Y:S04]  /*10d40*/  @!P0 LDG.E.U16 R13, [R4.64] ;  /* 0x00000006040d8981 */ /* 0x000ea8000c1e1500 */
[----:B--2---:R0:W-:Y:S04]  /*10d50*/  STL [R1+0x4], R13 ;  /* 0x0000040d01007387 */ /* 0x0041e80000100800 */
[----:B0-----:R-:W2:Y:S04]  /*10d60*/  LDL.LU R13, [R1+0x149c] ;  /* 0x00149c00010d7983 */ /* 0x001ea80000300800 */
[----:B------:R-:W3:Y:S01]  /*10d70*/  LDL.LU R5, [R1+0x34] ;  /* 0x0000340001057983 */ /* 0x000ee20000300800 */
[----:B------:R-:W-:-:S03]  /*10d80*/  IADD3 R4, P1, R8, R2, RZ ;  /* 0x0000000208047210 */ /* 0x000fc60007f3e0ff */
[----:B------:R-:W4:Y:S04]  /*10d90*/  LDL R8, [R1+0x5cc] ;  /* 0x0005cc0001087983 */ /* 0x000f280000100800 */
[----:B---3--:R0:W-:Y:S04]  /*10da0*/  STS.U16 [R3+0x1e00], R5 ;  /* 0x001e000503007388 */ /* 0x0081e80000000400 */
[----:B0-----:R-:W3:Y:S01]  /*10db0*/  LDL R5, [R1+0x728] ;  /* 0x0007280001057983 */ /* 0x001ee20000100800 */
[----:B--2---:R-:W-:Y:S01]  /*10dc0*/  PRMT R13, RZ, 0x7610, R13 ;  /* 0x00007610ff0d7816 */ /* 0x004fe2000000000d */
[----:B---3--:R-:W-:-:S05]  /*10dd0*/  IMAD.X R5, R5, 0x1, R0, P1 ;  /* 0x0000000105057824 */ /* 0x008fca00008e0600 */
[----:B------:R-:W2:Y:S04]  /*10de0*/  @!P0 LDG.E.U16 R13, [R4.64] ;  /* 0x00000006040d8981 */ /* 0x000ea8000c1e1500 */
[----:B--2---:R0:W-:Y:S04]  /*10df0*/  STL [R1], R13 ;  /* 0x0000000d01007387 */ /* 0x0041e80000100800 */
[----:B0-----:R-:W2:Y:S04]  /*10e00*/  LDL.LU R13, [R1+0x1498] ;  /* 0x00149800010d7983 */ /* 0x001ea80000300800 */
[----:B------:R-:W3:Y:S04]  /*10e10*/  LDL R5, [R1+0x5d0] ;  /* 0x0005d00001057983 */ /* 0x000ee80000100800 */
[----:B------:R0:W-:Y:S04]  /*10e20*/  STS.U16 [R3+0x2000], R9 ;  /* 0x0020000903007388 */ /* 0x0001e80000000400 */
[----:B0-----:R-:W2:Y:S01]  /*10e30*/  LDL.LU R9, [R1+0x5c] ;  /* 0x00005c0001097983 */ /* 0x001ea20000300800 */
[----:B---3--:R-:W-:-:S03]  /*10e40*/  IADD3 R4, P1, R5, R2, RZ ;  /* 0x0000000205047210 */ /* 0x008fc60007f3e0ff */
[----:B------:R-:W3:Y:S04]  /*10e50*/  LDL R5, [R1+0x508] ;  /* 0x0005080001057983 */ /* 0x000ee80000100800 */
[----:B------:R0:W-:Y:S02]  /*10e60*/  STS.U16 [R3], R27 ;  /* 0x0000001b03007388 */ /* 0x0001e40000000400 */
[----:B0-----:R-:W-:Y:S01]  /*10e70*/  PRMT R27, RZ, 0x7610, R27 ;  /* 0x00007610ff1b7816 */ /* 0x001fe2000000001b */
[----:B---3--:R-:W-:-:S05]  /*10e80*/  IMAD.X R5, R5, 0x1, R0, P1 ;  /* 0x0000000105057824 */ /* 0x008fca00008e0600 */
[----:B------:R0:W3:Y:S04]  /*10e90*/  @!P0 LDG.E.U16 R27, [R4.64] ;  /* 0x00000006041b8981 */ /* 0x0000e8000c1e1500 */
[----:B0-----:R-:W2:Y:S04]  /*10ea0*/  LDL.LU R4, [R1+0x44] ;  /* 0x0000440001047983 */ /* 0x001ea80000300800 */
[----:B------:R-:W4:Y:S04]  /*10eb0*/  LDL R5, [R1+0x71c] ;  /* 0x00071c0001057983 */ /* 0x000f280000100800 */
[----:B------:R0:W-:Y:S02]  /*10ec0*/  STS.U16 [R3+0x200], R26 ;  /* 0x0002001a03007388 */ /* 0x0001e40000000400 */
[----:B0-----:R-:W-:-:S02]  /*10ed0*/  PRMT R26, RZ, 0x7610, R26 ;  /* 0x00007610ff1a7816 */ /* 0x001fc4000000001a */
[----:B---3--:R-:W-:Y:S04]  /*10ee0*/  STL [R1+0x1450], R27 ;  /* 0x0014501b01007387 */ /* 0x008fe80000100800 */
[----:B--2---:R4:W-:Y:S04]  /*10ef0*/  STS.U16 [R3+0x2200], R4 ;  /* 0x0022000403007388 */ /* 0x0049e80000000400 */
[----:B------:R-:W-:Y:S01]  /*10f00*/  STL [R1+0x1454], R27 ;  /* 0x0014541b01007387 */ /* 0x000fe20000100800 */
[----:B----4-:R-:W-:-:S03]  /*10f10*/  IADD3 R4, P1, R5, R2, RZ ;  /* 0x0000000205047210 */ /* 0x010fc60007f3e0ff */
[----:B------:R-:W-:Y:S02]  /*10f20*/  STL [R1+0x1458], R27 ;  /* 0x0014581b01007387 */ /* 0x000fe40000100800 */
[----:B------:R-:W-:Y:S02]  /*10f30*/  IMAD.X R5, R8, 0x1, R0, P1 ;  /* 0x0000000108057824 */ /* 0x000fe400008e0600 */
[----:B------:R-:W-:Y:S04]  /*10f40*/  STL [R1+0x145c], R27 ;  /* 0x00145c1b01007387 */ /* 0x000fe80000100800 */
[----:B------:R-:W-:Y:S04]  /*10f50*/  STL [R1+0x1460], R27 ;  /* 0x0014601b01007387 */ /* 0x000fe80000100800 */
[----:B------:R-:W2:Y:S04]  /*10f60*/  LDL R8, [R1+0x84c] ;  /* 0x00084c0001087983 */ /* 0x000ea80000100800 */
[----:B------:R0:W3:Y:S04]  /*10f70*/  @!P0 LDG.E.U16 R26, [R4.64] ;  /* 0x00000006041a8981 */ /* 0x0000e8000c1e1500 */
[----:B0-----:R-:W4:Y:S04]  /*10f80*/  LDL.LU R4, [R1+0x68] ;  /* 0x0000680001047983 */ /* 0x001f280000300800 */
[----:B------:R-:W2:Y:S04]  /*10f90*/  LDL R5, [R1+0x854] ;  /* 0x0008540001057983 */ /* 0x000ea80000100800 */
[----:B----4-:R2:W-:Y:S02]  /*10fa0*/  STS.U16 [R3+0x2400], R4 ;  /* 0x0024000403007388 */ /* 0x0105e40000000400 */
[----:B--2---:R-:W-:-:S02]  /*10fb0*/  IADD3 R4, P1, R5, R2, RZ ;  /* 0x0000000205047210 */ /* 0x004fc40007f3e0ff */
[----:B------:R-:W2:Y:S01]  /*10fc0*/  LDL R5, [R1+0x718] ;  /* 0x0007180001057983 */ /* 0x000ea20000100800 */
[----:B------:R-:W-:Y:S02]  /*10fd0*/  PRMT R25, RZ, 0x7610, R25 ;  /* 0x00007610ff197816 */ /* 0x000fe40000000019 */
[----:B--2---:R-:W-:-:S05]  /*10fe0*/  IMAD.X R5, R5, 0x1, R0, P1 ;  /* 0x0000000105057824 */ /* 0x004fca00008e0600 */
[----:B------:R0:W2:Y:S04]  /*10ff0*/  @!P0 LDG.E.U16 R25, [R4.64] ;  /* 0x0000000604198981 */ /* 0x0000a8000c1e1500 */
        /* <DEDUP_REMOVED lines=10> */
[----:B------:R0:W-:Y:S04]  /*110a0*/  STS.U16 [R3+0x2a00], R9 ;  /* 0x002a000903007388 */ /* 0x0001e80000000400 */
[----:B0-----:R-:W3:Y:S04]  /*110b0*/  LDL R9, [R1+0x708] ;  /* 0x0007080001097983 */ /* 0x001ee80000100800 */
[----:B----4-:R2:W-:Y:S02]  /*110c0*/  STS.U16 [R3+0x2800], R4 ;  /* 0x0028000403007388 */ /* 0x0105e40000000400 */
[----:B--2---:R-:W-:-:S02]  /*110d0*/  IADD3 R4, P1, R5, R2, RZ ;  /* 0x0000000205047210 */ /* 0x004fc40007f3e0ff */
[----:B------:R-:W2:Y:S01]  /*110e0*/  LDL R5, [R1+0x5bc] ;  /* 0x0005bc0001057983 */ /* 0x000ea20000100800 */
[----:B------:R-:W-:Y:S02]  /*110f0*/  PRMT R6, RZ, 0x7610, R6 ;  /* 0x00007610ff067816 */ /* 0x000fe40000000006 */
[----:B--2---:R-:W-:Y:S01]  /*11100*/  IMAD.X R5, R5, 0x1, R0, P1 ;  /* 0x0000000105057824 */ /* 0x004fe200008e0600 */
[----:B------:R-:W-:-:S04]  /*11110*/  IADD3 R8, P1, R8, R2, RZ ;  /* 0x0000000208087210 */ /* 0x000fc80007f3e0ff */
[----:B------:R0:W2:Y:S01]  /*11120*/  @!P0 LDG.E.U16 R6, [R4.64] ;  /* 0x0000000604068981 */ /* 0x0000a2000c1e1500 */
[----:B---3--:R-:W-:Y:S01]  /*11130*/  IMAD.X R9, R9, 0x1, R0, P1 ;  /* 0x0000000109097824 */ /* 0x008fe200008e0600 */
[----:B0-----:R-:W-:-:S06]  /*11140*/  PRMT R5, RZ, 0x7610, R5 ;  /* 0x00007610ff057816 */ /* 0x001fcc0000000005 */
        /* <DEDUP_REMOVED lines=9> */
[----:B0-----:R-:W4:Y:S02]  /*111e0*/  LDL R9, [R1+0x6fc] ;  /* 0x0006fc0001097983 */ /* 0x001f240000100800 */
[----:B----4-:R-:W-:Y:S02]  /*111f0*/  IADD3 R8, P1, R9, R2, RZ ;  /* 0x0000000209087210 */ /* 0x010fe40007f3e0ff */
[----:B------:R-:W4:Y:S04]  /*11200*/  LDL R9, [R1+0x5ac] ;  /* 0x0005ac0001097983 */ /* 0x000f280000100800 */
[----:B------:R0:W-:Y:S02]  /*11210*/  STS.U16 [R3+0x2e00], R13 ;  /* 0x002e000d03007388 */ /* 0x0001e40000000400 */
[----:B0-----:R-:W-:Y:S01]  /*11220*/  PRMT R13, RZ, 0x7610, R13 ;  /* 0x00007610ff0d7816 */ /* 0x001fe2000000000d */
[----:B----4-:R-:W-:-:S05]  /*11230*/  IMAD.X R9, R9, 0x1, R0, P1 ;  /* 0x0000000109097824 */ /* 0x010fca00008e0600 */
        /* <DEDUP_REMOVED lines=12> */
[----:B--2---:R-:W-:Y:S04]  /*11300*/  STL [R1+0x1444], R12 ;  /* 0x0014440c01007387 */ /* 0x004fe80000100800 */
[----:B---3--:R4:W-:Y:S02]  /*11310*/  STS.U16 [R3+0x3200], R8 ;  /* 0x0032000803007388 */ /* 0x0089e40000000400 */
[----:B----4-:R-:W-:-:S02]  /*11320*/  IADD3 R8, P1, R9, R2, RZ ;  /* 0x0000000209087210 */ /* 0x010fc40007f3e0ff */
[----:B------:R-:W2:Y:S01]  /*11330*/  LDL R9, [R1+0x4f0] ;  /* 0x0004f00001097983 */ /* 0x000ea20000100800 */
[----:B------:R-:W-:Y:S02]  /*11340*/  PRMT R11, RZ, 0x7610, R11 ;  /* 0x00007610ff0b7816 */ /* 0x000fe4000000000b */
[----:B--2---:R-:W-:-:S05]  /*11350*/  IMAD.X R9, R9, 0x1, R0, P1 ;  /* 0x0000000109097824 */ /* 0x004fca00008e0600 */
[----:B------:R0:W2:Y:S04]  /*11360*/  @!P0 LDG.E.U16 R11, [R8.64] ;  /* 0x00000006080b8981 */ /* 0x0000a8000c1e1500 */
[----:B0-----:R-:W3:Y:S04]  /*11370*/  LDL R9, [R1+0x6ec] ;  /* 0x0006ec0001097983 */ /* 0x001ee80000100800 */
[----:B--2---:R-:W-:Y:S04]  /*11380*/  STL [R1+0x1440], R11 ;  /* 0x0014400b01007387 */ /* 0x004fe80000100800 */
[----:B------:R-:W-:Y:S01]  /*11390*/  STL [R1+0x144c], R11 ;  /* 0x00144c0b01007387 */ /* 0x000fe20000100800 */
[----:B---3--:R-:W-:-:S03]  /*113a0*/  IADD3 R8, P1, R9, R2, RZ ;  /* 0x0000000209087210 */ /* 0x008fc60007f3e0ff */
[----:B------:R-:W2:Y:S04]  /*113b0*/  LDL R9, [R1+0x59c] ;  /* 0x00059c0001097983 */ /* 0x000ea80000100800 */
[----:B------:R0:W-:Y:S04]  /*113c0*/  STS.U16 [R3+0x400], R10 ;  /* 0x0004000a03007388 */ /* 0x0001e80000000400 */
[----:B------:R1:W-:Y:S01]  /*113d0*/  STS.U16 [R3+0x3400], R15 ;  /* 0x0034000f03007388 */ /* 0x0003e20000000400 */
[----:B0-----:R-:W-:-:S03]  /*113e0*/  PRMT R10, RZ, 0x7610, R10 ;  /* 0x00007610ff0a7816 */ /* 0x001fc6000000000a */
[----:B-1----:R-:W3:Y:S01]  /*113f0*/  LDL R15, [R1+0x83c] ;  /* 0x00083c00010f7983 */ /* 0x002ee20000100800 */
[----:B--2---:R-:W-:-:S05]  /*11400*/  IMAD.X R9, R9, 0x1, R0, P1 ;  /* 0x0000000109097824 */ /* 0x004fca00008e0600 */
[----:B------:R-:W2:Y:S04]  /*11410*/  @!P0 LDG.E.U16 R10, [R8.64] ;  /* 0x00000006080a8981 */ /* 0x000ea8000c1e1500 */
[----:B------:R3:W-:Y:S02]  /*11420*/  STS.U16 [R3+0x3600], R14 ;  /* 0x0036000e03007388 */ /* 0x0007e40000000400 */
[----:B---3--:R-:W-:Y:S02]  /*11430*/  IADD3 R14, P1, R15, R2, RZ ;  /* 0x000000020f0e7210 */ /* 0x008fe40007f3e0ff */
[----:B--2---:R-:W-:Y:S04]  /*11440*/  STL [R1+0x143c], R10 ;  /* 0x00143c0a01007387 */ /* 0x004fe80000100800 */
[----:B------:R-:W2:Y:S01]  /*11450*/  LDL R15, [R1+0x6e8] ;  /* 0x0006e800010f7983 */ /* 0x000ea20000100800 */
[----:B------:R-:W-:Y:S01]  /*11460*/  PRMT R9, RZ, 0x7610, R9 ;  /* 0x00007610ff097816 */ /* 0x000fe20000000009 */
        /* <DEDUP_REMOVED lines=19> */
[----:B------:R-:W2:Y:S04]  /*115a0*/  @!P0 LDG.E.U16 R29, [R14.64] ;  /* 0x000000060e1d8981 */ /* 0x000ea8000c1e1500 */
[----:B--2---:R0:W-:Y:S04]  /*115b0*/  STL [R1+0x80], R29 ;  /* 0x0000801d01007387 */ /* 0x0041e80000100800 */
[----:B0-----:R-:W2:Y:S04]  /*115c0*/  LDL.LU R29, [R1+0x1494] ;  /* 0x00149400011d7983 */ /* 0x001ea80000300800 */
[----:B------:R-:W3:Y:S04]  /*115d0*/  LDL R15, [R1+0x6d8] ;  /* 0x0006d800010f7983 */ /* 0x000ee80000100800 */
[----:B--2---:R0:W-:Y:S01]  /*115e0*/  STS.U16 [R3+0x3c00], R29 ;  /* 0x003c001d03007388 */ /* 0x0041e20000000400 */
[----:B---3--:R-:W-:-:S03]  /*115f0*/  IADD3 R14, P1, R15, R2, RZ ;  /* 0x000000020f0e7210 */ /* 0x008fc60007f3e0ff */
[----:B0-----:R-:W2:Y:S04]  /*11600*/  LDL.LU R29, [R1+0x584] ;  /* 0x00058400011d7983 */ /* 0x001ea80000300800 */
[----:B------:R-:W3:Y:S01]  /*11610*/  LDL R15, [R1+0x58c] ;  /* 0x00058c00010f7983 */ /* 0x000ee20000100800 */
[----:B------:R-:W-:Y:S01]  /*11620*/  PRMT R28, RZ, 0x7610, R28 ;  /* 0x00007610ff1c7816 */ /* 0x000fe2000000001c */
        /* <DEDUP_REMOVED lines=26> */
[----:B----4-:R2:W-:Y:S01]  /*117d0*/  STS.U16 [R3+0x4200], R14 ;  /* 0x0042000e03007388 */ /* 0x0105e20000000400 */
[----:B---3--:R-:W-:-:S02]  /*117e0*/  PRMT R16, RZ, 0x7610, R16 ;  /* 0x00007610ff107816 */ /* 0x008fc40000000010 */
[----:B--2---:R-:W-:-:S05]  /*117f0*/  IADD3 R14, P1, R15, R2, RZ ;  /* 0x000000020f0e7210 */ /* 0x004fca0007f3e0ff */
[----:B------:R-:W-:-:S05]  /*11800*/  IMAD.X R15, R29, 0x1, R0, P1 ;  /* 0x000000011d0f7824 */ /* 0x000fca00008e0600 */
[----:B------:R-:W2:Y:S04]  /*11810*/  @!P0 LDG.E.U16 R16, [R14.64] ;  /* 0x000000060e108981 */ /* 0x000ea8000c1e1500 */
[----:B------:R0:W-:Y:S04]  /*11820*/  STL [R1+0x9a4], R29 ;  /* 0x0009a41d01007387 */ /* 0x0001e80000100800 */
[----:B0-----:R-:W3:Y:S04]  /*11830*/  LDL.LU R29, [R1+0x810] ;  /* 0x00081000011d7983 */ /* 0x001ee80000300800 */
[----:B--2---:R0:W-:Y:S04]  /*11840*/  STL [R1+0x70], R16 ;  /* 0x0000701001007387 */ /* 0x0041e80000100800 */
[----:B0-----:R-:W2:Y:S04]  /*11850*/  LDL.LU R16, [R1+0x1484] ;  /* 0x0014840001107983 */ /* 0x001ea80000300800 */
[----:B------:R-:W4:Y:S04]  /*11860*/  LDL.LU R14, [R1+0x20] ;  /* 0x00002000010e7983 */ /* 0x000f280000300800 */
[----:B------:R-:W2:Y:S04]  /*11870*/  LDL R15, [R1+0x814] ;  /* 0x00081400010f7983 */ /* 0x000ea80000100800 */
[----:B----4-:R2:W-:Y:S02]  /*11880*/  STS.U16 [R3+0x4400], R14 ;  /* 0x0044000e03007388 */ /* 0x0105e40000000400 */
[----:B--2---:R-:W-:-:S02]  /*11890*/  IADD3 R14, P1, R15, R2, RZ ;  /* 0x000000020f0e7210 */ /* 0x004fc40007f3e0ff */
[----:B------:R-:W2:Y:S01]  /*118a0*/  LDL R15, [R1+0x6c4] ;  /* 0x0006c400010f7983 */ /* 0x000ea20000100800 */
[----:B------:R-:W-:Y:S02]  /*118b0*/  PRMT R16, RZ, 0x7610, R16 ;  /* 0x00007610ff107816 */ /* 0x000fe40000000010 */
[----:B--2---:R-:W-:-:S05]  /*118c0*/  IMAD.X R15, R15, 0x1, R0, P1 ;  /* 0x000000010f0f7824 */ /* 0x004fca00008e0600 */
[----:B------:R-:W2:Y:S04]  /*118d0*/  @!P0 LDG.E.U16 R16, [R14.64] ;  /* 0x000000060e108981 */ /* 0x000ea8000c1e1500 */
[----:B--2---:R0:W-:Y:S04]  /*118e0*/  STL [R1+0x6c], R16 ;  /* 0x00006c1001007387 */ /* 0x0041e80000100800 */
[----:B0-----:R-:W2:Y:S04]  /*118f0*/  LDL.LU R16, [R1+0x1480] ;  /* 0x0014800001107983 */ /* 0x001ea80000300800 */
[----:B------:R-:W4:Y:S01]  /*11900*/  LDL.LU R15, [R1+0x18] ;  /* 0x00001800010f7983 */ /* 0x000f220000300800 */
[----:B------:R-:W-:-:S02]  /*11910*/  IADD3 R14, P1, R28, R2, RZ ;  /* 0x000000021c0e7210 */ /* 0x000fc40007f3e0ff */
[----:B------:R-:W-:Y:S01]  /*11920*/  PRMT R12, RZ, 0x7610, R12 ;  /* 0x00007610ff0c7816 */ /* 0x000fe2000000000c */
[----:B------:R0:W-:Y:S04]  /*11930*/  STL [R1+0x9a8], R28 ;  /* 0x0009a81c01007387 */ /* 0x0001e80000100800 */
[----:B0-----:R-:W2:Y:S04]  /*11940*/  LDL.LU R28, [R1+0x6b8] ;  /* 0x0006b800011c7983 */ /* 0x001ea80000300800 */
[----:B---3--:R-:W-:Y:S04]  /*11950*/  STL [R1+0x9ac], R29 ;  /* 0x0009ac1d01007387 */ /* 0x008fe80000100800 */
[----:B----4-:R0:W-:Y:S02]  /*11960*/  STS.U16 [R3+0x4600], R15 ;  /* 0x0046000f03007388 */ /* 0x0101e40000000400 */
[----:B0-----:R-:W-:-:S02]  /*11970*/  IMAD.X R15, R29, 0x1, R0, P1 ;  /* 0x000000011d0f7824 */ /* 0x001fc400008e0600 */
[----:B------:R-:W3:Y:S04]  /*11980*/  LDL.LU R29, [R1+0x57c] ;  /* 0x00057c00011d7983 */ /* 0x000ee80000300800 */
[----:B------:R0:W4:Y:S04]  /*11990*/  @!P0 LDG.E.U16 R12, [R14.64] ;  /* 0x000000060e0c8981 */ /* 0x000128000c1e1500 */
[----:B0-----:R-:W4:Y:S01]  /*119a0*/  LDL.LU R15, [R1+0x14] ;  /* 0x00001400010f7983 */ /* 0x001f220000300800 */
[----:B--2---:R-:W-:-:S03]  /*119b0*/  IADD3 R14, P1, R28, R2, RZ ;  /* 0x000000021c0e7210 */ /* 0x004fc60007f3e0ff */
[----:B------:R0:W-:Y:S04]  /*119c0*/  STL [R1+0x9b0], R28 ;  /* 0x0009b01c01007387 */ /* 0x0001e80000100800 */
[----:B0-----:R-:W2:Y:S04]  /*119d0*/  LDL.LU R28, [R1+0x804] ;  /* 0x00080400011c7983 */ /* 0x001ea80000300800 */
[----:B---3--:R-:W-:Y:S04]  /*119e0*/  STL [R1+0x9b4], R29 ;  /* 0x0009b41d01007387 */ /* 0x008fe80000100800 */
[----:B----4-:R0:W-:Y:S02]  /*119f0*/  STS.U16 [R3+0x4800], R15 ;  /* 0x0048000f03007388 */ /* 0x0101e40000000400 */
[----:B0-----:R-:W-:-:S02]  /*11a00*/  IMAD.X R15, R29, 0x1, R0, P1 ;  /* 0x000000011d0f7824 */ /* 0x001fc400008e0600 */
[----:B------:R-:W3:Y:S01]  /*11a10*/  LDL.LU R29, [R1+0x6b4] ;  /* 0x0006b400011d7983 */ /* 0x000ee20000300800 */
[----:B------:R-:W-:-:S06]  /*11a20*/  PRMT R18, RZ, 0x7610, R18 ;  /* 0x00007610ff127816 */ /* 0x000fcc0000000012 */
[----:B------:R2:W4:Y:S01]  /*11a30*/  @!P0 LDG.E.U16 R18, [R14.64] ;  /* 0x000000060e128981 */ /* 0x000522000c1e1500 */
[----:B------:R-:W-:Y:S02]  /*11a40*/  PRMT R7, RZ, 0x7610, R7 ;  /* 0x00007610ff077816 */ /* 0x000fe40000000007 */
[----:B--2---:R-:W-:-:S05]  /*11a50*/  IADD3 R14, P1, R28, R2, RZ ;  /* 0x000000021c0e7210 */ /* 0x004fca0007f3e0ff */
[----:B---3--:R-:W-:-:S05]  /*11a60*/  IMAD.X R15, R29, 0x1, R0, P1 ;  /* 0x000000011d0f7824 */ /* 0x008fca00008e0600 */
[----:B------:R-:W2:Y:S04]  /*11a70*/  @!P0 LDG.E.U16 R7, [R14.64] ;  /* 0x000000060e078981 */ /* 0x000ea8000c1e1500 */
[----:B------:R0:W-:Y:S04]  /*11a80*/  STL [R1+0x9b8], R28 ;  /* 0x0009b81c01007387 */ /* 0x0001e80000100800 */
[----:B0-----:R-:W3:Y:S04]  /*11a90*/  LDL.LU R28, [R1+0x8c8] ;  /* 0x0008c800011c7983 */ /* 0x001ee80000300800 */
[----:B------:R0:W-:Y:S04]  /*11aa0*/  STL [R1+0x9bc], R29 ;  /* 0x0009bc1d01007387 */ /* 0x0001e80000100800 */
[----:B0-----:R-:W3:Y:S04]  /*11ab0*/  LDL.LU R29, [R1+0x800] ;  /* 0x00080000011d7983 */ /* 0x001ee80000300800 */
[----:B--2---:R0:W-:Y:S04]  /*11ac0*/  STL [R1+0x60], R7 ;  /* 0x0000600701007387 */ /* 0x0041e80000100800 */
[----:B0-----:R-:W2:Y:S01]  /*11ad0*/  LDL.LU R7, [R1+0x147c] ;  /* 0x00147c0001077983 */ /* 0x001ea20000300800 */
[----:B----4-:R-:W-:-:S03]  /*11ae0*/  IMAD.MOV.U32 R15, RZ, RZ, R18 ;  /* 0x000000ffff0f7224 */ /* 0x010fc600078e0012 */
[----:B------:R-:W4:Y:S01]  /*11af0*/  LDL.LU R18, [R1+0x1478] ;  /* 0x0014780001127983 */ /* 0x000f220000300800 */
[----:B---3--:R-:W-:-:S03]  /*11b00*/  IADD3 R14, P1, R28, R2, RZ ;  /* 0x000000021c0e7210 */ /* 0x008fc60007f3e0ff */
[----:B------:R0:W-:Y:S04]  /*11b10*/  STL [R1+0x9c0], R28 ;  /* 0x0009c01c01007387 */ /* 0x0001e80000100800 */
[----:B0-----:R-:W3:Y:S04]  /*11b20*/  LDL.LU R28, [R1+0x6a8] ;  /* 0x0006a800011c7983 */ /* 0x001ee80000300800 */
[----:B------:R-:W-:Y:S04]  /*11b30*/  STL [R1+0x9c4], R29 ;  /* 0x0009c41d01007387 */ /* 0x000fe80000100800 */
[----:B--2---:R0:W-:Y:S02]  /*11b40*/  STS.U16 [R3+0x4c00], R7 ;  /* 0x004c000703007388 */ /* 0x0041e40000000400 */
[----:B0-----:R-:W-:-:S02]  /*11b50*/  IMAD.MOV.U32 R7, RZ, RZ, R15 ;  /* 0x000000ffff077224 */ /* 0x001fc400078e000f */
[----:B------:R-:W-:Y:S02]  /*11b60*/  IMAD.X R15, R29, 0x1, R0, P1 ;  /* 0x000000011d0f7824 */ /* 0x000fe400008e0600 */
[----:B------:R-:W2:Y:S01]  /*11b70*/  LDL.LU R29, [R1+0x574] ;  /* 0x00057400011d7983 */ /* 0x000ea20000300800 */
[----:B------:R-:W-:-:S06]  /*11b80*/  PRMT R11, RZ, 0x7610, R11 ;  /* 0x00007610ff0b7816 */ /* 0x000fcc000000000b */
[----:B------:R3:W2:Y:S04]  /*11b90*/  @!P0 LDG.E.U16 R11, [R14.64] ;  /* 0x000000060e0b8981 */ /* 0x0006a8000c1e1500 */
[----:B------:R0:W-:Y:S01]  /*11ba0*/  STS.U16 [R3+0x4a00], R16 ;  /* 0x004a001003007388 */ /* 0x0001e20000000400 */
[----:B---3--:R-:W-:-:S03]  /*11bb0*/  IADD3 R14, P1, R28, R2, RZ ;  /* 0x000000021c0e7210 */ /* 0x008fc60007f3e0ff */
[----:B----4-:R-:W-:Y:S01]  /*11bc0*/  STL [R1+0x1430], R18 ;  /* 0x0014301201007387 */ /* 0x010fe20000100800 */
[----:B0-----:R-:W-:-:S03]  /*11bd0*/  PRMT R16, RZ, 0x7610, R16 ;  /* 0x00007610ff107816 */ /* 0x001fc60000000010 */
[----:B------:R0:W-:Y:S04]  /*11be0*/  STL [R1+0x9c8], R28 ;  /* 0x0009c81c01007387 */ /* 0x0001e80000100800 */
[----:B0-----:R-:W3:Y:S01]  /*11bf0*/  LDL.LU R28, [R1+0x8c0] ;  /* 0x0008c000011c7983 */ /* 0x001ee20000300800 */
[----:B--2---:R-:W-:-:S03]  /*11c00*/  IMAD.X R15, R29, 0x1, R0, P1 ;  /* 0x000000011d0f7824 */ /* 0x004fc600008e0600 */
[----:B------:R0:W-:Y:S04]  /*11c10*/  STL [R1+0x9cc], R29 ;  /* 0x0009cc1d01007387 */ /* 0x0001e80000100800 */
[----:B------:R1:W2:Y:S04]  /*11c20*/  @!P0 LDG.E.U16 R16, [R14.64] ;  /* 0x000000060e108981 */ /* 0x0002a8000c1e1500 */
[----:B0-----:R-:W4:Y:S04]  /*11c30*/  LDL.LU R29, [R1+0x7f0] ;  /* 0x0007f000011d7983 */ /* 0x001f280000300800 */
[----:B-1----:R-:W2:Y:S02]  /*11c40*/  LDL R15, [R1+0x7f4] ;  /* 0x0007f400010f7983 */ /* 0x002ea40000100800 */
[----:B--2---:R-:W-:-:S02]  /*11c50*/  IADD3 R14, P1, R15, R2, RZ ;  /* 0x000000020f0e7210 */ /* 0x004fc40007f3e0ff */
[----:B------:R-:W2:Y:S01]  /*11c60*/  LDL R15, [R1+0x6a4] ;  /* 0x0006a400010f7983 */ /* 0x000ea20000100800 */
[----:B------:R-:W-:Y:S02]  /*11c70*/  PRMT R22, RZ, 0x7610, R22 ;  /* 0x00007610ff167816 */ /* 0x000fe40000000016 */
[----:B--2---:R-:W-:-:S05]  /*11c80*/  IMAD.X R15, R15, 0x1, R0, P1 ;  /* 0x000000010f0f7824 */ /* 0x004fca00008e0600 */
[----:B------:R3:W2:Y:S02]  /*11c90*/  @!P0 LDG.E.U16 R22, [R14.64] ;  /* 0x000000060e168981 */ /* 0x0006a4000c1e1500 */
[----:B---3--:R-:W-:-:S05]  /*11ca0*/  IADD3 R14, P1, R28, R2, RZ ;  /* 0x000000021c0e7210 */ /* 0x008fca0007f3e0ff */
[----:B----4-:R-:W-:Y:S01]  /*11cb0*/  IMAD.X R15, R29, 0x1, R0, P1 ;  /* 0x000000011d0f7824 */ /* 0x010fe200008e0600 */
[----:B--2---:R0:W-:Y:S04]  /*11cc0*/  STL [R1+0x58], R22 ;  /* 0x0000581601007387 */ /* 0x0041e80000100800 */
[----:B0-----:R-:W2:Y:S04]  /*11cd0*/  LDL.LU R22, [R1+0x1474] ;  /* 0x0014740001167983 */ /* 0x001ea80000300800 */
[----:B------:R0:W-:Y:S04]  /*11ce0*/  STL [R1+0x9d0], R28 ;  /* 0x0009d01c01007387 */ /* 0x0001e80000100800 */
[----:B0-----:R-:W3:Y:S04]  /*11cf0*/  LDL.LU R28, [R1+0x698] ;  /* 0x00069800011c7983 */ /* 0x001ee80000300800 */
[----:B------:R0:W-:Y:S04]  /*11d00*/  STL [R1+0x9d4], R29 ;  /* 0x0009d41d01007387 */ /* 0x0001e80000100800 */
[----:B0-----:R-:W4:Y:S01]  /*11d10*/  LDL.LU R29, [R1+0x56c] ;  /* 0x00056c00011d7983 */ /* 0x001f220000300800 */
[----:B------:R-:W-:-:S06]  /*11d20*/  PRMT R21, RZ, 0x7610, R21 ;  /* 0x00007610ff157816 */ /* 0x000fcc0000000015 */
[----:B------:R3:W2:Y:S01]  /*11d30*/  @!P0 LDG.E.U16 R21, [R14.64] ;  /* 0x000000060e158981 */ /* 0x0006a2000c1e1500 */
[----:B------:R-:W-:Y:S02]  /*11d40*/  PRMT R19, RZ, 0x7610, R19 ;  /* 0x00007610ff137816 */ /* 0x000fe40000000013 */
[----:B---3--:R-:W-:-:S05]  /*11d50*/  IADD3 R14, P1, R28, R2, RZ ;  /* 0x000000021c0e7210 */ /* 0x008fca0007f3e0ff */
[----:B----4-:R-:W-:-:S05]  /*11d60*/  IMAD.X R15, R29, 0x1, R0, P1 ;  /* 0x000000011d0f7824 */ /* 0x010fca00008e0600 */
[----:B------:R-:W3:Y:S04]  /*11d70*/  @!P0 LDG.E.U16 R19, [R14.64] ;  /* 0x000000060e138981 */ /* 0x000ee8000c1e1500 */
[----:B--2---:R0:W-:Y:S04]  /*11d80*/  STL [R1+0x54], R21 ;  /* 0x0000541501007387 */ /* 0x0041e80000100800 */
[----:B0-----:R-:W2:Y:S04]  /*11d90*/  LDL.LU R21, [R1+0x1470] ;  /* 0x0014700001157983 */ /* 0x001ea80000300800 */
[----:B------:R0:W-:Y:S04]  /*11da0*/  STL [R1+0x9d8], R28 ;  /* 0x0009d81c01007387 */ /* 0x0001e80000100800 */
[----:B0-----:R-:W4:Y:S04]  /*11db0*/  LDL.LU R28, [R1+0x8b8] ;  /* 0x0008b800011c7983 */ /* 0x001f280000300800 */
[----:B------:R0:W-:Y:S04]  /*11dc0*/  STL [R1+0x9dc], R29 ;  /* 0x0009dc1d01007387 */ /* 0x0001e80000100800 */
[----:B0-----:R-:W2:Y:S04]  /*11dd0*/  LDL.LU R29, [R1+0x7e0] ;  /* 0x0007e000011d7983 */ /* 0x001ea80000300800 */
[----:B---3--:R0:W-:Y:S04]  /*11de0*/  STL [R1+0x50], R19 ;  /* 0x0000501301007387 */ /* 0x0081e80000100800 */
[----:B0-----:R-:W3:Y:S04]  /*11df0*/  LDL.LU R19, [R1+0x146c] ;  /* 0x00146c0001137983 */ /* 0x001ee80000300800 */
[----:B------:R-:W2:Y:S02]  /*11e00*/  LDL R15, [R1+0x7e4] ;  /* 0x0007e400010f7983 */ /* 0x000ea40000100800 */
[----:B--2---:R-:W-:-:S02]  /*11e10*/  IADD3 R14, P1, R15, R2, RZ ;  /* 0x000000020f0e7210 */ /* 0x004fc40007f3e0ff */
[----:B------:R-:W2:Y:S01]  /*11e20*/  LDL R15, [R1+0x694] ;  /* 0x00069400010f7983 */ /* 0x000ea20000100800 */
[----:B------:R-:W-:Y:S02]  /*11e30*/  PRMT R17, RZ, 0x7610, R17 ;  /* 0x00007610ff117816 */ /* 0x000fe40000000011 */
[----:B--2---:R-:W-:-:S05]  /*11e40*/  IMAD.X R15, R15, 0x1, R0, P1 ;  /* 0x000000010f0f7824 */ /* 0x004fca00008e0600 */
[----:B------:R4:W2:Y:S02]  /*11e50*/  @!P0 LDG.E.U16 R17, [R14.64] ;  /* 0x000000060e118981 */ /* 0x0008a4000c1e1500 */
[----:B----4-:R-:W-:-:S05]  /*11e60*/  IADD3 R14, P1, R28, R2, RZ ;  /* 0x000000021c0e7210 */ /* 0x010fca0007f3e0ff */
[----:B------:R-:W-:Y:S01]  /*11e70*/  IMAD.X R15, R29, 0x1, R0, P1 ;  /* 0x000000011d0f7824 */ /* 0x000fe200008e0600 */
[----:B--2---:R0:W-:Y:S04]  /*11e80*/  STL [R1+0x4c], R17 ;  /* 0x00004c1101007387 */ /* 0x0041e80000100800 */
[----:B0-----:R-:W2:Y:S04]  /*11e90*/  LDL.LU R17, [R1+0x1468] ;  /* 0x0014680001117983 */ /* 0x001ea80000300800 */
[----:B------:R0:W-:Y:S04]  /*11ea0*/  STL [R1+0x9e0], R28 ;  /* 0x0009e01c01007387 */ /* 0x0001e80000100800 */
[----:B0-----:R-:W4:Y:S04]  /*11eb0*/  LDL.LU R28, [R1+0x688] ;  /* 0x00068800011c7983 */ /* 0x001f280000300800 */
[----:B------:R0:W-:Y:S04]  /*11ec0*/  STL [R1+0x9e4], R29 ;  /* 0x0009e41d01007387 */ /* 0x0001e80000100800 */
[----:B0-----:R-:W2:Y:S01]  /*11ed0*/  LDL.LU R29, [R1+0x564] ;  /* 0x00056400011d7983 */ /* 0x001ea20000300800 */
[----:B------:R-:W-:-:S06]  /*11ee0*/  PRMT R23, RZ, 0x7610, R23 ;  /* 0x00007610ff177816 */ /* 0x000fcc0000000017 */
[----:B------:R4:W3:Y:S01]  /*11ef0*/  @!P0 LDG.E.U16 R23, [R14.64] ;  /* 0x000000060e178981 */ /* 0x0008e2000c1e1500 */
[----:B------:R-:W-:Y:S02]  /*11f00*/  PRMT R27, RZ, 0x7610, R27 ;  /* 0x00007610ff1b7816 */ /* 0x000fe4000000001b */
[----:B----4-:R-:W-:-:S05]  /*11f10*/  IADD3 R14, P1, R28, R2, RZ ;  /* 0x000000021c0e7210 */ /* 0x010fca0007f3e0ff */
[----:B--2---:R-:W-:-:S05]  /*11f20*/  IMAD.X R15, R29, 0x1, R0, P1 ;  /* 0x000000011d0f7824 */ /* 0x004fca00008e0600 */
[----:B------:R-:W2:Y:S04]  /*11f30*/  @!P0 LDG.E.U16 R27, [R14.64] ;  /* 0x000000060e1b8981 */ /* 0x000ea8000c1e1500 */
[----:B---3--:R0:W-:Y:S04]  /*11f40*/  STL [R1+0x48], R23 ;  /* 0x0000481701007387 */ /* 0x0081e80000100800 */
[----:B0-----:R-:W3:Y:S04]  /*11f50*/  LDL.LU R23, [R1+0x1464] ;  /* 0x0014640001177983 */ /* 0x001ee80000300800 */
[----:B------:R0:W-:Y:S04]  /*11f60*/  STL [R1+0x9e8], R28 ;  /* 0x0009e81c01007387 */ /* 0x0001e80000100800 */
[----:B0-----:R-:W4:Y:S04]  /*11f70*/  LDL.LU R28, [R1+0x7d4] ;  /* 0x0007d400011c7983 */ /* 0x001f280000300800 */
[----:B------:R0:W-:Y:S04]  /*11f80*/  STL [R1+0x9ec], R29 ;  /* 0x0009ec1d01007387 */ /* 0x0001e80000100800 */
[----:B0-----:R-:W3:Y:S04]  /*11f90*/  LDL.LU R29, [R1+0x684] ;  /* 0x00068400011d7983 */ /* 0x001ee80000300800 */
[----:B--2---:R0:W-:Y:S04]  /*11fa0*/  STL [R1+0x44], R27 ;  /* 0x0000441b01007387 */ /* 0x0041e80000100800 */
[----:B0-----:R-:W2:Y:S04]  /*11fb0*/  LDL.LU R27, [R1+0x1460] ;  /* 0x00146000011b7983 */ /* 0x001ea80000300800 */
[----:B------:R-:W3:Y:S01]  /*11fc0*/  LDL.LU R15, [R1+0x10] ;  /* 0x00001000010f7983 */ /* 0x000ee20000300800 */
[----:B----4-:R-:W-:-:S02]  /*11fd0*/  IADD3 R14, P1, R28, R2, RZ ;  /* 0x000000021c0e7210 */ /* 0x010fc40007f3e0ff */
[----:B--2---:R-:W-:Y:S01]  /*11fe0*/  PRMT R27, RZ, 0x7610, R27 ;  /* 0x00007610ff1b7816 */ /* 0x004fe2000000001b */
[----:B---3--:R0:W-:Y:S02]  /*11ff0*/  STS.U16 [R3+0x5c00], R15 ;  /* 0x005c000f03007388 */ /* 0x0081e40000000400 */
[----:B0-----:R-:W-:-:S05]  /*12000*/  IMAD.X R15, R29, 0x1, R0, P1 ;  /* 0x000000011d0f7824 */ /* 0x001fca00008e0600 */
[----:B------:R-:W2:Y:S04]  /*12010*/  @!P0 LDG.E.U16 R27, [R14.64] ;  /* 0x000000060e1b8981 */ /* 0x000ea8000c1e1500 */
[----:B------:R0:W-:Y:S04]  /*12020*/  STL [R1+0x9f0], R28 ;  /* 0x0009f01c01007387 */ /* 0x0001e80000100800 */
[----:B0-----:R-:W3:Y:S04]  /*12030*/  LDL.LU R28, [R1+0x8b0] ;  /* 0x0008b000011c7983 */ /* 0x001ee80000300800 */
[----:B------:R0:W-:Y:S04]  /*12040*/  STL [R1+0x9f4], R29 ;  /* 0x0009f41d01007387 */ /* 0x0001e80000100800 */
[----:B0-----:R-:W4:Y:S04]  /*12050*/  LDL.LU R29, [R1+0x7d0] ;  /* 0x0007d000011d7983 */ /* 0x001f280000300800 */
[----:B--2---:R0:W-:Y:S04]  /*12060*/  STL [R1+0x40], R27 ;  /* 0x0000401b01007387 */ /* 0x0041e80000100800 */
[----:B0-----:R-:W2:Y:S04]  /*12070*/  LDL.LU R27, [R1+0x145c] ;  /* 0x00145c00011b7983 */ /* 0x001ea80000300800 */
[----:B------:R-:W4:Y:S01]  /*12080*/  LDL.LU R15, [R1+0xc] ;  /* 0x00000c00010f7983 */ /* 0x000f220000300800 */
[----:B---3--:R-:W-:-:S02]  /*12090*/  IADD3 R14, P1, R28, R2, RZ ;  /* 0x000000021c0e7210 */ /* 0x008fc40007f3e0ff */
[----:B--2---:R-:W-:Y:S01]  /*120a0*/  PRMT R27, RZ, 0x7610, R27 ;  /* 0x00007610ff1b7816 */ /* 0x004fe2000000001b */
[----:B----4-:R0:W-:Y:S02]  /*120b0*/  STS.U16 [R3+0x5e00], R15 ;  /* 0x005e000f03007388 */ /* 0x0101e40000000400 */
        /* <DEDUP_REMOVED lines=20> */
[----:B------:R-:W2:Y:S04]  /*12200*/  LDL.LU R14, [R1+0x4] ;  /* 0x00000400010e7983 */ /* 0x000ea80000300800 */
[----:B------:R-:W3:Y:S04]  /*12210*/  LDL R15, [R1+0x7c4] ;  /* 0x0007c400010f7983 */ /* 0x000ee80000100800 */
[----:B--2---:R3:W-:Y:S02]  /*12220*/  STS.U16 [R3+0x6200], R14 ;  /* 0x0062000e03007388 */ /* 0x0047e40000000400 */
[----:B---3--:R-:W-:-:S02]  /*12230*/  IADD3 R14, P1, R15, R2, RZ ;  /* 0x000000020f0e7210 */ /* 0x008fc40007f3e0ff */
[----:B------:R-:W2:Y:S01]  /*12240*/  LDL R15, [R1+0x674] ;  /* 0x00067400010f7983 */ /* 0x000ea20000100800 */
[----:B------:R-:W-:Y:S02]  /*12250*/  PRMT R27, RZ, 0x7610, R27 ;  /* 0x00007610ff1b7816 */ /* 0x000fe4000000001b */
[----:B--2---:R-:W-:-:S05]  /*12260*/  IMAD.X R15, R15, 0x1, R0, P1 ;  /* 0x000000010f0f7824 */ /* 0x004fca00008e0600 */
[----:B------:R-:W2:Y:S04]  /*12270*/  @!P0 LDG.E.U16 R27, [R14.64] ;  /* 0x000000060e1b8981 */ /* 0x000ea8000c1e1500 */
[----:B--2---:R0:W-:Y:S04]  /*12280*/  STL [R1+0x34], R27 ;  /* 0x0000341b01007387 */ /* 0x0041e80000100800 */
[----:B0-----:R-:W2:Y:S04]  /*12290*/  LDL.LU R27, [R1+0x1450] ;  /* 0x00145000011b7983 */ /* 0x001ea80000300800 */
[----:B------:R-:W3:Y:S01]  /*122a0*/  LDL.LU R15, [R1] ;  /* 0x00000000010f7983 */ /* 0x000ee20000300800 */
[----:B------:R-:W-:-:S03]  /*122b0*/  IADD3 R14, P1, R28, R2, RZ ;  /* 0x000000021c0e7210 */ /* 0x000fc60007f3e0ff */
[----:B------:R0:W-:Y:S04]  /*122c0*/  STS.U16 [R3+0x5800], R17 ;  /* 0x0058001103007388 */ /* 0x0001e80000000400 */
[----:B------:R1:W-:Y:S01]  /*122d0*/  STL [R1+0xa08], R28 ;  /* 0x000a081c01007387 */ /* 0x0003e20000100800 */
[----:B0-----:R-:W-:-:S03]  /*122e0*/  PRMT R17, RZ, 0x7610, R17 ;  /* 0x00007610ff117816 */ /* 0x001fc60000000011 */
[----:B-1----:R-:W2:Y:S04]  /*122f0*/  LDL.LU R28, [R1+0x554] ;  /* 0x00055400011c7983 */ /* 0x002ea80000300800 */
[----:B----4-:R-:W-:Y:S04]  /*12300*/  STL [R1+0xa0c], R29 ;  /* 0x000a0c1d01007387 */ /* 0x010fe80000100800 */
[----:B---3--:R0:W-:Y:S02]  /*12310*/  STS.U16 [R3+0x6400], R15 ;  /* 0x0064000f03007388 */ /* 0x0081e40000000400 */
[----:B0-----:R-:W-:-:S02]  /*12320*/  IMAD.X R15, R29, 0x1, R0, P1 ;  /* 0x000000011d0f7824 */ /* 0x001fc400008e0600 */
[----:B------:R-:W3:Y:S04]  /*12330*/  LDL.LU R29, [R1+0x7b4] ;  /* 0x0007b400011d7983 */ /* 0x000ee80000300800 */
[----:B------:R0:W4:Y:S04]  /*12340*/  @!P0 LDG.E.U16 R17, [R14.64] ;  /* 0x000000060e118981 */ /* 0x000128000c1e1500 */
[----:B0-----:R-:W3:Y:S04]  /*12350*/  LDL R15, [R1+0x668] ;  /* 0x00066800010f7983 */ /* 0x001ee80000100800 */
[----:B------:R0:W-:Y:S04]  /*12360*/  STS.U16 [R3+0x5600], R19 ;  /* 0x0056001303007388 */ /* 0x0001e80000000400 */
[----:B--2---:R1:W-:Y:S01]  /*12370*/  STL [R1+0xa10], R28 ;  /* 0x000a101c01007387 */ /* 0x0043e20000100800 */
[----:B0-----:R-:W-:-:S02]  /*12380*/  PRMT R19, RZ, 0x7610, R19 ;  /* 0x00007610ff137816 */ /* 0x001fc40000000013 */
[----:B---3--:R-:W-:-:S05]  /*12390*/  IADD3 R14, P1, R15, R2, RZ ;  /* 0x000000020f0e7210 */ /* 0x008fca0007f3e0ff */
[----:B------:R-:W-:Y:S02]  /*123a0*/  IMAD.X R15, R28, 0x1, R0, P1 ;  /* 0x000000011c0f7824 */ /* 0x000fe400008e0600 */
[----:B-1----:R-:W2:Y:S04]  /*123b0*/  LDL.LU R28, [R1+0x8a0] ;  /* 0x0008a000011c7983 */ /* 0x002ea80000300800 */
[----:B------:R0:W3:Y:S04]  /*123c0*/  @!P0 LDG.E.U16 R19, [R14.64] ;  /* 0x000000060e138981 */ /* 0x0000e8000c1e1500 */
[----:B0-----:R-:W3:Y:S01]  /*123d0*/  LDL R15, [R1+0x664] ;  /* 0x00066400010f7983 */ /* 0x001ee20000100800 */
[----:B------:R-:W-:-:S03]  /*123e0*/  IADD3 R14, P1, R29, R2, RZ ;  /* 0x000000021d0e7210 */ /* 0x000fc60007f3e0ff */
[----:B------:R0:W-:Y:S04]  /*123f0*/  STL [R1+0xa14], R29 ;  /* 0x000a141d01007387 */ /* 0x0001e80000100800 */
[----:B0-----:R-:W4:Y:S04]  /*12400*/  LDL.LU R29, [R1+0x7b0] ;  /* 0x0007b000011d7983 */ /* 0x001f280000300800 */
[----:B------:R0:W-:Y:S02]  /*12410*/  STS.U16 [R3+0x5000], R20 ;  /* 0x0050001403007388 */ /* 0x0001e40000000400 */
[----:B0-----:R-:W-:-:S02]  /*12420*/  PRMT R20, RZ, 0x7610, R20 ;  /* 0x00007610ff147816 */ /* 0x001fc40000000014 */
[----:B------:R0:W-:Y:S02]  /*12430*/  STS.U16 [R3+0x5400], R21 ;  /* 0x0054001503007388 */ /* 0x0001e40000000400 */
[----:B0-----:R-:W-:Y:S02]  /*12440*/  PRMT R21, RZ, 0x7610, R21 ;  /* 0x00007610ff157816 */ /* 0x001fe40000000015 */
[----:B--2---:R0:W-:Y:S01]  /*12450*/  STL [R1+0xa18], R28 ;  /* 0x000a181c01007387 */ /* 0x0041e20000100800 */
[----:B---3--:R-:W-:-:S05]  /*12460*/  IMAD.X R15, R15, 0x1, R0, P1 ;  /* 0x000000010f0f7824 */ /* 0x008fca00008e0600 */
[----:B------:R1:W2:Y:S02]  /*12470*/  @!P0 LDG.E.U16 R20, [R14.64] ;  /* 0x000000060e148981 */ /* 0x0002a4000c1e1500 */
[----:B-1----:R-:W-:Y:S02]  /*12480*/  IADD3 R14, P1, R28, R2, RZ ;  /* 0x000000021c0e7210 */ /* 0x002fe40007f3e0ff */
[----:B0-----:R-:W3:Y:S03]  /*12490*/  LDL.LU R28, [R1+0x54c] ;  /* 0x00054c00011c7983 */ /* 0x001ee60000300800 */
[----:B----4-:R-:W-:Y:S01]  /*124a0*/  IMAD.X R15, R29, 0x1, R0, P1 ;  /* 0x000000011d0f7824 */ /* 0x010fe200008e0600 */
[----:B------:R0:W-:Y:S04]  /*124b0*/  STL [R1+0xa1c], R29 ;  /* 0x000a1c1d01007387 */ /* 0x0001e80000100800 */
[----:B------:R1:W4:Y:S04]  /*124c0*/  @!P0 LDG.E.U16 R21, [R14.64] ;  /* 0x000000060e158981 */ /* 0x000328000c1e1500 */
[----:B0-----:R-:W2:Y:S04]  /*124d0*/  LDL.LU R29, [R1+0x7a4] ;  /* 0x0007a400011d7983 */ /* 0x001ea80000300800 */
[----:B-1----:R-:W2:Y:S04]  /*124e0*/  LDL R15, [R1+0x658] ;  /* 0x00065800010f7983 */ /* 0x002ea80000100800 */
[----:B------:R0:W-:Y:S02]  /*124f0*/  STS.U16 [R3+0x5a00], R23 ;  /* 0x005a001703007388 */ /* 0x0001e40000000400 */
[----:B0-----:R-:W-:-:S02]  /*12500*/  PRMT R23, RZ, 0x7610, R23 ;  /* 0x00007610ff177816 */ /* 0x001fc40000000017 */
[----:B---3--:R0:W-:Y:S01]  /*12510*/  STL [R1+0xa20], R28 ;  /* 0x000a201c01007387 */ /* 0x0081e20000100800 */
[----:B--2---:R-:W-:-:S05]  /*12520*/  IADD3 R14, P1, R15, R2, RZ ;  /* 0x000000020f0e7210 */ /* 0x004fca0007f3e0ff */
[----:B------:R-:W-:Y:S02]  /*12530*/  IMAD.X R15, R28, 0x1, R0, P1 ;  /* 0x000000011c0f7824 */ /* 0x000fe400008e0600 */
[----:B0-----:R-:W2:Y:S04]  /*12540*/  LDL.LU R28, [R1+0x898] ;  /* 0x00089800011c7983 */ /* 0x001ea80000300800 */
[----:B------:R0:W3:Y:S02]  /*12550*/  @!P0 LDG.E.U16 R23, [R14.64] ;  /* 0x000000060e178981 */ /* 0x0000e4000c1e1500 */
[----:B0-----:R-:W-:Y:S02]  /*12560*/  IMAD.MOV.U32 R15, RZ, RZ, R7 ;  /* 0x000000ffff0f7224 */ /* 0x001fe400078e0007 */
[----:B------:R-:W3:Y:S04]  /*12570*/  LDL R7, [R1+0x654] ;  /* 0x0006540001077983 */ /* 0x000ee80000100800 */
[----:B------:R0:W-:Y:S04]  /*12580*/  STS.U16 [R3+0x6e00], R6 ;  /* 0x006e000603007388 */ /* 0x0001e80000000400 */
[----:B------:R1:W-:Y:S01]  /*12590*/  STS.U16 [R3+0x6a00], R25 ;  /* 0x006a001903007388 */ /* 0x0003e20000000400 */
[----:B0-----:R-:W-:-:S03]  /*125a0*/  IADD3 R6, P1, R29, R2, RZ ;  /* 0x000000021d067210 */ /* 0x001fc60007f3e0ff */
[----:B------:R0:W-:Y:S01]  /*125b0*/  STL [R1+0xa24], R29 ;  /* 0x000a241d01007387 */ /* 0x0001e20000100800 */
[----:B-1----:R-:W-:-:S03]  /*125c0*/  PRMT R25, RZ, 0x7610, R25 ;  /* 0x00007610ff197816 */ /* 0x002fc60000000019 */
[----:B------:R1:W-:Y:S04]  /*125d0*/  STS.U16 [R3+0x7000], R5 ;  /* 0x0070000503007388 */ /* 0x0003e80000000400 */
[----:B0-----:R-:W4:Y:S04]  /*125e0*/  LDL.LU R29, [R1+0x7a0] ;  /* 0x0007a000011d7983 */ /* 0x001f280000300800 */
[----:B-1----:R-:W4:Y:S04]  /*125f0*/  LDL R5, [R1+0x648] ;  /* 0x0006480001057983 */ /* 0x002f280000100800 */
[----:B--2---:R0:W-:Y:S01]  /*12600*/  STL [R1+0xa28], R28 ;  /* 0x000a281c01007387 */ /* 0x0041e20000100800 */
[----:B---3--:R-:W-:-:S05]  /*12610*/  IMAD.X R7, R7, 0x1, R0, P1 ;  /* 0x0000000107077824 */ /* 0x008fca00008e0600 */
[----:B------:R1:W2:Y:S02]  /*12620*/  @!P0 LDG.E.U16 R25, [R6.64] ;  /* 0x0000000606198981 */ /* 0x0002a4000c1e1500 */
[----:B-1----:R-:W-:Y:S02]  /*12630*/  IADD3 R6, P1, R28, R2, RZ ;  /* 0x000000021c067210 */ /* 0x002fe40007f3e0ff */
[----:B0-----:R-:W3:Y:S04]  /*12640*/  LDL.LU R28, [R1+0x544] ;  /* 0x00054400011c7983 */ /* 0x001ee80000300800 */
[----:B------:R0:W-:Y:S01]  /*12650*/  STS.U16 [R3+0x7200], R4 ;  /* 0x0072000403007388 */ /* 0x0001e20000000400 */
[----:B----4-:R-:W-:Y:S01]  /*12660*/  IMAD.X R7, R29, 0x1, R0, P1 ;  /* 0x000000011d077824 */ /* 0x010fe200008e0600 */
[----:B------:R-:W-:-:S02]  /*12670*/  PRMT R13, RZ, 0x7610, R13 ;  /* 0x00007610ff0d7816 */ /* 0x000fc4000000000d */
[----:B0-----:R-:W-:-:S05]  /*12680*/  IADD3 R4, P1, R5, R2, RZ ;  /* 0x0000000205047210 */ /* 0x001fca0007f3e0ff */
[----:B---3--:R-:W-:-:S05]  /*12690*/  IMAD.X R5, R28, 0x1, R0, P1 ;  /* 0x000000011c057824 */ /* 0x008fca00008e0600 */
[----:B------:R-:W3:Y:S04]  /*126a0*/  @!P0 LDG.E.U16 R13, [R4.64] ;  /* 0x00000006040d8981 */ /* 0x000ee8000c1e1500 */
[----:B------:R0:W-:Y:S04]  /*126b0*/  STS.U16 [R3+0x6600], R27 ;  /* 0x0066001b03007388 */ /* 0x0001e80000000400 */
[----:B------:R1:W-:Y:S01]  /*126c0*/  STL [R1+0xa2c], R29 ;  /* 0x000a2c1d01007387 */ /* 0x0003e20000100800 */
[----:B0-----:R-:W-:-:S03]  /*126d0*/  PRMT R27, RZ, 0x7610, R27 ;  /* 0x00007610ff1b7816 */ /* 0x001fc6000000001b */
[----:B-1----:R-:W4:Y:S04]  /*126e0*/  LDL.LU R29, [R1+0x794] ;  /* 0x00079400011d7983 */ /* 0x002f280000300800 */
[----:B------:R0:W2:Y:S02]  /*126f0*/  @!P0 LDG.E.U16 R27, [R6.64] ;  /* 0x00000006061b8981 */ /* 0x0000a4000c1e1500 */
[----:B0-----:R-:W-:Y:S02]  /*12700*/  IMAD.MOV.U32 R6, RZ, RZ, R11 ;  /* 0x000000ffff067224 */ /* 0x001fe400078e000b */
[----:B------:R-:W2:Y:S04]  /*12710*/  LDL.LU R11, [R1+0x144c] ;  /* 0x00144c00010b7983 */ /* 0x000ea80000300800 */
[----:B------:R0:W-:Y:S04]  /*12720*/  STL [R1+0xa30], R28 ;  /* 0x000a301c01007387 */ /* 0x0001e80000100800 */
[----:B0-----:R-:W2:Y:S04]  /*12730*/  LDL.LU R28, [R1+0x890] ;  /* 0x00089000011c7983 */ /* 0x001ea80000300800 */
[----:B---3--:R0:W-:Y:S04]  /*12740*/  STL [R1+0x30], R13 ;  /* 0x0000300d01007387 */ /* 0x0081e80000100800 */
[----:B0-----:R-:W3:Y:S01]  /*12750*/  LDL.LU R13, [R1+0x1448] ;  /* 0x00144800010d7983 */ /* 0x001ee20000300800 */
[----:B------:R-:W-:-:S03]  /*12760*/  IMAD.MOV.U32 R5, RZ, RZ, R12 ;  /* 0x000000ffff057224 */ /* 0x000fc600078e000c */
[----:B------:R-:W2:Y:S04]  /*12770*/  LDL.LU R12, [R1+0x1444] ;  /* 0x00144400010c7983 */ /* 0x000ea80000300800 */
[----:B---3--:R0:W-:Y:S02]  /*12780*/  STS.U16 [R3+0x7400], R13 ;  /* 0x0074000d03007388 */ /* 0x0081e40000000400 */
[----:B0-----:R-:W-:Y:S02]  /*12790*/  IMAD.MOV.U32 R13, RZ, RZ, R5 ;  /* 0x000000ffff0d7224 */ /* 0x001fe400078e0005 */
[----:B------:R-:W3:Y:S01]  /*127a0*/  LDL R5, [R1+0x644] ;  /* 0x0006440001057983 */ /* 0x000ee20000100800 */
[----:B----4-:R-:W-:Y:S02]  /*127b0*/  IADD3 R4, P1, R29, R2, RZ ;  /* 0x000000021d047210 */ /* 0x010fe40007f3e0ff */
[----:B------:R-:W-:Y:S01]  /*127c0*/  PRMT R14, RZ, 0x7610, R14 ;  /* 0x00007610ff0e7816 */ /* 0x000fe2000000000e */
[----:B------:R0:W-:Y:S04]  /*127d0*/  STL [R1+0xa34], R29 ;  /* 0x000a341d01007387 */ /* 0x0001e80000100800 */
[----:B0-----:R-:W4:Y:S01]  /*127e0*/  LDL.LU R29, [R1+0x790] ;  /* 0x00079000011d7983 */ /* 0x001f220000300800 */
[----:B---3--:R-:W-:-:S05]  /*127f0*/  IMAD.X R5, R5, 0x1, R0, P1 ;  /* 0x0000000105057824 */ /* 0x008fca00008e0600 */
[----:B------:R2:W3:Y:S02]  /*12800*/  @!P0 LDG.E.U16 R14, [R4.64] ;  /* 0x00000006040e8981 */ /* 0x0004e4000c1e1500 */
[----:B--2---:R-:W-:-:S05]  /*12810*/  IADD3 R4, P1, R28, R2, RZ ;  /* 0x000000021c047210 */ /* 0x004fca0007f3e0ff */
[----:B----4-:R-:W-:Y:S01]  /*12820*/  IMAD.X R5, R29, 0x1, R0, P1 ;  /* 0x000000011d057824 */ /* 0x010fe200008e0600 */
[----:B---3--:R0:W-:Y:S04]  /*12830*/  STL [R1+0x2c], R14 ;  /* 0x00002c0e01007387 */ /* 0x0081e80000100800 */
[----:B0-----:R-:W2:Y:S04]  /*12840*/  LDL R14, [R1+0x784] ;  /* 0x00078400010e7983 */ /* 0x001ea80000100800 */
        /* <DEDUP_REMOVED lines=18> */
[----:B------:R-:W2:Y:S01]  /*12970*/  LDL R5, [R1+0x634] ;  /* 0x0006340001057983 */ /* 0x000ea20000100800 */
[----:B------:R-:W-:-:S02]  /*12980*/  IADD3 R4, P1, R14, R2, RZ ;  /* 0x000000020e047210 */ /* 0x000fc40007f3e0ff */
[----:B------:R-:W-:Y:S01]  /*12990*/  PRMT R9, RZ, 0x7610, R9 ;  /* 0x00007610ff097816 */ /* 0x000fe20000000009 */
[----:B------:R-:W3:Y:S01]  /*129a0*/  LDL R14, [R1+0x628] ;  /* 0x00062800010e7983 */ /* 0x000ee20000100800 */
[----:B------:R-:W-:Y:S01]  /*129b0*/  PRMT R8, RZ, 0x7610, R8 ;  /* 0x00007610ff087816 */ /* 0x000fe20000000008 */
[----:B--2---:R-:W-:-:S05]  /*129c0*/  IMAD.X R5, R5, 0x1, R0, P1 ;  /* 0x0000000105057824 */ /* 0x004fca00008e0600 */
[----:B------:R4:W2:Y:S02]  /*129d0*/  @!P0 LDG.E.U16 R9, [R4.64] ;  /* 0x0000000604098981 */ /* 0x0008a4000c1e1500 */
[----:B----4-:R-:W-:-:S05]  /*129e0*/  IADD3 R4, P1, R28, R2, RZ ;  /* 0x000000021c047210 */ /* 0x010fca0007f3e0ff */
[----:B------:R-:W-:-:S05]  /*129f0*/  IMAD.X R5, R29, 0x1, R0, P1 ;  /* 0x000000011d057824 */ /* 0x000fca00008e0600 */
[----:B------:R-:W4:Y:S04]  /*12a00*/  @!P0 LDG.E.U16 R8, [R4.64] ;  /* 0x0000000604088981 */ /* 0x000f28000c1e1500 */
[----:B--2---:R0:W-:Y:S04]  /*12a10*/  STL [R1+0x20], R9 ;  /* 0x0000200901007387 */ /* 0x0041e80000100800 */
[----:B0-----:R-:W2:Y:S04]  /*12a20*/  LDL.LU R9, [R1+0x1438] ;  /* 0x0014380001097983 */ /* 0x001ea80000300800 */
[----:B------:R0:W-:Y:S04]  /*12a30*/  STL [R1+0xa4c], R28 ;  /* 0x000a4c1c01007387 */ /* 0x0001e80000100800 */
[----:B0-----:R-:W2:Y:S04]  /*12a40*/  LDL.LU R28, [R1+0x774] ;  /* 0x00077400011c7983 */ /* 0x001ea80000300800 */
[----:B------:R0:W-:Y:S04]  /*12a50*/  STL [R1+0xa50], R29 ;  /* 0x000a501d01007387 */ /* 0x0001e80000100800 */
[----:B0-----:R-:W2:Y:S04]  /*12a60*/  LDL.LU R29, [R1+0x624] ;  /* 0x00062400011d7983 */ /* 0x001ea80000300800 */
[----:B----4-:R0:W-:Y:S04]  /*12a70*/  STL [R1+0x1c], R8 ;  /* 0x00001c0801007387 */ /* 0x0101e80000100800 */
[----:B0-----:R-:W4:Y:S04]  /*12a80*/  LDL.LU R8, [R1+0x1434] ;  /* 0x0014340001087983 */ /* 0x001f280000300800 */
[----:B------:R-:W-:Y:S04]  /*12a90*/  STS.U16 [R3+0x4e00], R18 ;  /* 0x004e001203007388 */ /* 0x000fe80000000400 */
[----:B------:R-:W-:Y:S04]  /*12aa0*/  STS.U16 [R3+0x5200], R22 ;  /* 0x0052001603007388 */ /* 0x000fe80000000400 */
[----:B------:R-:W-:Y:S04]  /*12ab0*/  STS.U16 [R3+0x6800], R26 ;  /* 0x0068001a03007388 */ /* 0x000fe80000000400 */
[----:B------:R-:W-:Y:S04]  /*12ac0*/  STS.U16 [R3+0x6c00], R24 ;  /* 0x006c001803007388 */ /* 0x000fe80000000400 */
[----:B------:R-:W-:Y:S04]  /*12ad0*/  STS.U16 [R3+0x7600], R12 ;  /* 0x0076000c03007388 */ /* 0x000fe80000000400 */
[----:B------:R-:W-:Y:S04]  /*12ae0*/  STS.U16 [R3+0x7800], R11 ;  /* 0x0078000b03007388 */ /* 0x000fe80000000400 */
[----:B---3--:R-:W-:Y:S04]  /*12af0*/  STS.U16 [R3+0x7a00], R10 ;  /* 0x007a000a03007388 */ /* 0x008fe80000000400 */
[----:B------:R-:W-:Y:S04]  /*12b00*/  STL [R1+0xa48], R3 ;  /* 0x000a480301007387 */ /* 0x000fe80000100800 */
[----:B--2---:R-:W-:Y:S04]  /*12b10*/  STS.U16 [R3+0x7c00], R9 ;  /* 0x007c000903007388 */ /* 0x004fe80000000400 */
[----:B----4-:R0:W-:Y:S04]  /*12b20*/  STS.U16 [R3+0x7e00], R8 ;  /* 0x007e000803007388 */ /* 0x0101e80000000400 */
[----:B0-----:R-:W2:Y:S01]  /*12b30*/  LDL.LU R3, [R1+0x534] ;  /* 0x0005340001037983 */ /* 0x001ea20000300800 */
[----:B------:R-:W-:-:S03]  /*12b40*/  IADD3 R4, P1, R14, R2, RZ ;  /* 0x000000020e047210 */ /* 0x000fc60007f3e0ff */
[----:B------:R-:W0:Y:S01]  /*12b50*/  S2R R14, SR_TID.X ;  /* 0x00000000000e7919 */ /* 0x000e220000002100 */
[----:B------:R-:W-:Y:S02]  /*12b60*/  PRMT R11, RZ, 0x7610, R11 ;  /* 0x00007610ff0b7816 */ /* 0x000fe4000000000b */
[----:B0-----:R-:W-:-:S04]  /*12b70*/  LOP3.LUT P2, RZ, R14, 0x40, RZ, 0xc0, !PT ;  /* 0x000000400eff7812 */ /* 0x001fc8000784c0ff */
[----:B------:R-:W-:Y:S01]  /*12b80*/  SEL R14, RZ, 0x90, !P2 ;  /* 0x00000090ff0e7807 */ /* 0x000fe20005000000 */
[----:B--2---:R-:W-:Y:S01]  /*12b90*/  IMAD.X R5, R3, 0x1, R0, P1 ;  /* 0x0000000103057824 */ /* 0x004fe200008e0600 */
[----:B------:R0:W-:Y:S04]  /*12ba0*/  STL [R1+0xa54], R3 ;  /* 0x000a540301007387 */ /* 0x0001e80000100800 */
[----:B------:R1:W2:Y:S04]  /*12bb0*/  @!P0 LDG.E.U16 R11, [R4.64] ;  /* 0x00000006040b8981 */ /* 0x0002a8000c1e1500 */
[----:B0-----:R-:W0:Y:S02]  /*12bc0*/  S2R R3, SR_TID.X ;  /* 0x0000000000037919 */ /* 0x001e240000002100 */
[----:B0-----:R-:W-:-:S05]  /*12bd0*/  LOP3.LUT R3, R3, 0x3f, RZ, 0xc0, !PT ;  /* 0x0000003f03037812 */ /* 0x001fca00078ec0ff */
[----:B------:R-:W-:-:S05]  /*12be0*/  IMAD.SHL.U32 R3, R3, 0x2, RZ ;  /* 0x0000000203037824 */ /* 0x000fca00078e00ff */
[----:B------:R-:W-:Y:S02]  /*12bf0*/  LOP3.LUT R14, R14, R3, RZ, 0x3c, !PT ;  /* 0x000000030e0e7212 */ /* 0x000fe400078e3cff */
[----:B------:R-:W3:Y:S04]  /*12c00*/  LDL.LU R3, [R1+0x880] ;  /* 0x0008800001037983 */ /* 0x000ee80000300800 */
[----:B-1----:R-:W4:Y:S01]  /*12c10*/  LDL.LU R5, [R1+0x80] ;  /* 0x0000800001057983 */ /* 0x002f220000300800 */
[----:B------:R-:W-:Y:S02]  /*12c20*/  LOP3.LUT R14, R14, 0x20, RZ, 0x3c, !PT ;  /* 0x000000200e0e7812 */ /* 0x000fe400078e3cff */
[----:B------:R-:W-:Y:S02]  /*12c30*/  IADD3 R4, P1, R28, R2, RZ ;  /* 0x000000021c047210 */ /* 0x000fe40007f3e0ff */
[----:B------:R-:W-:Y:S01]  /*12c40*/  PRMT R12, RZ, 0x7610, R12 ;  /* 0x00007610ff0c7816 */ /* 0x000fe2000000000c */
[----:B--2---:R0:W-:Y:S04]  /*12c50*/  STL [R1+0x18], R11 ;  /* 0x0000180b01007387 */ /* 0x0041e80000100800 */
[----:B0-----:R-:W2:Y:S04]  /*12c60*/  LDL.LU R11, [R1+0x74] ;  /* 0x00007400010b7983 */ /* 0x001ea80000300800 */
[----:B------:R0:W-:Y:S04]  /*12c70*/  STL [R1+0xa58], R28 ;  /* 0x000a581c01007387 */ /* 0x0001e80000100800 */
[----:B0-----:R-:W2:Y:S04]  /*12c80*/  LDL.LU R28, [R1+0x770] ;  /* 0x00077000011c7983 */ /* 0x001ea80000300800 */
[----:B------:R-:W-:Y:S04]  /*12c90*/  STL [R1+0xa5c], R29 ;  /* 0x000a5c1d01007387 */ /* 0x000fe80000100800 */
[----:B----4-:R0:W-:Y:S02]  /*12ca0*/  STS.U16 [R14+0x100], R5 ;  /* 0x000100050e007388 */ /* 0x0101e40000000400 */
[----:B0-----:R-:W-:-:S02]  /*12cb0*/  IMAD.X R5, R29, 0x1, R0, P1 ;  /* 0x000000011d057824 */ /* 0x001fc400008e0600 */
[----:B------:R-:W4:Y:S04]  /*12cc0*/  LDL.LU R29, [R1+0x618] ;  /* 0x00061800011d7983 */ /* 0x000f280000300800 */
[----:B------:R0:W2:Y:S04]  /*12cd0*/  @!P0 LDG.E.U16 R12, [R4.64] ;  /* 0x00000006040c8981 */ /* 0x0000a8000c1e1500 */
[----:B0-----:R-:W4:Y:S01]  /*12ce0*/  LDL.LU R5, [R1+0x7c] ;  /* 0x00007c0001057983 */ /* 0x001f220000300800 */
[----:B---3--:R-:W-:Y:S02]  /*12cf0*/  IADD3 R4, P1, R3, R2, RZ ;  /* 0x0000000203047210 */ /* 0x008fe40007f3e0ff */
[----:B------:R-:W-:Y:S01]  /*12d00*/  PRMT R7, RZ, 0x7610, R7 ;  /* 0x00007610ff077816 */ /* 0x000fe20000000007 */
[----:B--2---:R0:W-:Y:S04]  /*12d10*/  STL [R1+0x14], R12 ;  /* 0x0000140c01007387 */ /* 0x0041e80000100800 */
[----:B----4-:R1:W-:Y:S01]  /*12d20*/  STS.U16 [R14+0x300], R5 ;  /* 0x000300050e007388 */ /* 0x0103e20000000400 */
[----:B0-----:R-:W-:-:S03]  /*12d30*/  IMAD.MOV.U32 R12, RZ, RZ, R15 ;  /* 0x000000ffff0c7224 */ /* 0x001fc600078e000f */
[----:B------:R-:W2:Y:S04]  /*12d40*/  LDL.LU R15, [R1+0x70] ;  /* 0x00007000010f7983 */ /* 0x000ea80000300800 */
[----:B------:R0:W-:Y:S01]  /*12d50*/  STL [R1+0xa60], R3 ;  /* 0x000a600301007387 */ /* 0x0001e20000100800 */
[----:B-1----:R-:W-:-:S05]  /*12d60*/  IMAD.X R5, R28, 0x1, R0, P1 ;  /* 0x000000011c057824 */ /* 0x002fca00008e0600 */
[----:B------:R1:W3:Y:S04]  /*12d70*/  @!P0 LDG.E.U16 R7, [R4.64] ;  /* 0x0000000604078981 */ /* 0x0002e8000c1e1500 */
[----:B0-----:R-:W4:Y:S04]  /*12d80*/  LDL.LU R3, [R1+0x764] ;  /* 0x0007640001037983 */ /* 0x001f280000300800 */
[----:B------:R0:W-:Y:S04]  /*12d90*/  STL [R1+0xa64], R28 ;  /* 0x000a641c01007387 */ /* 0x0001e80000100800 */
[----:B0-----:R-:W2:Y:S04]  /*12da0*/  LDL.LU R28, [R1+0x614] ;  /* 0x00061400011c7983 */ /* 0x001ea80000300800 */
[----:B-1----:R-:W2:Y:S04]  /*12db0*/  LDL.LU R5, [R1+0x78] ;  /* 0x0000780001057983 */ /* 0x002ea80000300800 */
[----:B---3--:R0:W-:Y:S04]  /*12dc0*/  STL [R1+0x10], R7 ;  /* 0x0000100701007387 */ /* 0x0081e80000100800 */
[----:B0-----:R-:W3:Y:S04]  /*12dd0*/  LDL.LU R7, [R1+0x6c] ;  /* 0x00006c0001077983 */ /* 0x001ee80000300800 */
[----:B--2---:R0:W-:Y:S04]  /*12de0*/  STS.U16 [R14+0x500], R5 ;  /* 0x000500050e007388 */ /* 0x0041e80000000400 */
[----:B0-----:R-:W2:Y:S01]  /*12df0*/  LDL R5, [R1+0x52c] ;  /* 0x00052c0001057983 */ /* 0x001ea20000100800 */
[----:B------:R-:W-:-:S02]  /*12e00*/  IADD3 R4, P1, R29, R2, RZ ;  /* 0x000000021d047210 */ /* 0x000fc40007f3e0ff */
[----:B------:R-:W-:Y:S02]  /*12e10*/  PRMT R18, RZ, 0x7610, R18 ;  /* 0x00007610ff127816 */ /* 0x000fe40000000012 */
[----:B------:R-:W-:Y:S01]  /*12e20*/  PRMT R9, RZ, 0x7610, R9 ;  /* 0x00007610ff097816 */ /* 0x000fe20000000009 */
[----:B--2---:R-:W-:-:S05]  /*12e30*/  IMAD.X R5, R5, 0x1, R0, P1 ;  /* 0x0000000105057824 */ /* 0x004fca00008e0600 */
[----:B------:R4:W2:Y:S02]  /*12e40*/  @!P0 LDG.E.U16 R18, [R4.64] ;  /* 0x0000000604128981 */ /* 0x0008a4000c1e1500 */
[----:B----4-:R-:W-:-:S05]  /*12e50*/  IADD3 R4, P1, R3, R2, RZ ;  /* 0x0000000203047210 */ /* 0x010fca0007f3e0ff */
[----:B------:R-:W-:-:S05]  /*12e60*/  IMAD.X R5, R28, 0x1, R0, P1 ;  /* 0x000000011c057824 */ /* 0x000fca00008e0600 */
[----:B------:R-:W4:Y:S04]  /*12e70*/  @!P0 LDG.E.U16 R9, [R4.64] ;  /* 0x0000000604098981 */ /* 0x000f28000c1e1500 */
[----:B------:R0:W-:Y:S04]  /*12e80*/  STL [R1+0xa68], R29 ;  /* 0x000a681d01007387 */ /* 0x0001e80000100800 */
[----:B0-----:R-:W3:Y:S04]  /*12e90*/  LDL.LU R29, [R1+0x878] ;  /* 0x00087800011d7983 */ /* 0x001ee80000300800 */
[----:B--2---:R0:W-:Y:S04]  /*12ea0*/  STL [R1+0xc], R18 ;  /* 0x00000c1201007387 */ /* 0x0041e80000100800 */
[----:B0-----:R-:W2:Y:S04]  /*12eb0*/  LDL.LU R18, [R1+0x1430] ;  /* 0x0014300001127983 */ /* 0x001ea80000300800 */
[----:B------:R0:W-:Y:S04]  /*12ec0*/  STL [R1+0xa6c], R3 ;  /* 0x000a6c0301007387 */ /* 0x0001e80000100800 */
[----:B0-----:R-:W2:Y:S04]  /*12ed0*/  LDL.LU R3, [R1+0x760] ;  /* 0x0007600001037983 */ /* 0x001ea80000300800 */
[----:B------:R0:W-:Y:S04]  /*12ee0*/  STL [R1+0xa70], R28 ;  /* 0x000a701c01007387 */ /* 0x0001e80000100800 */
[----:B0-----:R-:W2:Y:S04]  /*12ef0*/  LDL.LU R28, [R1+0x608] ;  /* 0x00060800011c7983 */ /* 0x001ea80000300800 */
[----:B----4-:R0:W-:Y:S01]  /*12f00*/  STL [R1+0x8], R9 ;  /* 0x0000080901007387 */ /* 0x0101e20000100800 */
[----:B---3--:R-:W-:-:S03]  /*12f10*/  IADD3 R4, P1, R29, R2, RZ ;  /* 0x000000021d047210 */ /* 0x008fc60007f3e0ff */
[----:B------:R-:W-:Y:S04]  /*12f20*/  STS.U16 [R14+0x700], R11 ;  /* 0x0007000b0e007388 */ /* 0x000fe80000000400 */
[----:B0-----:R-:W3:Y:S04]  /*12f30*/  LDL R9, [R1+0x524] ;  /* 0x0005240001097983 */ /* 0x001ee80000100800 */
[----:B------:R0:W-:Y:S04]  /*12f40*/  STS.U16 [R14+0x900], R15 ;  /* 0x0009000f0e007388 */ /* 0x0001e80000000400 */
[----:B0-----:R-:W4:Y:S04]  /*12f50*/  LDL.LU R15, [R1+0x60] ;  /* 0x00006000010f7983 */ /* 0x001f280000300800 */
[----:B------:R0:W-:Y:S04]  /*12f60*/  STL [R1+0xa74], R29 ;  /* 0x000a741d01007387 */ /* 0x0001e80000100800 */
[----:B0-----:R-:W4:Y:S01]  /*12f70*/  LDL.LU R29, [R1+0x754] ;  /* 0x00075400011d7983 */ /* 0x001f220000300800 */
[----:B--2---:R-:W-:-:S03]  /*12f80*/  IMAD.X R5, R3, 0x1, R0, P1 ;  /* 0x0000000103057824 */ /* 0x004fc600008e0600 */
[----:B------:R0:W-:Y:S04]  /*12f90*/  STL [R1+0xa78], R3 ;  /* 0x000a780301007387 */ /* 0x0001e80000100800 */
[----:B0-----:R-:W2:Y:S01]  /*12fa0*/  LDL.LU R3, [R1+0x604] ;  /* 0x0006040001037983 */ /* 0x001ea20000300800 */
[----:B------:R-:W-:-:S06]  /*12fb0*/  PRMT R10, RZ, 0x7610, R10 ;  /* 0x00007610ff0a7816 */ /* 0x000fcc000000000a */
[----:B------:R0:W2:Y:S01]  /*12fc0*/  @!P0 LDG.E.U16 R10, [R4.64] ;  /* 0x00000006040a8981 */ /* 0x0000a2000c1e1500 */
[----:B------:R-:W-:Y:S02]  /*12fd0*/  PRMT R8, RZ, 0x7610, R8 ;  /* 0x00007610ff087816 */ /* 0x000fe40000000008 */
[----:B0-----:R-:W-:-:S05]  /*12fe0*/  IADD3 R4, P1, R28, R2, RZ ;  /* 0x000000021c047210 */ /* 0x001fca0007f3e0ff */
[----:B---3--:R-:W-:Y:S01]  /*12ff0*/  IMAD.X R5, R9, 0x1, R0, P1 ;  /* 0x0000000109057824 */ /* 0x008fe200008e0600 */
[----:B------:R0:W-:Y:S04]  /*13000*/  STS.U16 [R14+0xb00], R7 ;  /* 0x000b00070e007388 */ /* 0x0001e80000000400 */
[----:B------:R4:W3:Y:S01]  /*13010*/  @!P0 LDG.E.U16 R8, [R4.64] ;  /* 0x0000000604088981 */ /* 0x0008e2000c1e1500 */
[----:B------:R-:W-:-:S03]  /*13020*/  PRMT R26, RZ, 0x7610, R26 ;  /* 0x00007610ff1a7816 */ /* 0x000fc6000000001a */
[----:B0-----:R-:W3:Y:S04]  /*13030*/  LDL R7, [R1+0x750] ;  /* 0x0007500001077983 */ /* 0x001ee80000100800 */
[----:B------:R0:W-:Y:S01]  /*13040*/  STL [R1+0xa7c], R28 ;  /* 0x000a7c1c01007387 */ /* 0x0001e20000100800 */
[----:B----4-:R-:W-:-:S03]  /*13050*/  IADD3 R4, P1, R29, R2, RZ ;  /* 0x000000021d047210 */ /* 0x010fc60007f3e0ff */
[----:B0-----:R-:W4:Y:S02]  /*13060*/  LDL.LU R28, [R1+0x870] ;  /* 0x00087000011c7983 */ /* 0x001f240000300800 */
[----:B--2---:R-:W-:-:S05]  /*13070*/  IMAD.X R5, R3, 0x1, R0, P1 ;  /* 0x0000000103057824 */ /* 0x004fca00008e0600 */
[----:B------:R4:W2:Y:S04]  /*13080*/  @!P0 LDG.E.U16 R26, [R4.64] ;  /* 0x00000006041a8981 */ /* 0x0008a8000c1e1500 */
[----:B------:R0:W-:Y:S02]  /*13090*/  STS.U16 [R14+0xd00], R13 ;  /* 0x000d000d0e007388 */ /* 0x0001e40000000400 */
[----:B0-----:R-:W-:Y:S02]  /*130a0*/  IMAD.MOV.U32 R13, RZ, RZ, R6 ;  /* 0x000000ffff0d7224 */ /* 0x001fe400078e0006 */
[----:B------:R-:W2:Y:S04]  /*130b0*/  LDL R6, [R1+0x5f4] ;  /* 0x0005f40001067983 */ /* 0x000ea80000100800 */
[----:B------:R0:W-:Y:S01]  /*130c0*/  STL [R1+0xa80], R29 ;  /* 0x000a801d01007387 */ /* 0x0001e20000100800 */
[----:B------:R-:W-:-:S03]  /*130d0*/  PRMT R24, RZ, 0x7610, R24 ;  /* 0x00007610ff187816 */ /* 0x000fc60000000018 */
[----:B0-----:R-:W2:Y:S04]  /*130e0*/  LDL.LU R29, [R1+0x5f8] ;  /* 0x0005f800011d7983 */ /* 0x001ea80000300800 */
[----:B------:R0:W-:Y:S01]  /*130f0*/  STL [R1+0xa84], R3 ;  /* 0x000a840301007387 */ /* 0x0001e20000100800 */
[----:B----4-:R-:W-:-:S03]  /*13100*/  IADD3 R4, P1, R28, R2, RZ ;  /* 0x000000021c047210 */ /* 0x010fc60007f3e0ff */
[----:B0-----:R-:W4:Y:S02]  /*13110*/  LDL.LU R3, [R1+0x51c] ;  /* 0x00051c0001037983 */ /* 0x001f240000300800 */
[----:B---3--:R-:W-:-:S05]  /*13120*/  IMAD.X R5, R7, 0x1, R0, P1 ;  /* 0x0000000107057824 */ /* 0x008fca00008e0600 */
[----:B------:R0:W3:Y:S04]  /*13130*/  @!P0 LDG.E.U16 R24, [R4.64] ;  /* 0x0000000604188981 */ /* 0x0000e8000c1e1500 */
[----:B--2---:R-:W-:Y:S04]  /*13140*/  STL [R1+0x1408], R26 ;  /* 0x0014081a01007387 */ /* 0x004fe80000100800 */
[----:B------:R1:W-:Y:S04]  /*13150*/  STL [R1+0xa88], R28 ;  /* 0x000a881c01007387 */ /* 0x0003e80000100800 */
[----:B-1----:R-:W2:Y:S01]  /*13160*/  LDL.LU R28, [R1+0x744] ;  /* 0x00074400011c7983 */ /* 0x002ea20000300800 */
[----:B------:R-:W-:-:S02]  /*13170*/  PRMT R22, RZ, 0x7610, R22 ;  /* 0x00007610ff167816 */ /* 0x000fc40000000016 */
[----:B0-----:R-:W-:Y:S02]  /*13180*/  IADD3 R4, P1, R29, R2, RZ ;  /* 0x000000021d047210 */ /* 0x001fe40007f3e0ff */
[----:B------:R-:W-:-:S03]  /*13190*/  PRMT R18, RZ, 0x7610, R18 ;  /* 0x00007610ff127816 */ /* 0x000fc60000000012 */
[----:B----4-:R-:W-:-:S05]  /*131a0*/  IMAD.X R5, R3, 0x1, R0, P1 ;  /* 0x0000000103057824 */ /* 0x010fca00008e0600 */
[----:B------:R2:W4:Y:S04]  /*131b0*/  @!P0 LDG.E.U16 R22, [R4.64] ;  /* 0x0000000604168981 */ /* 0x000528000c1e1500 */
[----:B---3--:R-:W-:Y:S04]  /*131c0*/  STL [R1+0x140c], R24 ;  /* 0x00140c1801007387 */ /* 0x008fe80000100800 */
[----:B------:R-:W3:Y:S04]  /*131d0*/  LDL.LU R7, [R1+0x58] ;  /* 0x0000580001077983 */ /* 0x000ee80000300800 */
[----:B------:R0:W-:Y:S04]  /*131e0*/  STL [R1], R8 ;  /* 0x0000000801007387 */ /* 0x0001e80000100800 */
[----:B------:R-:W-:Y:S04]  /*131f0*/  STS.U16 [R14+0xf00], R12 ;  /* 0x000f000c0e007388 */ /* 0x000fe80000000400 */
[----:B------:R-:W-:Y:S04]  /*13200*/  STL [R1+0x4], R10 ;  /* 0x0000040a01007387 */ /* 0x000fe80000100800 */
[----:B------:R1:W-:Y:S04]  /*13210*/  STS.U16 [R14+0x1100], R15 ;  /* 0x0011000f0e007388 */ /* 0x0003e80000000400 */
[----:B0-----:R-:W3:Y:S04]  /*13220*/  LDL R8, [R1+0x514] ;  /* 0x0005140001087983 */ /* 0x001ee80000100800 */
[----:B-1----:R-:W3:Y:S04]  /*13230*/  LDL.LU R15, [R1+0x54] ;  /* 0x00005400010f7983 */ /* 0x002ee80000300800 */
[----:B------:R0:W-:Y:S04]  /*13240*/  STL [R1+0xa8c], R29 ;  /* 0x000a8c1d01007387 */ /* 0x0001e80000100800 */
[----:B0-----:R-:W3:Y:S04]  /*13250*/  LDL.LU R29, [R1+0x868] ;  /* 0x00086800011d7983 */ /* 0x001ee80000300800 */
[----:B------:R0:W-:Y:S04]  /*13260*/  STL [R1+0xa90], R3 ;  /* 0x000a900301007387 */ /* 0x0001e80000100800 */
[----:B0-----:R-:W3:Y:S01]  /*13270*/  LDL.LU R3, [R1+0x740] ;  /* 0x0007400001037983 */ /* 0x001ee20000300800 */
[----:B--2---:R-:W-:-:S05]  /*13280*/  IADD3 R4, P1, R28, R2, RZ ;  /* 0x000000021c047210 */ /* 0x004fca0007f3e0ff */
[----:B------:R-:W-:-:S05]  /*13290*/  IMAD.X R5, R6, 0x1, R0, P1 ;  /* 0x0000000106057824 */ /* 0x000fca00008e0600 */
[----:B------:R3:W2:Y:S04]  /*132a0*/  @!P0 LDG.E.U16 R18, [R4.64] ;  /* 0x0000000604128981 */ /* 0x0006a8000c1e1500 */
[----:B------:R-:W-:Y:S04]  /*132b0*/  STS.U16 [R14+0x1300], R13 ;  /* 0x0013000d0e007388 */ /* 0x000fe80000000400 */
[----:B------:R-:W-:Y:S04]  /*132c0*/  STS.U16 [R14+0x1500], R16 ;  /* 0x001500100e007388 */ /* 0x000fe80000000400 */
[----:B----4-:R-:W-:Y:S04]  /*132d0*/  STL [R1+0x1410], R22 ;  /* 0x0014101601007387 */ /* 0x010fe80000100800 */
[----:B------:R0:W-:Y:S04]  /*132e0*/  STL [R1+0xa94], R28 ;  /* 0x000a941c01007387 */ /* 0x0001e80000100800 */
[----:B0-----:R-:W4:Y:S04]  /*132f0*/  LDL.LU R28, [R1+0x5e8] ;  /* 0x0005e800011c7983 */ /* 0x001f280000300800 */
[----:B------:R-:W4:Y:S04]  /*13300*/  LDL.LU R12, [R1+0x50] ;  /* 0x00005000010c7983 */ /* 0x000f280000300800 */
[----:B------:R-:W4:Y:S04]  /*13310*/  LDL R10, [R1+0x730] ;  /* 0x00073000010a7983 */ /* 0x000f280000100800 */
[----:B------:R-:W4:Y:S01]  /*13320*/  LDL.LU R13, [R1+0x4c] ;  /* 0x00004c00010d7983 */ /* 0x000f220000300800 */
[----:B------:R-:W-:-:S02]  /*13330*/  PRMT R16, RZ, 0x7610, R16 ;  /* 0x00007610ff107816 */ /* 0x000fc40000000010 */
[----:B---3--:R-:W-:-:S05]  /*13340*/  IADD3 R4, P1, R29, R2, RZ ;  /* 0x000000021d047210 */ /* 0x008fca0007f3e0ff */
[----:B------:R-:W-:-:S05]  /*13350*/  IMAD.X R5, R3, 0x1, R0, P1 ;  /* 0x0000000103057824 */ /* 0x000fca00008e0600 */
[----:B------:R0:W3:Y:S04]  /*13360*/  @!P0 LDG.E.U16 R16, [R4.64] ;  /* 0x0000000604108981 */ /* 0x0000e8000c1e1500 */
[----:B--2---:R-:W-:Y:S04]  /*13370*/  STL [R1+0x1414], R18 ;  /* 0x0014141201007387 */ /* 0x004fe80000100800 */
[----:B------:R1:W-:Y:S04]  /*13380*/  STL [R1+0xa98], R29 ;  /* 0x000a981d01007387 */ /* 0x0003e80000100800 */
[----:B-1----:R-:W2:Y:S04]  /*13390*/  LDL.LU R29, [R1+0x734] ;  /* 0x00073400011d7983 */ /* 0x002ea80000300800 */
[----:B------:R1:W-:Y:S04]  /*133a0*/  STL [R1+0xa9c], R3 ;  /* 0x000a9c0301007387 */ /* 0x0003e80000100800 */
[----:B-1----:R-:W2:Y:S01]  /*133b0*/  LDL.LU R3, [R1+0x5e4] ;  /* 0x0005e40001037983 */ /* 0x002ea20000300800 */
[----:B0-----:R-:W-:-:S03]  /*133c0*/  PRMT R4, RZ, 0x7610, R4 ;  /* 0x00007610ff047816 */ /* 0x001fc60000000004 */
[----:B------:R0:W-:Y:S01]  /*133d0*/  STS.U16 [R14+0x1700], R7 ;  /* 0x001700070e007388 */ /* 0x0001e20000000400 */
[----:B----4-:R-:W-:-:S05]  /*133e0*/  IADD3 R6, P1, R28, R2, RZ ;  /* 0x000000021c067210 */ /* 0x010fca0007f3e0ff */
[----:B0-----:R-:W-:-:S05]  /*133f0*/  IMAD.X R7, R8, 0x1, R0, P1 ;  /* 0x0000000108077824 */ /* 0x001fca00008e0600 */
[----:B------:R2:W4:Y:S01]  /*13400*/  @!P0 LDG.E.U16 R4, [R6.64] ;  /* 0x0000000606048981 */ /* 0x000522000c1e1500 */
[----:B------:R-:W-:-:S03]  /*13410*/  PRMT R5, RZ, 0x7610, R5 ;  /* 0x00007610ff057816 */ /* 0x000fc60000000005 */
[----:B---3--:R-:W-:Y:S04]  /*13420*/  STL [R1+0x1418], R16 ;  /* 0x0014181001007387 */ /* 0x008fe80000100800 */
[----:B------:R0:W-:Y:S04]  /*13430*/  STL [R1+0xaa0], R28 ;  /* 0x000aa01c01007387 */ /* 0x0001e80000100800 */
[----:B0-----:R-:W3:Y:S01]  /*13440*/  LDL.LU R28, [R1+0x860] ;  /* 0x00086000011c7983 */ /* 0x001ee20000300800 */
[----:B--2---:R-:W-:-:S05]  /*13450*/  IADD3 R6, P1, R29, R2, RZ ;  /* 0x000000021d067210 */ /* 0x004fca0007f3e0ff */
[----:B------:R-:W-:-:S05]  /*13460*/  IMAD.X R7, R3, 0x1, R0, P1 ;  /* 0x0000000103077824 */ /* 0x000fca00008e0600 */
[----:B------:R0:W2:Y:S04]  /*13470*/  @!P0 LDG.E.U16 R5, [R6.64] ;  /* 0x0000000606058981 */ /* 0x0000a8000c1e1500 */
[----:B------:R1:W-:Y:S04]  /*13480*/  STS.U16 [R14+0x1900], R15 ;  /* 0x0019000f0e007388 */ /* 0x0003e80000000400 */
[----:B------:R-:W-:Y:S04]  /*13490*/  STS.U16 [R14+0x1b00], R12 ;  /* 0x001b000c0e007388 */ /* 0x000fe80000000400 */
[----:B----4-:R-:W-:Y:S04]  /*134a0*/  STL [R1+0x141c], R4 ;  /* 0x00141c0401007387 */ /* 0x010fe80000100800 */
[----:B-1----:R-:W4:Y:S04]  /*134b0*/  LDL.LU R15, [R1+0x48] ;  /* 0x00004800010f7983 */ /* 0x002f280000300800 */
[----:B------:R-:W4:Y:S04]  /*134c0*/  LDL R16, [R1+0x5d4] ;  /* 0x0005d40001107983 */ /* 0x000f280000100800 */
[----:B------:R1:W-:Y:S04]  /*134d0*/  STL [R1+0xaa4], R29 ;  /* 0x000aa41d01007387 */ /* 0x0003e80000100800 */
[----:B-1----:R-:W4:Y:S04]  /*134e0*/  LDL.LU R29, [R1+0x5d8] ;  /* 0x0005d800011d7983 */ /* 0x002f280000300800 */
[----:B------:R1:W-:Y:S04]  /*134f0*/  STL [R1+0xaa8], R3 ;  /* 0x000aa80301007387 */ /* 0x0003e80000100800 */
[----:B-1----:R-:W4:Y:S01]  /*13500*/  LDL.LU R3, [R1+0x50c] ;  /* 0x00050c0001037983 */ /* 0x002f220000300800 */
[----:B0-----:R-:W-:-:S02]  /*13510*/  PRMT R6, RZ, 0x7610, R6 ;  /* 0x00007610ff067816 */ /* 0x001fc40000000006 */
[----:B---3--:R-:W-:-:S05]  /*13520*/  IADD3 R8, P1, R28, R2, RZ ;  /* 0x000000021c087210 */ /* 0x008fca0007f3e0ff */
[----:B------:R-:W-:-:S05]  /*13530*/  IMAD.X R9, R10, 0x1, R0, P1 ;  /* 0x000000010a097824 */ /* 0x000fca00008e0600 */
[----:B------:R4:W3:Y:S04]  /*13540*/  @!P0 LDG.E.U16 R6, [R8.64] ;  /* 0x0000000608068981 */ /* 0x0008e8000c1e1500 */
[----:B--2---:R-:W-:Y:S04]  /*13550*/  STL [R1+0x1420], R5 ;  /* 0x0014200501007387 */ /* 0x004fe80000100800 */
[----:B------:R-:W2:Y:S04]  /*13560*/  LDL.LU R12, [R1+0x44] ;  /* 0x00004400010c7983 */ /* 0x000ea80000300800 */
[----:B------:R0:W-:Y:S04]  /*13570*/  STL [R1+0xaac], R28 ;  /* 0x000aac1c01007387 */ /* 0x0001e80000100800 */
[----:B0-----:R-:W2:Y:S01]  /*13580*/  LDL.LU R28, [R1+0x724] ;  /* 0x00072400011c7983 */ /* 0x001ea20000300800 */
[----:B------:R-:W-:-:S02]  /*13590*/  PRMT R7, RZ, 0x7610, R7 ;  /* 0x00007610ff077816 */ /* 0x000fc40000000007 */
[----:B----4-:R-:W-:-:S05]  /*135a0*/  IADD3 R8, P1, R29, R2, RZ ;  /* 0x000000021d087210 */ /* 0x010fca0007f3e0ff */
[----:B------:R-:W-:-:S05]  /*135b0*/  IMAD.X R9, R3, 0x1, R0, P1 ;  /* 0x0000000103097824 */ /* 0x000fca00008e0600 */
[----:B------:R0:W4:Y:S02]  /*135c0*/  @!P0 LDG.E.U16 R7, [R8.64] ;  /* 0x0000000608078981 */ /* 0x000124000c1e1500 */
[----:B0-----:R-:W-:Y:S02]  /*135d0*/  PRMT R8, RZ, 0x7610, R8 ;  /* 0x00007610ff087816 */ /* 0x001fe40000000008 */
[----:B------:R0:W-:Y:S04]  /*135e0*/  STS.U16 [R14+0x1d00], R13 ;  /* 0x001d000d0e007388 */ /* 0x0001e80000000400 */
[----:B---3--:R-:W-:Y:S04]  /*135f0*/  STL [R1+0x1424], R6 ;  /* 0x0014240601007387 */ /* 0x008fe80000100800 */
[----:B0-----:R-:W3:Y:S04]  /*13600*/  LDL.LU R13, [R1+0x40] ;  /* 0x00004000010d7983 */ /* 0x001ee80000300800 */
[----:B------:R0:W-:Y:S04]  /*13610*/  STL [R1+0xab0], R29 ;  /* 0x000ab01d01007387 */ /* 0x0001e80000100800 */
[----:B0-----:R-:W3:Y:S04]  /*13620*/  LDL.LU R29, [R1+0x858] ;  /* 0x00085800011d7983 */ /* 0x001ee80000300800 */
[----:B------:R0:W-:Y:S04]  /*13630*/  STL [R1+0xab4], R3 ;  /* 0x000ab40301007387 */ /* 0x0001e80000100800 */
[----:B0-----:R-:W3:Y:S01]  /*13640*/  LDL.LU R3, [R1+0x720] ;  /* 0x0007200001037983 */ /* 0x001ee20000300800 */
[----:B--2---:R-:W-:-:S05]  /*13650*/  IADD3 R10, P1, R28, R2, RZ ;  /* 0x000000021c0a7210 */ /* 0x004fca0007f3e0ff */
[----:B------:R-:W-:-:S05]  /*13660*/  IMAD.X R11, R16, 0x1, R0, P1 ;  /* 0x00000001100b7824 */ /* 0x000fca00008e0600 */
[----:B------:R3:W2:Y:S04]  /*13670*/  @!P0 LDG.E.U16 R8, [R10.64] ;  /* 0x000000060a088981 */ /* 0x0006a8000c1e1500 */
[----:B------:R0:W-:Y:S04]  /*13680*/  STS.U16 [R14+0x1f00], R15 ;  /* 0x001f000f0e007388 */ /* 0x0001e80000000400 */
[----:B0-----:R-:W0:Y:S04]  /*13690*/  S2R R15, SR_TID.X ;  /* 0x00000000000f7919 */ /* 0x001e280000002100 */
[----:B----4-:R-:W-:Y:S04]  /*136a0*/  STL [R1+0x1428], R7 ;  /* 0x0014280701007387 */ /* 0x010fe80000100800 */
[----:B------:R-:W4:Y:S04]  /*136b0*/  LDL R4, [R1+0x504] ;  /* 0x0005040001047983 */ /* 0x000f280000100800 */
[----:B------:R-:W4:Y:S01]  /*136c0*/  LDL.LU R14, [R1+0x3c] ;  /* 0x00003c00010e7983 */ /* 0x000f220000300800 */
[----:B0-----:R-:W-:-:S02]  /*136d0*/  LOP3.LUT R26, R15, 0x3f, RZ, 0xc0, !PT ;  /* 0x0000003f0f1a7812 */ /* 0x001fc400078ec0ff */
[----:B------:R-:W-:Y:S01]  /*136e0*/  LOP3.LUT P2, RZ, R15, 0x40, RZ, 0xc0, !PT ;  /* 0x000000400fff7812 */ /* 0x000fe2000784c0ff */
[----:B------:R0:W-:Y:S02]  /*136f0*/  STL [R1+0xab8], R28 ;  /* 0x000ab81c01007387 */ /* 0x0001e40000100800 */
[----:B------:R-:W-:Y:S02]  /*13700*/  IMAD.SHL.U32 R26, R26, 0x2, RZ ;  /* 0x000000021a1a7824 */ /* 0x000fe400078e00ff */
[----:B0-----:R-:W4:Y:S01]  /*13710*/  LDL.LU R28, [R1+0x5c8] ;  /* 0x0005c800011c7983 */ /* 0x001f220000300800 */
[----:B---3--:R-:W-:-:S05]  /*13720*/  IADD3 R10, P1, R29, R2, RZ ;  /* 0x000000021d0a7210 */ /* 0x008fca0007f3e0ff */
[----:B------:R-:W-:Y:S01]  /*13730*/  IMAD.X R11, R3, 0x1, R0, P1 ;  /* 0x00000001030b7824 */ /* 0x000fe200008e0600 */
[----:B--2---:R0:W-:Y:S04]  /*13740*/  STL [R1+0x142c], R8 ;  /* 0x00142c0801007387 */ /* 0x0041e80000100800 */
[----:B------:R-:W2:Y:S04]  /*13750*/  LDL.LU R15, [R1+0x38] ;  /* 0x00003800010f7983 */ /* 0x000ea80000300800 */
[----:B------:R-:W3:Y:S01]  /*13760*/  LDL R5, [R1+0x710] ;  /* 0x0007100001057983 */ /* 0x000ee20000100800 */
[----:B0-----:R-:W-:-:S04]  /*13770*/  SEL R8, RZ, 0x90, !P2 ;  /* 0x00000090ff087807 */ /* 0x001fc80005000000 */
[----:B------:R-:W-:Y:S02]  /*13780*/  LOP3.LUT R8, R8, R26, RZ, 0x3c, !PT ;  /* 0x0000001a08087212 */ /* 0x000fe400078e3cff */
[----:B------:R-:W2:Y:S04]  /*13790*/  LDL.LU R26, [R1+0x34] ;  /* 0x00003400011a7983 */ /* 0x000ea80000300800 */
[----:B------:R0:W-:Y:S04]  /*137a0*/  STL [R1+0xabc], R29 ;  /* 0x000abc1d01007387 */ /* 0x0001e80000100800 */
[----:B0-----:R-:W2:Y:S04]  /*137b0*/  LDL.LU R29, [R1+0x714] ;  /* 0x00071400011d7983 */ /* 0x001ea80000300800 */
[----:B------:R0:W-:Y:S04]  /*137c0*/  STL [R1+0xac0], R3 ;  /* 0x000ac00301007387 */ /* 0x0001e80000100800 */
[----:B0-----:R-:W3:Y:S01]  /*137d0*/  LDL.LU R3, [R1+0x5c4] ;  /* 0x0005c40001037983 */ /* 0x001ee20000300800 */
[----:B------:R-:W-:-:S02]  /*137e0*/  LOP3.LUT R8, R8, 0x20, RZ, 0x3c, !PT ;  /* 0x0000002008087812 */ /* 0x000fc400078e3cff */
[----:B------:R-:W-:-:S03]  /*137f0*/  PRMT R9, RZ, 0x7610, R9 ;  /* 0x00007610ff097816 */ /* 0x000fc60000000009 */
[----:B------:R0:W-:Y:S04]  /*13800*/  STS.U16 [R8+0x2100], R12 ;  /* 0x0021000c08007388 */ /* 0x0001e80000000400 */
[----:B----4-:R1:W-:Y:S04]  /*13810*/  STL [R1+0xac4], R28 ;  /* 0x000ac41c01007387 */ /* 0x0103e80000100800 */
[----:B------:R4:W3:Y:S01]  /*13820*/  @!P0 LDG.E.U16 R9, [R10.64] ;  /* 0x000000060a098981 */ /* 0x0008e2000c1e1500 */
[----:B0-----:R-:W-:-:S03]  /*13830*/  IADD3 R12, P1, R28, R2, RZ ;  /* 0x000000021c0c7210 */ /* 0x001fc60007f3e0ff */
[----:B-1----:R-:W3:Y:S04]  /*13840*/  LDL.LU R28, [R1+0x850] ;  /* 0x00085000011c7983 */ /* 0x002ee80000300800 */
[----:B------:R0:W-:Y:S01]  /*13850*/  STS.U16 [R8+0x2300], R13 ;  /* 0x0023000d08007388 */ /* 0x0001e20000000400 */
[----:B----4-:R-:W-:Y:S01]  /*13860*/  PRMT R10, RZ, 0x7610, R10 ;  /* 0x00007610ff0a7816 */ /* 0x010fe2000000000a */
[----:B0-----:R-:W-:Y:S02]  /*13870*/  IMAD.X R13, R4, 0x1, R0, P1 ;  /* 0x00000001040d7824 */ /* 0x001fe400008e0600 */
[----:B------:R-:W4:Y:S04]  /*13880*/  LDL R4, [R1+0x5b4] ;  /* 0x0005b40001047983 */ /* 0x000f280000100800 */
[----:B------:R2:W4:Y:S02]  /*13890*/  @!P0 LDG.E.U16 R10, [R12.64] ;  /* 0x000000060c0a8981 */ /* 0x000524000c1e1500 */
[----:B--2---:R-:W-:-:S02]  /*138a0*/  IADD3 R12, P1, R29, R2, RZ ;  /* 0x000000021d0c7210 */ /* 0x004fc40007f3e0ff */
[----:B------:R0:W-:Y:S04]  /*138b0*/  STL [R1+0xac8], R29 ;  /* 0x000ac81d01007387 */ /* 0x0001e80000100800 */
[----:B0-----:R-:W2:Y:S01]  /*138c0*/  LDL.LU R29, [R1+0x5b8] ;  /* 0x0005b800011d7983 */ /* 0x001ea20000300800 */
[----:B---3--:R-:W-:-:S03]  /*138d0*/  IMAD.X R13, R3, 0x1, R0, P1 ;  /* 0x00000001030d7824 */ /* 0x008fc600008e0600 */
[----:B------:R0:W-:Y:S04]  /*138e0*/  STL [R1+0xacc], R3 ;  /* 0x000acc0301007387 */ /* 0x0001e80000100800 */
[----:B0-----:R-:W3:Y:S01]  /*138f0*/  LDL.LU R3, [R1+0x4fc] ;  /* 0x0004fc0001037983 */ /* 0x001ee20000300800 */
[----:B------:R-:W-:-:S03]  /*13900*/  PRMT R11, RZ, 0x7610, R11 ;  /* 0x00007610ff0b7816 */ /* 0x000fc6000000000b */
[----:B------:R0:W-:Y:S04]  /*13910*/  STS.U16 [R8+0x2500], R14 ;  /* 0x0025000e08007388 */ /* 0x0001e80000000400 */
[----:B------:R1:W4:Y:S04]  /*13920*/  @!P0 LDG.E.U16 R11, [R12.64] ;  /* 0x000000060c0b8981 */ /* 0x000328000c1e1500 */
[----:B------:R1:W-:Y:S01]  /*13930*/  STL [R1+0xad0], R28 ;  /* 0x000ad01c01007387 */ /* 0x0003e20000100800 */
[----:B0-----:R-:W-:-:S03]  /*13940*/  IADD3 R14, P1, R28, R2, RZ ;  /* 0x000000021c0e7210 */ /* 0x001fc60007f3e0ff */
[----:B------:R0:W-:Y:S01]  /*13950*/  STS.U16 [R8+0x2700], R15 ;  /* 0x0027000f08007388 */ /* 0x0001e20000000400 */
[----:B-1----:R-:W-:-:S03]  /*13960*/  PRMT R12, RZ, 0x7610, R12 ;  /* 0x00007610ff0c7816 */ /* 0x002fc6000000000c */
[----:B------:R-:W4:Y:S01]  /*13970*/  LDL.LU R28, [R1+0x704] ;  /* 0x00070400011c7983 */ /* 0x000f220000300800 */
[----:B0-----:R-:W-:-:S03]  /*13980*/  IMAD.X R15, R5, 0x1, R0, P1 ;  /* 0x00000001050f7824 */ /* 0x001fc600008e0600 */
[----:B------:R-:W4:Y:S04]  /*13990*/  LDL R5, [R1+0x4f4] ;  /* 0x0004f40001057983 */ /* 0x000f280000100800 */
[----:B------:R2:W4:Y:S02]  /*139a0*/  @!P0 LDG.E.U16 R12, [R14.64] ;  /* 0x000000060e0c8981 */ /* 0x000524000c1e1500 */
[----:B--2---:R-:W-:Y:S02]  /*139b0*/  IADD3 R14, P1, R29, R2, RZ ;  /* 0x000000021d0e7210 */ /* 0x004fe40007f3e0ff */
[----:B------:R0:W-:Y:S04]  /*139c0*/  STL [R1+0xad4], R29 ;  /* 0x000ad41d01007387 */ /* 0x0001e80000100800 */
[----:B0-----:R-:W2:Y:S01]  /*139d0*/  LDL.LU R29, [R1+0x848] ;  /* 0x00084800011d7983 */ /* 0x001ea20000300800 */
[----:B---3--:R-:W-:-:S03]  /*139e0*/  IMAD.X R15, R3, 0x1, R0, P1 ;  /* 0x00000001030f7824 */ /* 0x008fc600008e0600 */
[----:B------:R0:W-:Y:S04]  /*139f0*/  STL [R1+0xad8], R3 ;  /* 0x000ad80301007387 */ /* 0x0001e80000100800 */
[----:B0-----:R-:W3:Y:S01]  /*13a00*/  LDL.LU R3, [R1+0x700] ;  /* 0x0007000001037983 */ /* 0x001ee20000300800 */
[----:B------:R-:W-:-:S03]  /*13a10*/  PRMT R13, RZ, 0x7610, R13 ;  /* 0x00007610ff0d7816 */ /* 0x000fc6000000000d */
[----:B------:R-:W-:Y:S04]  /*13a20*/  STS.U16 [R8+0x2900], R26 ;  /* 0x0029001a08007388 */ /* 0x000fe80000000400 */
[----:B------:R0:W3:Y:S04]  /*13a30*/  @!P0 LDG.E.U16 R13, [R14.64] ;  /* 0x000000060e0d8981 */ /* 0x0000e8000c1e1500 */
[----:B----4-:R1:W-:Y:S01]  /*13a40*/  STL [R1+0xadc], R28 ;  /* 0x000adc1c01007387 */ /* 0x0103e20000100800 */
[----:B0-----:R-:W-:-:S03]  /*13a50*/  IADD3 R14, P1, R28, R2, RZ ;  /* 0x000000021c0e7210 */ /* 0x001fc60007f3e0ff */
[----:B------:R0:W-:Y:S04]  /*13a60*/  STS.U16 [R8+0x2b00], R17 ;  /* 0x002b001108007388 */ /* 0x0001e80000000400 */
[----:B-1----:R-:W4:Y:S01]  /*13a70*/  LDL.LU R28, [R1+0x5a8] ;  /* 0x0005a800011c7983 */ /* 0x002f220000300800 */
[----:B------:R-:W-:-:S03]  /*13a80*/  IMAD.X R15, R4, 0x1, R0, P1 ;  /* 0x00000001040f7824 */ /* 0x000fc600008e0600 */
[----:B------:R-:W4:Y:S01]  /*13a90*/  LDL R4, [R1+0x6f0] ;  /* 0x0006f00001047983 */ /* 0x000f220000100800 */
[----:B0-----:R-:W-:-:S06]  /*13aa0*/  PRMT R17, RZ, 0x7610, R17 ;  /* 0x00007610ff117816 */ /* 0x001fcc0000000011 */
[----:B------:R2:W4:Y:S02]  /*13ab0*/  @!P0 LDG.E.U16 R17, [R14.64] ;  /* 0x000000060e118981 */ /* 0x000524000c1e1500 */
[----:B--2---:R-:W-:Y:S02]  /*13ac0*/  IADD3 R14, P1, R29, R2, RZ ;  /* 0x000000021d0e7210 */ /* 0x004fe40007f3e0ff */
[----:B------:R0:W-:Y:S04]  /*13ad0*/  STL [R1+0xae0], R29 ;  /* 0x000ae01d01007387 */ /* 0x0001e80000100800 */
[----:B0-----:R-:W2:Y:S01]  /*13ae0*/  LDL.LU R29, [R1+0x6f4] ;  /* 0x0006f400011d7983 */ /* 0x001ea20000300800 */
[----:B---3--:R-:W-:-:S03]  /*13af0*/  IMAD.X R15, R3, 0x1, R0, P1 ;  /* 0x00000001030f7824 */ /* 0x008fc600008e0600 */
[----:B------:R0:W-:Y:S04]  /*13b00*/  STL [R1+0xae4], R3 ;  /* 0x000ae40301007387 */ /* 0x0001e80000100800 */
[----:B0-----:R-:W3:Y:S04]  /*13b10*/  LDL.LU R3, [R1+0x5a4] ;  /* 0x0005a40001037983 */ /* 0x001ee80000300800 */
[----:B------:R0:W-:Y:S02]  /*13b20*/  STS.U16 [R8+0x2d00], R19 ;  /* 0x002d001308007388 */ /* 0x0001e40000000400 */
[----:B0-----:R-:W-:-:S02]  /*13b30*/  PRMT R19, RZ, 0x7610, R19 ;  /* 0x00007610ff137816 */ /* 0x001fc40000000013 */
[----:B----4-:R0:W-:Y:S04]  /*13b40*/  STL [R1+0xae8], R28 ;  /* 0x000ae81c01007387 */ /* 0x0101e80000100800 */
[----:B------:R1:W4:Y:S04]  /*13b50*/  @!P0 LDG.E.U16 R19, [R14.64] ;  /* 0x000000060e138981 */ /* 0x000328000c1e1500 */
[----:B------:R0:W-:Y:S01]  /*13b60*/  STS.U16 [R8+0x2f00], R20 ;  /* 0x002f001408007388 */ /* 0x0001e20000000400 */
[----:B-1----:R-:W-:-:S03]  /*13b70*/  IADD3 R14, P1, R28, R2, RZ ;  /* 0x000000021c0e7210 */ /* 0x002fc60007f3e0ff */
[----:B0-----:R-:W4:Y:S01]  /*13b80*/  LDL.LU R28, [R1+0x840] ;  /* 0x00084000011c7983 */ /* 0x001f220000300800 */
[----:B------:R-:W-:Y:S01]  /*13b90*/  PRMT R20, RZ, 0x7610, R20 ;  /* 0x00007610ff147816 */ /* 0x000fe20000000014 */
[----:B------:R-:W-:-:S05]  /*13ba0*/  IMAD.X R15, R5, 0x1, R0, P1 ;  /* 0x00000001050f7824 */ /* 0x000fca00008e0600 */
        /* <DEDUP_REMOVED lines=9> */
[----:B------:R0:W-:Y:S04]  /*13c40*/  STS.U16 [R8+0x3300], R23 ;  /* 0x0033001708007388 */ /* 0x0001e80000000400 */
[----:B------:R4:W3:Y:S01]  /*13c50*/  @!P0 LDG.E.U16 R21, [R14.64] ;  /* 0x000000060e158981 */ /* 0x0008e2000c1e1500 */
[----:B0-----:R-:W-:Y:S02]  /*13c60*/  PRMT R23, RZ, 0x7610, R23 ;  /* 0x00007610ff177816 */ /* 0x001fe40000000017 */
[----:B----4-:R-:W-:Y:S01]  /*13c70*/  IADD3 R14, P1, R28, R2, RZ ;  /* 0x000000021c0e7210 */ /* 0x010fe20007f3e0ff */
[----:B------:R0:W-:Y:S04]  /*13c80*/  STL [R1+0xaf4], R28 ;  /* 0x000af41c01007387 */ /* 0x0001e80000100800 */
[----:B------:R-:W-:Y:S01]  /*13c90*/  IMAD.X R15, R4, 0x1, R0, P1 ;  /* 0x00000001040f7824 */ /* 0x000fe200008e0600 */
[----:B------:R1:W-:Y:S04]  /*13ca0*/  STS.U16 [R8+0x3500], R25 ;  /* 0x0035001908007388 */ /* 0x0003e80000000400 */
[----:B------:R2:W4:Y:S04]  /*13cb0*/  @!P0 LDG.E.U16 R23, [R14.64] ;  /* 0x000000060e178981 */ /* 0x000528000c1e1500 */
[----:B0-----:R-:W4:Y:S04]  /*13cc0*/  LDL.LU R28, [R1+0x6e4] ;  /* 0x0006e400011c7983 */ /* 0x001f280000300800 */
[----:B------:R-:W4:Y:S04]  /*13cd0*/  LDL.LU R7, [R1+0x84] ;  /* 0x0000840001077983 */ /* 0x000f280000300800 */
[----:B------:R-:W4:Y:S01]  /*13ce0*/  LDL.LU R6, [R1+0x30] ;  /* 0x0000300001067983 */ /* 0x000f220000300800 */
[----:B-1----:R-:W-:-:S03]  /*13cf0*/  PRMT R25, RZ, 0x7610, R25 ;  /* 0x00007610ff197816 */ /* 0x002fc60000000019 */
[----:B------:R-:W4:Y:S04]  /*13d00*/  LDL.LU R5, [R1+0x2c] ;  /* 0x00002c0001057983 */ /* 0x000f280000300800 */
[----:B------:R-:W4:Y:S04]  /*13d10*/  LDL.LU R4, [R1+0x28] ;  /* 0x0000280001047983 */ /* 0x000f280000300800 */
[----:B------:R-:W4:Y:S04]  /*13d20*/  LDL.LU R16, [R1+0x24] ;  /* 0x0000240001107983 */ /* 0x000f280000300800 */
[----:B------:R-:W4:Y:S04]  /*13d30*/  LDL.LU R18, [R1+0x20] ;  /* 0x0000200001127983 */ /* 0x000f280000300800 */
[----:B------:R-:W4:Y:S04]  /*13d40*/  LDL.LU R22, [R1+0x1c] ;  /* 0x00001c0001167983 */ /* 0x000f280000300800 */
[----:B------:R-:W4:Y:S04]  /*13d50*/  LDL.LU R24, [R1+0x18] ;  /* 0x0000180001187983 */ /* 0x000f280000300800 */
[----:B------:R-:W4:Y:S01]  /*13d60*/  LDL.LU R26, [R1+0x14] ;  /* 0x00001400011a7983 */ /* 0x000f220000300800 */
[----:B--2---:R-:W-:-:S03]  /*13d70*/  IADD3 R14, P1, R29, R2, RZ ;  /* 0x000000021d0e7210 */ /* 0x004fc60007f3e0ff */
[----:B------:R-:W-:Y:S02]  /*13d80*/  STL [R1+0xb20], R29 ;  /* 0x000b201d01007387 */ /* 0x000fe40000100800 */
[----:B---3--:R-:W-:Y:S02]  /*13d90*/  IMAD.X R15, R3, 0x1, R0, P1 ;  /* 0x00000001030f7824 */ /* 0x008fe400008e0600 */
[----:B------:R0:W-:Y:S04]  /*13da0*/  STL [R1+0xb24], R3 ;  /* 0x000b240301007387 */ /* 0x0001e80000100800 */
[----:B------:R1:W2:Y:S04]  /*13db0*/  @!P0 LDG.E.U16 R25, [R14.64] ;  /* 0x000000060e198981 */ /* 0x0002a8000c1e1500 */
[----:B0-----:R-:W3:Y:S04]  /*13dc0*/  LDL.LU R3, [R1] ;  /* 0x0000000001037983 */ /* 0x001ee80000300800 */
[----:B-1----:R-:W2:Y:S04]  /*13dd0*/  LDL R15, [R1+0x594] ;  /* 0x00059400010f7983 */ /* 0x002ea80000100800 */
[----:B------:R0:W-:Y:S04]  /*13de0*/  STS.U16 [R8+0x3700], R27 ;  /* 0x0037001b08007388 */ /* 0x0001e80000000400 */
[----:B------:R-:W1:Y:S04]  /*13df0*/  S2R R29, SR_TID.X ;  /* 0x00000000001d7919 */ /* 0x000e680000002100 */
[----:B0-----:R-:W0:Y:S01]  /*13e00*/  S2R R8, SR_TID.X ;  /* 0x0000000000087919 */ /* 0x001e220000002100 */
[----:B------:R-:W-:-:S02]  /*13e10*/  PRMT R27, RZ, 0x7610, R27 ;  /* 0x00007610ff1b7816 */ /* 0x000fc4000000001b */
[----:B----4-:R-:W-:Y:S01]  /*13e20*/  IADD3 R14, P1, R28, R2, RZ ;  /* 0x000000021c0e7210 */ /* 0x010fe20007f3e0ff */
[----:B------:R4:W-:Y:S01]  /*13e30*/  STL [R1+0xb2c], R28 ;  /* 0x000b2c1c01007387 */ /* 0x0009e20000100800 */
[----:B-1----:R-:W-:Y:S02]  /*13e40*/  LOP3.LUT P2, RZ, R29, 0x40, RZ, 0xc0, !PT ;  /* 0x000000401dff7812 */ /* 0x002fe4000784c0ff */
[----:B0-----:R-:W-:Y:S01]  /*13e50*/  LOP3.LUT R8, R8, 0x3f, RZ, 0xc0, !PT ;  /* 0x0000003f08087812 */ /* 0x001fe200078ec0ff */
[----:B----4-:R-:W4:Y:S04]  /*13e60*/  LDL.LU R28, [R1+0x4] ;  /* 0x00000400011c7983 */ /* 0x010f280000300800 */
[----:B------:R-:W-:Y:S01]  /*13e70*/  IMAD.SHL.U32 R8, R8, 0x2, RZ ;  /* 0x0000000208087824 */ /* 0x000fe200078e00ff */
[----:B------:R0:W-:Y:S02]  /*13e80*/  STL [R1+0xb28], R2 ;  /* 0x000b280201007387 */ /* 0x0001e40000100800 */
[----:B0-----:R-:W-:-:S04]  /*13e90*/  SEL R2, RZ, 0x90, !P2 ;  /* 0x00000090ff027807 */ /* 0x001fc80005000000 */
[----:B------:R-:W-:Y:S02]  /*13ea0*/  LOP3.LUT R2, R2, R8, RZ, 0x3c, !PT ;  /* 0x0000000802027212 */ /* 0x000fe400078e3cff */
[----:B------:R-:W3:Y:S04]  /*13eb0*/  LDL.LU R8, [R1+0x142c] ;  /* 0x00142c0001087983 */ /* 0x000ee80000300800 */
[----:B------:R0:W-:Y:S01]  /*13ec0*/  STL [R1+0xb90], R0 ;  /* 0x000b900001007387 */ /* 0x0001e20000100800 */
[----:B--2---:R-:W-:-:S03]  /*13ed0*/  IMAD.X R15, R15, 0x1, R0, P1 ;  /* 0x000000010f0f7824 */ /* 0x004fc600008e0600 */
[----:B0-----:R-:W2:Y:S04]  /*13ee0*/  LDL.LU R0, [R1+0x8] ;  /* 0x0000080001007983 */ /* 0x001ea80000300800 */
[----:B------:R0:W2:Y:S04]  /*13ef0*/  @!P0 LDG.E.U16 R27, [R14.64] ;  /* 0x000000060e1b8981 */ /* 0x0000a8000c1e1500 */
[----:B0-----:R-:W2:Y:S04]  /*13f00*/  LDL.LU R14, [R1+0x10] ;  /* 0x00001000010e7983 */ /* 0x001ea80000300800 */
[----:B------:R-:W3:Y:S01]  /*13f10*/  LDL.LU R15, [R1+0xc] ;  /* 0x00000c00010f7983 */ /* 0x000ee20000300800 */
[----:B------:R-:W-:-:S05]  /*13f20*/  LOP3.LUT R2, R2, 0x20, RZ, 0x3c, !PT ;  /* 0x0000002002027812 */ /* 0x000fca00078e3cff */
[----:B------:R0:W-:Y:S04]  /*13f30*/  STS.U16 [R2+0x7f00], R7 ;  /* 0x007f000702007388 */ /* 0x0001e80000000400 */
[----:B------:R1:W-:Y:S04]  /*13f40*/  STS.U16 [R2+0x3900], R6 ;  /* 0x0039000602007388 */ /* 0x0003e80000000400 */
[----:B------:R4:W-:Y:S04]  /*13f50*/  STS.U16 [R2+0x3b00], R5 ;  /* 0x003b000502007388 */ /* 0x0009e80000000400 */
[----:B0-----:R-:W3:Y:S04]  /*13f60*/  LDL.LU R7, [R1+0x1428] ;  /* 0x0014280001077983 */ /* 0x001ee80000300800 */
[----:B-1----:R-:W3:Y:S04]  /*13f70*/  LDL.LU R6, [R1+0x1424] ;  /* 0x0014240001067983 */ /* 0x002ee80000300800 */
[----:B----4-:R-:W4:Y:S04]  /*13f80*/  LDL.LU R5, [R1+0x1420] ;  /* 0x0014200001057983 */ /* 0x010f280000300800 */
[----:B------:R0:W-:Y:S04]  /*13f90*/  STS.U16 [R2+0x3d00], R4 ;  /* 0x003d000402007388 */ /* 0x0001e80000000400 */
[----:B------:R1:W-:Y:S04]  /*13fa0*/  STS.U16 [R2+0x3f00], R16 ;  /* 0x003f001002007388 */ /* 0x0003e80000000400 */
[----:B------:R1:W-:Y:S04]  /*13fb0*/  STS.U16 [R2+0x4100], R18 ;  /* 0x0041001202007388 */ /* 0x0003e80000000400 */
[----:B0-----:R-:W4:Y:S04]  /*13fc0*/  LDL.LU R4, [R1+0x141c] ;  /* 0x00141c0001047983 */ /* 0x001f280000300800 */
[----:B-1----:R-:W4:Y:S04]  /*13fd0*/  LDL.LU R16, [R1+0x1418] ;  /* 0x0014180001107983 */ /* 0x002f280000300800 */
[----:B------:R-:W4:Y:S04]  /*13fe0*/  LDL.LU R18, [R1+0x1414] ;  /* 0x0014140001127983 */ /* 0x000f280000300800 */
[----:B------:R0:W-:Y:S04]  /*13ff0*/  STS.U16 [R2+0x4300], R22 ;  /* 0x0043001602007388 */ /* 0x0001e80000000400 */
[----:B------:R1:W-:Y:S04]  /*14000*/  STS.U16 [R2+0x4500], R24 ;  /* 0x0045001802007388 */ /* 0x0003e80000000400 */
[----:B------:R1:W-:Y:S04]  /*14010*/  STS.U16 [R2+0x4700], R26 ;  /* 0x0047001a02007388 */ /* 0x0003e80000000400 */
[----:B0-----:R-:W4:Y:S04]  /*14020*/  LDL.LU R22, [R1+0x1410] ;  /* 0x0014100001167983 */ /* 0x001f280000300800 */
[----:B-1----:R-:W4:Y:S04]  /*14030*/  LDL.LU R24, [R1+0x140c] ;  /* 0x00140c0001187983 */ /* 0x002f280000300800 */
[----:B------:R-:W4:Y:S04]  /*14040*/  LDL.LU R26, [R1+0x1408] ;  /* 0x00140800011a7983 */ /* 0x000f280000300800 */
[----:B--2---:R-:W-:Y:S04]  /*14050*/  STS.U16 [R2+0x4900], R14 ;  /* 0x0049000e02007388 */ /* 0x004fe80000000400 */
[----:B---3--:R-:W-:Y:S04]  /*14060*/  STS.U16 [R2+0x4b00], R15 ;  /* 0x004b000f02007388 */ /* 0x008fe80000000400 */
[----:B------:R0:W-:Y:S04]  /*14070*/  STS.U16 [R2+0x4d00], R0 ;  /* 0x004d000002007388 */ /* 0x0001e80000000400 */
[----:B0-----:R-:W2:Y:S04]  /*14080*/  LDL R0, [R1+0xd0] ;  /* 0x0000d00001007983 */ /* 0x001ea80000100800 */
[----:B------:R-:W-:Y:S04]  /*14090*/  STS.U16 [R2+0x4f00], R28 ;  /* 0x004f001c02007388 */ /* 0x000fe80000000400 */
[----:B------:R0:W-:Y:S04]  /*140a0*/  STS.U16 [R2+0x5100], R3 ;  /* 0x0051000302007388 */ /* 0x0001e80000000400 */
[----:B0-----:R-:W0:Y:S01]  /*140b0*/  S2R R3, SR_TID.X ;  /* 0x0000000000037919 */ /* 0x001e220000002100 */
[----:B------:R-:W-:-:S02]  /*140c0*/  IMAD.SHL.U32 R28, R29, 0x2, RZ ;  /* 0x000000021d1c7824 */ /* 0x000fc400078e00ff */
[----:B------:R-:W-:Y:S01]  /*140d0*/  IMAD.SHL.U32 R29, R29, 0x40, RZ ;  /* 0x000000401d1d7824 */ /* 0x000fe200078e00ff */
[----:B----4-:R-:W-:Y:S04]  /*140e0*/  STS.U16 [R2+0x5300], R26 ;  /* 0x0053001a02007388 */ /* 0x010fe80000000400 */
[----:B------:R-:W-:Y:S04]  /*140f0*/  STS.U16 [R2+0x5500], R24 ;  /* 0x0055001802007388 */ /* 0x000fe80000000400 */
[----:B------:R-:W-:Y:S04]  /*14100*/  STS.U16 [R2+0x5700], R22 ;  /* 0x0057001602007388 */ /* 0x000fe80000000400 */
[----:B------:R1:W-:Y:S04]  /*14110*/  STS.U16 [R2+0x5900], R18 ;  /* 0x0059001202007388 */ /* 0x0003e80000000400 */
[----:B------:R3:W-:Y:S04]  /*14120*/  STS.U16 [R2+0x5b00], R16 ;  /* 0x005b001002007388 */ /* 0x0007e80000000400 */
[----:B------:R-:W-:Y:S04]  /*14130*/  STS.U16 [R2+0x5d00], R4 ;  /* 0x005d000402007388 */ /* 0x000fe80000000400 */
        /* <DEDUP_REMOVED lines=15> */
[----:B------:R-:W-:Y:S01]  /*14230*/  STS.U16 [R2+0x7d00], R27 ;  /* 0x007d001b02007388 */ /* 0x000fe20000000400 */
[----:B0-----:R-:W-:-:S03]  /*14240*/  LOP3.LUT R3, R3, 0x7, RZ, 0xc0, !PT ;  /* 0x0000000703037812 */ /* 0x001fc600078ec0ff */
[----:B------:R-:W-:Y:S02]  /*14250*/  BAR.SYNC.DEFER_BLOCKING 0x0 ;  /* 0x0000000000007b1d */ /* 0x000fe40000010000 */
[----:B------:R-:W-:-:S05]  /*14260*/  IMAD R3, R3, 0x90, RZ ;  /* 0x0000009003037824 */ /* 0x000fca00078e02ff */
[C-C-:B-1----:R-:W-:Y:S02]  /*14270*/  LOP3.LUT R18, R3.reuse, 0x10, R28.reuse, 0x78, !PT ;  /* 0x0000001003127812 */ /* 0x142fe400078e781c */
[----:B---3--:R-:W-:Y:S02]  /*14280*/  LOP3.LUT R16, R3, 0x10, R28, 0x78, !PT ;  /* 0x0000001003107812 */ /* 0x008fe400078e781c */
[--C-:B------:R-:W-:Y:S02]  /*14290*/  LOP3.LUT R18, R18, 0x400, R29.reuse, 0xf8, !PT ;  /* 0x0000040012127812 */ /* 0x100fe400078ef81d */
[----:B------:R-:W-:Y:S02]  /*142a0*/  LOP3.LUT R16, R16, 0x400, R29, 0xf8, !PT ;  /* 0x0000040010107812 */ /* 0x000fe400078ef81d */
[----:B------:R-:W-:-:S03]  /*142b0*/  LOP3.LUT R18, R18, 0x20, RZ, 0x3c, !PT ;  /* 0x0000002012127812 */ /* 0x000fc600078e3cff */
[----:B------:R-:W0:Y:S04]  /*142c0*/  LDSM.16.MT88.4 R24, [R16+0x8000] ;  /* 0x008000001018783b */ /* 0x000e280000004200 */
[----:B------:R-:W1:Y:S04]  /*142d0*/  LDSM.16.MT88.4 R4, [R18+0x8000] ;  /* 0x008000001204783b */ /* 0x000e680000004200 */
[----:B0-----:R-:W-:Y:S04]  /*142e0*/  STL.64 [R1+0x10], R24 ;  /* 0x0000101801007387 */ /* 0x001fe80000100a00 */
[----:B------:R-:W-:Y:S04]  /*142f0*/  STL.64 [R1+0x18], R26 ;  /* 0x0000181a01007387 */ /* 0x000fe80000100a00 */
[----:B-1----:R-:W-:Y:S04]  /*14300*/  STL.64 [R1+0x1400], R6 ;  /* 0x0014000601007387 */ /* 0x002fe80000100a00 */
[----:B--2---:R-:W0:Y:S04]  /*14310*/  LDSM.16.M88.4 R8, [R0] ;  /* 0x000000000008783b */ /* 0x004e280000000200 */
[----:B0-----:R-:W-:Y:S04]  /*14320*/  STL.64 [R1+0x20], R8 ;  /* 0x0000200801007387 */ /* 0x001fe80000100a00 */
[----:B------:R-:W-:Y:S04]  /*14330*/  STL.64 [R1+0x28], R10 ;  /* 0x0000280a01007387 */ /* 0x000fe80000100a00 */
[----:B------:R0:W-:Y:S04]  /*14340*/  STL.64 [R1+0x13f8], R4 ;  /* 0x0013f80401007387 */ /* 0x0001e80000100a00 */
[----:B0-----:R-:W2:Y:S04]  /*14350*/  LDL.LU.64 R4, [R1+0x4e0] ;  /* 0x0004e00001047983 */ /* 0x001ea80000300a00 */
[----:B------:R-:W2:Y:S04]  /*14360*/  LDL.LU.64 R6, [R1+0x4e8] ;  /* 0x0004e80001067983 */ /* 0x000ea80000300a00 */
[----:B------:R-:W-:Y:S04]  /*14370*/  STL [R1+0x13d0], R18 ;  /* 0x0013d01201007387 */ /* 0x000fe80000100800 */
[----:B------:R0:W-:Y:S04]  /*14380*/  STL [R1+0x13cc], R16 ;  /* 0x0013cc1001007387 */ /* 0x0001e80000100800 */
[----:B0-----:R-:W3:Y:S04]  /*14390*/  LDL.LU.64 R16, [R1+0x3e0] ;  /* 0x0003e00001107983 */ /* 0x001ee80000300a00 */
[----:B------:R-:W4:Y:S01]  /*143a0*/  LDL.LU.64 R18, [R1+0x3e8] ;  /* 0x0003e80001127983 */ /* 0x000f220000300a00 */
[----:B------:R-:W-:-:S04]  /*143b0*/  LOP3.LUT R22, R3, 0x10, R28, 0x78, !PT ;  /* 0x0000001003167812 */ /* 0x000fc800078e781c */
[----:B------:R-:W-:-:S04]  /*143c0*/  LOP3.LUT R22, R22, 0x400, R29, 0xf8, !PT ;  /* 0x0000040016167812 */ /* 0x000fc800078ef81d */
[----:B------:R-:W-:-:S05]  /*143d0*/  LOP3.LUT R22, R22, 0x40, RZ, 0x3c, !PT ;  /* 0x0000004016167812 */ /* 0x000fca00078e3cff */
[----:B------:R-:W0:Y:S04]  /*143e0*/  LDSM.16.MT88.4 R8, [R22+0x8000] ;  /* 0x008000001608783b */ /* 0x000e280000004200 */
[----:B----4-:R-:W-:Y:S04]  /*143f0*/  STL.64 [R1+0x13e0], R18 ;  /* 0x0013e01201007387 */ /* 0x010fe80000100a00 */
[----:B---3--:R1:W-:Y:S04]  /*14400*/  STL.64 [R1+0x13d8], R16 ;  /* 0x0013d81001007387 */ /* 0x0083e80000100a00 */
[----:B-1----:R-:W3:Y:S04]  /*14410*/  LDL.LU.64 R16, [R1+0x460] ;  /* 0x0004600001107983 */ /* 0x002ee80000300a00 */
[----:B------:R-:W3:Y:S04]  /*14420*/  LDL.LU.64 R18, [R1+0x468] ;  /* 0x0004680001127983 */ /* 0x000ee80000300a00 */
[----:B0-----:R-:W-:Y:S04]  /*14430*/  STL.64 [R1+0x13f0], R10 ;  /* 0x0013f00a01007387 */ /* 0x001fe80000100a00 */
[----:B------:R0:W-:Y:S04]  /*14440*/  STL.64 [R1+0x13e8], R8 ;  /* 0x0013e80801007387 */ /* 0x0001e80000100a00 */
[----:B0-----:R-:W2:Y:S01]  /*14450*/  LDL.LU.64 R8, [R1+0x20] ;  /* 0x0000200001087983 */ /* 0x001ea20000300a00 */
[----:B------:R-:W-:-:S04]  /*14460*/  LOP3.LUT R2, R3, 0x10, R28, 0x78, !PT ;  /* 0x0000001003027812 */ /* 0x000fc800078e781c */
[----:B------:R-:W-:-:S04]  /*14470*/  LOP3.LUT R2, R2, 0x400, R29, 0xf8, !PT ;  /* 0x0000040002027812 */ /* 0x000fc800078ef81d */
[----:B------:R-:W-:-:S05]  /*14480*/  LOP3.LUT R2, R2, 0x60, RZ, 0x3c, !PT ;  /* 0x0000006002027812 */ /* 0x000fca00078e3cff */
[----:B------:R-:W-:Y:S04]  /*14490*/  STL [R1+0x13c8], R2 ;  /* 0x0013c80201007387 */ /* 0x000fe80000100800 */
[----:B------:R0:W1:Y:S01]  /*144a0*/  LDSM.16.MT88.4 R12, [R2+0x8000] ;  /* 0x00800000020c783b */ /* 0x0000620000004200 */
[----:B--2---:R-:W-:Y:S11]  /*144b0*/  HMMA.16816.F32 R4, R24, R8, R4 ;  /* 0x000000081804723c */ /* 0x004ff60000001804 */
[----:B------:R-:W-:Y:S11]  /*144c0*/  @!UPT UIADD3 URZ, URZ, URZ, URZ ;  /* 0x0000003f3f3ff290 */ /* 0x000ff6000fffe03f */
[----:B------:R-:W-:Y:S02]  /*144d0*/  @!UPT UIADD3 URZ, URZ, URZ, URZ ;  /* 0x0000003f3f3ff290 */ /* 0x000fe4000fffe03f */
[----:B------:R-:W-:Y:S02]  /*144e0*/  IMAD.MOV.U32 R24, RZ, RZ, R6 ;  /* 0x000000ffff187224 */ /* 0x000fe400078e0006 */
[----:B------:R-:W-:Y:S02]  /*144f0*/  IMAD.MOV.U32 R3, RZ, RZ, R7 ;  /* 0x000000ffff037224 */ /* 0x000fe400078e0007 */
[----:B------:R-:W-:Y:S01]  /*14500*/  IMAD.MOV.U32 R26, RZ, RZ, R4 ;  /* 0x000000ffff1a7224 */ /* 0x000fe200078e0004 */
[----:B------:R-:W3:Y:S01]  /*14510*/  LDL.LU.64 R6, [R1+0x1400] ;  /* 0x0014000001067983 */ /* 0x000ee20000300a00 */
[----:B------:R-:W-:-:S03]  /*14520*/  IMAD.MOV.U32 R25, RZ, RZ, R5 ;  /* 0x000000ffff197224 */ /* 0x000fc600078e0005 */
[----:B------:R-:W3:Y:S01]  /*14530*/  LDL.LU.64 R4, [R1+0x13f8] ;  /* 0x0013f80001047983 */ /* 0x000ee20000300a00 */
[----:B------:R-:W-:Y:S02]  /*14540*/  IMAD.MOV.U32 R21, RZ, RZ, R8 ;  /* 0x000000ffff157224 */ /* 0x000fe400078e0008 */
[----:B------:R-:W-:Y:S01]  /*14550*/  IMAD.MOV.U32 R20, RZ, RZ, R9 ;  /* 0x000000ffff147224 */ /* 0x000fe200078e0009 */
[----:B------:R-:W2:Y:S01]  /*14560*/  LDL.LU.64 R10, [R1+0x13f0] ;  /* 0x0013f000010a7983 */ /* 0x000ea20000300a00 */
[----:B---3--:R-:W-:Y:S03]  /*14570*/  HMMA.16816.F32 R16, R4, R8, R16 ;  /* 0x000000080410723c */ /* 0x008fe60000001810 */
[----:B------:R-:W2:Y:S11]  /*14580*/  LDL.LU.64 R8, [R1+0x13e8] ;  /* 0x0013e80001087983 */ /* 0x000eb60000300a00 */
[----:B------:R-:W-:Y:S10]  /*14590*/  @!UPT UIADD3 URZ, URZ, URZ, URZ ;  /* 0x0000003f3f3ff290 */ /* 0x000ff4000fffe03f */
[----:B------:R-:W-:Y:S02]  /*145a0*/  IMAD.MOV.U32 R28, RZ, RZ, R18 ;  /* 0x000000ffff1c7224 */ /* 0x000fe400078e0012 */
[----:B------:R-:W-:Y:S02]  /*145b0*/  IMAD.MOV.U32 R27, RZ, RZ, R19 ;  /* 0x000000ffff1b7224 */ /* 0x000fe400078e0013 */
[----:B0-----:R-:W-:Y:S01]  /*145c0*/  IMAD.MOV.U32 R2, RZ, RZ, R16 ;  /* 0x000000ffff027224 */ /* 0x001fe200078e0010 */
[----:B------:R-:W2:Y:S01]  /*145d0*/  LDL.LU.64 R18, [R1+0x13e0] ;  /* 0x0013e00001127983 */ /* 0x000ea20000300a00 */
[----:B------:R-:W-:-:S03]  /*145e0*/  IMAD.MOV.U32 R29, RZ, RZ, R17 ;  /* 0x000000ffff1d7224 */ /* 0x000fc600078e0011 */
[----:B------:R-:W2:Y:S04]  /*145f0*/  LDL.LU.64 R16, [R1+0x13d8] ;  /* 0x0013d80001107983 */ /* 0x000ea80000300a00 */
[----:B------:R-:W-:Y:S04]  /*14600*/  STL.64 [R1+0x13b0], R6 ;  /* 0x0013b00601007387 */ /* 0x000fe80000100a00 */
[----:B------:R0:W-:Y:S02]  /*14610*/  STL.64 [R1+0x13a8], R4 ;  /* 0x0013a80401007387 */ /* 0x0001e40000100a00 */
[----:B0-----:R-:W-:-:S02]  /*14620*/  IMAD.MOV.U32 R4, RZ, RZ, R21 ;  /* 0x000000ffff047224 */ /* 0x001fc400078e0015 */
[----:B------:R-:W-:Y:S02]  /*14630*/  IMAD.MOV.U32 R5, RZ, RZ, R20 ;  /* 0x000000ffff057224 */ /* 0x000fe400078e0014 */
[----:B------:R-:W-:Y:S05]  /*14640*/  LDSM.16.MT88.4 R20, [R22+0x8800] ;  /* 0x008800001614783b */ /* 0x000fea0000004200 */
[-C--:B--2---:R-:W-:Y:S11]  /*14650*/  HMMA.16816.F32 R16, R8, R4.reuse, R16 ;  /* 0x000000040810723c */ /* 0x084ff60000001810 */
[----:B------:R-:W-:Y:S11]  /*14660*/  @!UPT UIADD3 URZ, URZ, URZ, URZ ;  /* 0x0000003f3f3ff290 */ /* 0x000ff6000fffe03f */
[----:B------:R-:W-:Y:S01]  /*14670*/  @!UPT UIADD3 URZ, URZ, URZ, URZ ;  /* 0x0000003f3f3ff290 */ /* 0x000fe2000fffe03f */
[----:B------:R-:W-:Y:S04]  /*14680*/  STL.64 [R1+0x50], R16 ;  /* 0x0000501001007387 */ /* 0x000fe80000100a00 */
[----:B------:R0:W-:Y:S04]  /*14690*/  STL.64 [R1+0x58], R18 ;  /* 0x0000581201007387 */ /* 0x0001e80000100a00 */
[----:B0-----:R-:W2:Y:S04]  /*146a0*/  LDL.LU R18, [R1+0x13d0] ;  /* 0x0013d00001127983 */ /* 0x001ea80000300800 */
[----:B------:R-:W3:Y:S04]  /*146b0*/  LDL.LU R16, [R1+0x13cc] ;  /* 0x0013cc0001107983 */ /* 0x000ee80000300800 */
[----:B------:R-:W-:Y:S04]  /*146c0*/  STL.64 [R1+0x13a0], R10 ;  /* 0x0013a00a01007387 */ /* 0x000fe80000100a00 */
[----:B------:R0:W-:Y:S04]  /*146d0*/  STL.64 [R1+0x1398], R8 ;  /* 0x0013980801007387 */ /* 0x0001e80000100a00 */
[----:B0-----:R-:W4:Y:S04]  /*146e0*/  LDL.LU.64 R8, [R1+0x360] ;  /* 0x0003600001087983 */ /* 0x001f280000300a00 */
[----:B------:R-:W4:Y:S04]  /*146f0*/  LDL.LU.64 R10, [R1+0x368] ;  /* 0x00036800010a7983 */ /* 0x000f280000300a00 */
[----:B-1----:R-:W-:Y:S04]  /*14700*/  STL.64 [R1+0x1390], R14 ;  /* 0x0013900e01007387 */ /* 0x002fe80000100a00 */
[----:B------:R-:W-:Y:S01]  /*14710*/  STL.64 [R1+0x1388], R12 ;  /* 0x0013880c01007387 */ /* 0x000fe20000100a00 */
[----:B----4-:R-:W-:Y:S11]  /*14720*/  HMMA.16816.F32 R4, R12, R4, R8 ;  /* 0x000000040c04723c */ /* 0x010ff60000001808 */
[----:B------:R-:W-:Y:S11]  /*14730*/  @!UPT UIADD3 URZ, URZ, URZ, URZ ;  /* 0x0000003f3f3ff290 */ /* 0x000ff6000fffe03f */
[----:B------:R-:W-:Y:S01]  /*14740*/  @!UPT UIADD3 URZ, URZ, URZ, URZ ;  /* 0x0000003f3f3ff290 */ /* 0x000fe2000fffe03f */
[----:B------:R-:W-:Y:S04]  /*14750*/  STL.64 [R1+0x40], R4 ;  /* 0x0000400401007387 */ /* 0x000fe80000100a00 */
[----:B------:R-:W-:Y:S04]  /*14760*/  STL.64 [R1+0x48], R6 ;  /* 0x0000480601007387 */ /* 0x000fe80000100a00 */
[----:B------:R-:W0:Y:S02]  /*14770*/  LDSM.16.M88.4 R4, [R0+0x800] ;  /* 0x000800000004783b */ /* 0x000e240000000200 */
[----:B0-----:R-:W-:-:S02]  /*14780*/  IMAD.MOV.U32 R9, RZ, RZ, R4 ;  /* 0x000000ffff097224 */ /* 0x001fc400078e0004 */
[----:B------:R-:W-:Y:S01]  /*14790*/  STL.64 [R1+0x38], R6 ;  /* 0x0000380601007387 */ /* 0x000fe20000100a00 */
[----:B------:R-:W-:-:S03]  /*147a0*/  IMAD.MOV.U32 R8, RZ, RZ, R5 ;  /* 0x000000ffff087224 */ /* 0x000fc600078e0005 */
[----:B---3--:R-:W0:Y:S04]  /*147b0*/  LDSM.16.MT88.4 R4, [R16+0x8800] ;  /* 0x008800001004783b */ /* 0x008e280000004200 */
[----:B--2---:R-:W1:Y:S04]  /*147c0*/  LDSM.16.MT88.4 R16, [R18+0x8800] ;  /* 0x008800001210783b */ /* 0x004e680000004200 */
[----:B------:R2:W-:Y:S01]  /*147d0*/  STL [R1+0x1330], R0 ;  /* 0x0013300001007387 */ /* 0x0005e20000100800 */
[----:B0-----:R-:W-:-:S03]  /*147e0*/  IMAD.MOV.U32 R10, RZ, RZ, R6 ;  /* 0x000000ffff0a7224 */ /* 0x001fc600078e0006 */
[----:B------:R0:W-:Y:S01]  /*147f0*/  STL.64 [R1], R4 ;  /* 0x0000000401007387 */ /* 0x0001e20000100a00 */
[----:B--2---:R-:W-:Y:S02]  /*14800*/  IMAD.MOV.U32 R0, RZ, RZ, R7 ;  /* 0x000000ffff007224 */ /* 0x004fe400078e0007 */
[----:B------:R-:W-:Y:S01]  /*14810*/  IMAD.MOV.U32 R12, RZ, RZ, R4 ;  /* 0x000000ffff0c7224 */ /* 0x000fe200078e0004 */
[----:B------:R2:W-:Y:S01]  /*14820*/  STL.64 [R1+0x8], R6 ;  /* 0x0000080601007387 */ /* 0x0005e20000100a00 */
[----:B------:R-:W-:-:S03]  /*14830*/  IMAD.MOV.U32 R11, RZ, RZ, R5 ;  /* 0x000000ffff0b7224 */ /* 0x000fc600078e0005 */
[----:B0-----:R-:W3:Y:S04]  /*14840*/  LDL.64 R4, [R1+0x10] ;  /* 0x0000100001047983 */ /* 0x001ee80000100a00 */
[----:B--2---:R-:W2:Y:S04]  /*14850*/  LDL.64 R6, [R1+0x18] ;  /* 0x0000180001067983 */ /* 0x004ea80000100a00 */
[----:B-1----:R0:W-:Y:S04]  /*14860*/  STL.64 [R1+0x1350], R18 ;  /* 0x0013501201007387 */ /* 0x0021e80000100a00 */
[----:B------:R1:W-:Y:S01]  /*14870*/  STL.64 [R1+0x1348], R16 ;  /* 0x0013481001007387 */ /* 0x0003e20000100a00 */
[----:B0-----:R-:W-:-:S02]  /*14880*/  IMAD.MOV.U32 R18, RZ, RZ, R10 ;  /* 0x000000ffff127224 */ /* 0x001fc400078e000a */
[----:B------:R-:W-:Y:S02]  /*14890*/  IMAD.MOV.U32 R19, RZ, RZ, R0 ;  /* 0x000000ffff137224 */ /* 0x000fe400078e0000 */
[----:B-1----:R-:W-:Y:S02]  /*148a0*/  IMAD.MOV.U32 R16, RZ, RZ, R12 ;  /* 0x000000ffff107224 */ /* 0x002fe400078e000c */
[----:B------:R-:W-:Y:S01]  /*148b0*/  IMAD.MOV.U32 R17, RZ, RZ, R11 ;  /* 0x000000ffff117224 */ /* 0x000fe200078e000b */
[----:B------:R-:W-:Y:S04]  /*148c0*/  STL.64 [R1+0x1370], R18 ;  /* 0x0013701201007387 */ /* 0x000fe80000100a00 */
[----:B------:R0:W-:Y:S04]  /*148d0*/  STL.64 [R1+0x1368], R16 ;  /* 0x0013681001007387 */ /* 0x0001e80000100a00 */
[----:B------:R-:W-:Y:S04]  /*148e0*/  STL.64 [R1+0x1340], R22 ;  /* 0x0013401601007387 */ /* 0x000fe80000100a00 */
[----:B------:R1:W-:Y:S01]  /*148f0*/  STL.64 [R1+0x1338], R20 ;  /* 0x0013381401007387 */ /* 0x0003e20000100a00 */
[----:B0-----:R-:W-:-:S02]  /*14900*/  IMAD.MOV.U32 R16, RZ, RZ, R9 ;  /* 0x000000ffff107224 */ /* 0x001fc400078e0009 */
[----:B------:R-:W-:Y:S02]  /*14910*/  IMAD.MOV.U32 R17, RZ, RZ, R8 ;  /* 0x000000ffff117224 */ /* 0x000fe400078e0008 */
[----:B-1----:R-:W-:Y:S02]  /*14920*/  IMAD.MOV.U32 R20, RZ, RZ, R2 ;  /* 0x000000ffff147224 */ /* 0x002fe400078e0002 */
[----:B------:R-:W4:Y:S04]  /*14930*/  LDL.LU R2, [R1+0x13c8] ;  /* 0x0013c80001027983 */ /* 0x000f280000300800 */
[----:B------:R-:W2:Y:S04]  /*14940*/  LDL.LU.64 R8, [R1+0x450] ;  /* 0x0004500001087983 */ /* 0x000ea80000300a00 */
[----:B------:R-:W2:Y:S04]  /*14950*/  LDL.LU.64 R10, [R1+0x458] ;  /* 0x00045800010a7983 */ /* 0x000ea80000300a00 */
[----:B--2---:R-:W-:Y:S04]  /*14960*/  STL.64 [R1+0x13c0], R10 ;  /* 0x0013c00a01007387 */ /* 0x004fe80000100a00 */
[----:B------:R0:W-:Y:S04]  /*14970*/  STL.64 [R1+0x13b8], R8 ;  /* 0x0013b80801007387 */ /* 0x0001e80000100a00 */
[----:B0-----:R-:W2:Y:S04]  /*14980*/  LDL.LU.64 R8, [R1+0x4d0] ;  /* 0x0004d00001087983 */ /* 0x001ea80000300a00 */
[----:B------:R-:W2:Y:S01]  /*14990*/  LDL.LU.64 R10, [R1+0x4d8] ;  /* 0x0004d800010a7983 */ /* 0x000ea20000300a00 */
[----:B------:R-:W-:-:S02]  /*149a0*/  IMAD.MOV.U32 R22, RZ, RZ, R28 ;  /* 0x000000ffff167224 */ /* 0x000fc400078e001c */
[----:B------:R-:W-:Y:S01]  /*149b0*/  IMAD.MOV.U32 R23, RZ, RZ, R27 ;  /* 0x000000ffff177224 */ /* 0x000fe200078e001b */
[----:B------:R-:W2:Y:S01]  /*149c0*/  LDL.LU.64 R12, [R1+0x3d0] ;  /* 0x0003d000010c7983 */ /* 0x000ea20000300a00 */
[----:B------:R-:W-:-:S03]  /*149d0*/  IMAD.MOV.U32 R21, RZ, RZ, R29 ;  /* 0x000000ffff157224 */ /* 0x000fc600078e001d */
[----:B------:R-:W2:Y:S04]  /*149e0*/  LDL.LU.64 R14, [R1+0x3d8] ;  /* 0x0003d800010e7983 */ /* 0x000ea80000300a00 */
[----:B------:R0:W-:Y:S04]  /*149f0*/  STL.64 [R1+0x1360], R22 ;  /* 0x0013601601007387 */ /* 0x0001e80000100a00 */
[----:B------:R1:W-:Y:S01]  /*14a00*/  STL.64 [R1+0x1358], R20 ;  /* 0x0013581401007387 */ /* 0x0003e20000100a00 */
[----:B0-----:R-:W-:Y:S02]  /*14a10*/  IMAD.MOV.U32 R22, RZ, RZ, R24 ;  /* 0x000000ffff167224 */ /* 0x001fe400078e0018 */
[----:B------:R-:W-:-:S02]  /*14a20*/  IMAD.MOV.U32 R23, RZ, RZ, R3 ;  /* 0x000000ffff177224 */ /* 0x000fc400078e0003 */
[----:B-1----:R-:W-:Y:S02]  /*14a30*/  IMAD.MOV.U32 R20, RZ, RZ, R26 ;  /* 0x000000ffff147224 */ /* 0x002fe400078e001a */
[----:B------:R-:W-:Y:S01]  /*14a40*/  IMAD.MOV.U32 R21, RZ, RZ, R25 ;  /* 0x000000ffff157224 */ /* 0x000fe200078e0019 */
[----:B------:R-:W-:Y:S04]  /*14a50*/  STL.64 [R1+0x1380], R22 ;  /* 0x0013801601007387 */ /* 0x000fe80000100a00 */
[----:B------:R0:W-:Y:S01]  /*14a60*/  STL.64 [R1+0x1378], R20 ;  /* 0x0013781401007387 */ /* 0x0001e20000100a00 */
[----:B------:R-:W-:-:S03]  /*14a70*/  IMAD.MOV.U32 R3, RZ, RZ, R6 ;  /* 0x000000ffff037224 */ /* 0x000fc600078e0006 */
[----:B----4-:R1:W4:Y:S01]  /*14a80*/  LDSM.16.MT88.4 R24, [R2+0x8800] ;  /* 0x008800000218783b */ /* 0x0103220000004200 */
[----:B---3--:R-:W-:-:S03]  /*14a90*/  IMAD.MOV.U32 R29, RZ, RZ, R4 ;  /* 0x000000ffff1d7224 */ /* 0x008fc600078e0004 */
[----:B0-----:R-:W3:Y:S04]  /*14aa0*/  LDL.LU.64 R20, [R1+0x350] ;  /* 0x0003500001147983 */ /* 0x001ee80000300a00 */
[----:B------:R-:W3:Y:S01]  /*14ab0*/  LDL.LU.64 R22, [R1+0x358] ;  /* 0x0003580001167983 */ /* 0x000ee20000300a00 */
[----:B-1----:R-:W-:Y:S02]  /*14ac0*/  IMAD.MOV.U32 R2, RZ, RZ, R7 ;  /* 0x000000ffff027224 */ /* 0x002fe400078e0007 */
[----:B------:R-:W-:Y:S01]  /*14ad0*/  IMAD.MOV.U32 R28, RZ, RZ, R5 ;  /* 0x000000ffff1c7224 */ /* 0x000fe200078e0005 */
[-C--:B--2---:R-:W-:Y:S11]  /*14ae0*/  HMMA.16816.F32 R8, R4, R16.reuse, R8 ;  /* 0x000000100408723c */ /* 0x084ff60000001808 */
[----:B------:R-:W-:Y:S11]  /*14af0*/  @!UPT UIADD3 URZ, URZ, URZ, URZ ;  /* 0x0000003f3f3ff290 */ /* 0x000ff6000fffe03f */
[----:B------:R-:W-:Y:S01]  /*14b00*/  @!UPT UIADD3 URZ, URZ, URZ, URZ ;  /* 0x0000003f3f3ff290 */ /* 0x000fe2000fffe03f */
[----:B------:R-:W-:Y:S04]  /*14b10*/  STL.64 [R1+0xb0], R8 ;  /* 0x0000b00801007387 */ /* 0x000fe80000100a00 */
[----:B------:R0:W-:Y:S04]  /*14b20*/  STL.64 [R1+0xb8], R10 ;  /* 0x0000b80a01007387 */ /* 0x0001e80000100a00 */
[----:B0-----:R-:W2:Y:S04]  /*14b30*/  LDL.LU.64 R10, [R1+0x13c0] ;  /* 0x0013c000010a7983 */ /* 0x001ea80000300a00 */
[----:B------:R-:W2:Y:S04]  /*14b40*/  LDL.LU.64 R8, [R1+0x13b8] ;  /* 0x0013b80001087983 */ /* 0x000ea80000300a00 */
[----:B------:R-:W2:Y:S04]  /*14b50*/  LDL.LU.64 R6, [R1+0x13b0] ;  /* 0x0013b00001067983 */ /* 0x000ea80000300a00 */
[----:B------:R-:W2:Y:S02]  /*14b60*/  LDL.LU.64 R4, [R1+0x13a8] ;  /* 0x0013a80001047983 */ /* 0x000ea40000300a00 */
[----:B--2---:R-:W-:Y:S11]  /*14b70*/  HMMA.16816.F32 R8, R4, R16, R8 ;  /* 0x000000100408723c */ /* 0x004ff60000001808 */
[----:B------:R-:W-:Y:S11]  /*14b80*/  @!UPT UIADD3 URZ, URZ, URZ, URZ ;  /* 0x0000003f3f3ff290 */ /* 0x000ff6000fffe03f */
[----:B------:R-:W-:Y:S01]  /*14b90*/  @!UPT UIADD3 URZ, URZ, URZ, URZ ;  /* 0x0000003f3f3ff290 */ /* 0x000fe2000fffe03f */
[----:B------:R-:W-:Y:S01]  /*14ba0*/  STL.64 [R1+0xa0], R8 ;  /* 0x0000a00801007387 */ /* 0x000fe20000100a00 */
[----:B------:R-:W-:-:S03]  /*14bb0*/  IMAD.MOV.U32 R0, RZ, RZ, R11 ;  /* 0x000000ffff007224 */ /* 0x000fc600078e000b */
[----:B------:R0:W-:Y:S04]  /*14bc0*/  STL [R1+0xa8], R10 ;  /* 0x0000a80a01007387 */ /* 0x0001e80000100800 */
[----:B0-----:R-:W2:Y:S04]  /*14bd0*/  LDL.LU.64 R10, [R1+0x13a0] ;  /* 0x0013a000010a7983 */ /* 0x001ea80000300a00 */
[----:B------:R-:W2:Y:S02]  /*14be0*/  LDL.LU.64 R8, [R1+0x1398] ;  /* 0x0013980001087983 */ /* 0x000ea40000300a00 */
[-C--:B--2---:R-:W-:Y:S11]  /*14bf0*/  HMMA.16816.F32 R12, R8, R16.reuse, R12 ;  /* 0x00000010080c723c */ /* 0x084ff6000000180c */
[----:B------:R-:W-:Y:S11]  /*14c00*/  @!UPT UIADD3 URZ, URZ, URZ, URZ ;  /* 0x0000003f3f3ff290 */ /* 0x000ff6000fffe03f */
[----:B------:R-:W-:Y:S01]  /*14c10*/  @!UPT UIADD3 URZ, URZ, URZ, URZ ;  /* 0x0000003f3f3ff290 */ /* 0x000fe2000fffe03f */
[----:B------:R-:W-:Y:S04]  /*14c20*/  STL.64 [R1+0x90], R12 ;  /* 0x0000900c01007387 */ /* 0x000fe80000100a00 */
[----:B------:R0:W-:Y:S04]  /*14c30*/  STL.64 [R1+0x98], R14 ;  /* 0x0000980e01007387 */ /* 0x0001e80000100a00 */
[----:B0-----:R-:W3:Y:S04]  /*14c40*/  LDL.LU.64 R14, [R1+0x1390] ;  /* 0x00139000010e7983 */ /* 0x001ee80000300a00 */
[----:B------:R-:W3:Y:S04]  /*14c50*/  LDL.LU.64 R12, [R1+0x1388] ;  /* 0x00138800010c7983 */ /* 0x000ee80000300a00 */
[----:B------:R0:W-:Y:S04]  /*14c60*/  STL.64 [R1+0x1328], R10 ;  /* 0x0013280a01007387 */ /* 0x0001e80000100a00 */
[----:B------:R-:W-:Y:S04]  /*14c70*/  STL.64 [R1+0x1320], R8 ;  /* 0x0013200801007387 */ /* 0x000fe80000100a00 */
[----:B0-----:R-:W2:Y:S04]  /*14c80*/  LDL.LU R10, [R1+0x28] ;  /* 0x00002800010a7983 */ /* 0x001ea80000300800 */
[----:B------:R-:W2:Y:S01]  /*14c90*/  LDL.LU R11, [R1+0x2c] ;  /* 0x00002c00010b7983 */ /* 0x000ea20000300800 */
[----:B---3--:R-:W-:Y:S03]  /*14ca0*/  HMMA.16816.F32 R16, R12, R16, R20 ;  /* 0x000000100c10723c */ /* 0x008fe60000001814 */
[----:B------:R-:W2:Y:S04]  /*14cb0*/  LDL.LU.64 R22, [R1+0x1380] ;  /* 0x0013800001167983 */ /* 0x000ea80000300a00 */
[----:B------:R-:W2:Y:S11]  /*14cc0*/  LDL.LU.64 R20, [R1+0x1378] ;  /* 0x0013780001147983 */ /* 0x000eb60000300a00 */
[----:B------:R-:W-:Y:S05]  /*14cd0*/  @!UPT UIADD3 URZ, URZ, URZ, URZ ;  /* 0x0000003f3f3ff290 */ /* 0x000fea000fffe03f */
[----:B------:R-:W-:Y:S04]  /*14ce0*/  STL.64 [R1+0x80], R16 ;  /* 0x0000801001007387 */ /* 0x000fe80000100a00 */
[----:B------:R0:W-:Y:S04]  /*14cf0*/  STL.64 [R1+0x88], R18 ;  /* 0x0000881201007387 */ /* 0x0001e80000100a00 */
[----:B0-----:R-:W2:Y:S04]  /*14d00*/  LDL.LU.64 R18, [R1+0x1370] ;  /* 0x0013700001127983 */ /* 0x001ea80000300a00 */
[----:B------:R-:W2:Y:S04]  /*14d10*/  LDL.LU.64 R16, [R1+0x1368] ;  /* 0x0013680001107983 */ /* 0x000ea80000300a00 */
[----:B------:R-:W-:Y:S04]  /*14d20*/  STL.64 [R1+0x1318], R14 ;  /* 0x0013180e01007387 */ /* 0x000fe80000100a00 */
[----:B------:R0:W-:Y:S04]  /*14d30*/  STL.64 [R1+0x1310], R12 ;  /* 0x0013100c01007387 */ /* 0x0001e80000100a00 */
[----:B0-----:R-:W4:Y:S04]  /*14d40*/  LDL.LU R12, [R1+0x40] ;  /* 0x00004000010c7983 */ /* 0x001f280000300800 */
[----:B------:R-:W4:Y:S04]  /*14d50*/  LDL.LU R13, [R1+0x44] ;  /* 0x00004400010d7983 */ /* 0x000f280000300800 */
[----:B------:R-:W4:Y:S04]  /*14d60*/  LDL.LU R14, [R1+0x48] ;  /* 0x00004800010e7983 */ /* 0x000f280000300800 */
[----:B------:R-:W4:Y:S01]  /*14d70*/  LDL.LU R15, [R1+0x4c] ;  /* 0x00004c00010f7983 */ /* 0x000f220000300800 */
[-C--:B--2---:R-:W-:Y:S03]  /*14d80*/  HMMA.16816.F32 R16, R16, R10.reuse, R20 ;  /* 0x0000000a1010723c */ /* 0x084fe60000001814 */
[----:B------:R-:W2:Y:S04]  /*14d90*/  LDL.LU.64 R22, [R1+0x1360] ;  /* 0x0013600001167983 */ /* 0x000ea80000300a00 */
[----:B------:R-:W2:Y:S11]  /*14da0*/  LDL.LU.64 R20, [R1+0x1358] ;  /* 0x0013580001147983 */ /* 0x000eb60000300a00 */
[----:B------:R-:W-:Y:S05]  /*14db0*/  @!UPT UIADD3 URZ, URZ, URZ, URZ ;  /* 0x0000003f3f3ff290 */ /* 0x000fea000fffe03f */
[----:B------:R-:W-:Y:S04]  /*14dc0*/  STL.64 [R1+0x4e0], R16 ;  /* 0x0004e01001007387 */ /* 0x000fe80000100a00 */
[----:B------:R0:W-:Y:S04]  /*14dd0*/  STL.64 [R1+0x4e8], R18 ;  /* 0x0004e81201007387 */ /* 0x0001e80000100a00 */
[----:B0-----:R-:W2:Y:S04]  /*14de0*/  LDL.LU.64 R18, [R1+0x1350] ;  /* 0x0013500001127983 */ /* 0x001ea80000300a00 */
[----:B------:R-:W2:Y:S02]  /*14df0*/  LDL.LU.64 R16, [R1+0x1348] ;  /* 0x0013480001107983 */ /* 0x000ea40000300a00 */
[-C--:B--2---:R-:W-:Y:S11]  /*14e00*/  HMMA.16816.F32 R20, R16, R10.reuse, R20 ;  /* 0x0000000a1014723c */ /* 0x084ff60000001814 */
[----:B------:R-:W-:Y:S11]  /*14e10*/  @!UPT UIADD3 URZ, URZ, URZ, URZ ;  /* 0x0000003f3f3ff290 */ /* 0x000ff6000fffe03f */
[----:B------:R-:W-:Y:S01]  /*14e20*/  @!UPT UIADD3 URZ, URZ, URZ, URZ ;  /* 0x0000003f3f3ff290 */ /* 0x000fe2000fffe03f */
[----:B------:R-:W-:Y:S04]  /*14e30*/  STL.64 [R1+0x460], R20 ;  /* 0x0004601401007387 */ /* 0x000fe80000100a00 */
[----:B------:R0:W-:Y:S04]  /*14e40*/  STL.64 [R1+0x468], R22 ;  /* 0x0004681601007387 */ /* 0x0001e80000100a00 */
[----:B0-----:R-:W2:Y:S04]  /*14e50*/  LDL.LU.64 R22, [R1+0x1340] ;  /* 0x0013400001167983 */ /* 0x001ea80000300a00 */
[----:B------:R-:W3:Y:S04]  /*14e60*/  LDL.LU.64 R20, [R1+0x1338] ;  /* 0x0013380001147983 */ /* 0x000ee80000300a00 */
[----:B------:R-:W-:Y:S04]  /*14e70*/  STL.64 [R1+0x12e8], R18 ;  /* 0x0012e81201007387 */ /* 0x000fe80000100a00 */
[----:B------:R0:W-:Y:S04]  /*14e80*/  STL.64 [R1+0x12e0], R16 ;  /* 0x0012e01001007387 */ /* 0x0001e80000100a00 */
[----:B0-----:R-:W4:Y:S04]  /*14e90*/  LDL.LU R16, [R1+0x50] ;  /* 0x0000500001107983 */ /* 0x001f280000300800 */
[----:B------:R-:W4:Y:S04]  /*14ea0*/  LDL.LU R17, [R1+0x54] ;  /* 0x0000540001117983 */ /* 0x000f280000300800 */
[----:B------:R-:W4:Y:S04]  /*14eb0*/  LDL.LU R18, [R1+0x58] ;  /* 0x0000580001127983 */ /* 0x000f280000300800 */
[----:B------:R-:W4:Y:S04]  /*14ec0*/  LDL.LU R19, [R1+0x5c] ;  /* 0x00005c0001137983 */ /* 0x000f280000300800 */
[----:B--2---:R-:W-:Y:S04]  /*14ed0*/  STL.64 [R1+0x12d8], R22 ;  /* 0x0012d81601007387 */ /* 0x004fe80000100a00 */
[----:B---3--:R0:W-:Y:S01]  /*14ee0*/  STL.64 [R1+0x12d0], R20 ;  /* 0x0012d01401007387 */ /* 0x0081e20000100a00 */
[-C--:B----4-:R-:W-:Y:S08]  /*14ef0*/  HMMA.16816.F32 R16, R20, R10.reuse, R16 ;  /* 0x0000000a1410723c */ /* 0x090ff00000001810 */
[----:B------:R-:W-:Y:S11]  /*14f00*/  HMMA.16816.F32 R8, R24, R10, R12 ;  /* 0x0000000a1808723c */ /* 0x000ff6000000180c */
[----:B------:R-:W-:Y:S04]  /*14f10*/  @!UPT UIADD3 URZ, URZ, URZ, URZ ;  /* 0x0000003f3f3ff290 */ /* 0x000fe8000fffe03f */
[----:B------:R-:W-:Y:S04]  /*14f20*/  STL.64 [R1+0x3e0], R16 ;  /* 0x0003e01001007387 */ /* 0x000fe80000100a00 */
[----:B------:R-:W-:Y:S04]  /*14f30*/  STL.64 [R1+0x3e8], R18 ;  /* 0x0003e81201007387 */ /* 0x000fe80000100a00 */
[----:B0-----:R-:W2:Y:S04]  /*14f40*/  LDL.LU R20, [R1+0xa0] ;  /* 0x0000a00001147983 */ /* 0x001ea80000300800 */
[----:B------:R0:W-:Y:S04]  /*14f50*/  STL.64 [R1+0x360], R8 ;  /* 0x0003600801007387 */ /* 0x0001e80000100a00 */
[----:B------:R1:W-:Y:S04]  /*14f60*/  STL.64 [R1+0x368], R10 ;  /* 0x0003680a01007387 */ /* 0x0003e80000100a00 */
[----:B------:R-:W2:Y:S04]  /*14f70*/  LDL.LU R21, [R1+0xa4] ;  /* 0x0000a40001157983 */ /* 0x000ea80000300800 */
[----:B------:R-:W3:Y:S01]  /*14f80*/  LDL.LU R22, [R1+0xa8] ;  /* 0x0000a80001167983 */ /* 0x000ee20000300800 */
[----:B------:R-:W-:-:S03]  /*14f90*/  IMAD.MOV.U32 R23, RZ, RZ, R0 ;  /* 0x000000ffff177224 */ /* 0x000fc600078e0000 */
[----:B------:R-:W4:Y:S04]  /*14fa0*/  LDL.LU R0, [R1+0x1330] ;  /* 0x0013300001007983 */ /* 0x000f280000300800 */
[----:B0-----:R-:W4:Y:S04]  /*14fb0*/  LDL.LU.64 R8, [R1+0x440] ;  /* 0x0004400001087983 */ /* 0x001f280000300a00 */
[----:B-1----:R-:W4:Y:S04]  /*14fc0*/  LDL.LU.64 R10, [R1+0x448] ;  /* 0x00044800010a7983 */ /* 0x002f280000300a00 */
[----:B------:R-:W4:Y:S04]  /*14fd0*/  LDL.LU.64 R12, [R1+0x3c0] ;  /* 0x0003c000010c7983 */ /* 0x000f280000300a00 */
[----:B------:R-:W4:Y:S04]  /*14fe0*/  LDL.LU.64 R14, [R1+0x3c8] ;  /* 0x0003c800010e7983 */ /* 0x000f280000300a00 */
[----:B---3--:R-:W-:Y:S04]  /*14ff0*/  STL.64 [R1+0x12f8], R22 ;  /* 0x0012f81601007387 */ /* 0x008fe80000100a00 */
[----:B--2---:R-:W-:Y:S04]  /*15000*/  STL.64 [R1+0x12f0], R20 ;  /* 0x0012f01401007387 */ /* 0x004fe80000100a00 */
[----:B------:R-:W2:Y:S04]  /*15010*/  LDL.64 R18, [R1+0x8] ;  /* 0x0000080001127983 */ /* 0x000ea80000100a00 */
[----:B------:R-:W3:Y:S04]  /*15020*/  LDL.64 R16, [R1] ;  /* 0x0000000001107983 */ /* 0x000ee80000100a00 */
[----:B----4-:R-:W0:Y:S04]  /*15030*/  LDSM.16.M88.4 R20, [R0+0x1000] ;  /* 0x001000000014783b */ /* 0x010e280000000200 */
[----:B--2---:R-:W-:Y:S04]  /*15040*/  STL.64 [R1+0x1308], R18 ;  /* 0x0013081201007387 */ /* 0x004fe80000100a00 */
[----:B---3--:R-:W-:Y:S04]  /*15050*/  STL.64 [R1+0x1300], R16 ;  /* 0x0013001001007387 */ /* 0x008fe80000100a00 */
[----:B------:R-:W-:Y:S04]  /*15060*/  STL [R1+0x12c4], R24 ;  /* 0x0012c41801007387 */ /* 0x000fe80000100800 */
[----:B------:R1:W-:Y:S04]  /*15070*/  STL [R1+0x12c0], R25 ;  /* 0x0012c01901007387 */ /* 0x0003e80000100800 */
[----:B------:R-:W-:Y:S04]  /*15080*/  STL [R1+0x12bc], R26 ;  /* 0x0012bc1a01007387 */ /* 0x000fe80000100800 */
[----:B------:R2:W-:Y:S04]  /*15090*/  STL [R1+0x12b8], R27 ;  /* 0x0012b81b01007387 */ /* 0x0005e80000100800 */
[----:B-1----:R-:W3:Y:S04]  /*150a0*/  LDL.LU.64 R24, [R1+0x4c0] ;  /* 0x0004c00001187983 */ /* 0x002ee80000300a00 */
[----:B--2---:R-:W3:Y:S01]  /*150b0*/  LDL.LU.64 R26, [R1+0x4c8] ;  /* 0x0004c800011a7983 */ /* 0x004ee20000300a00 */
[----:B------:R-:W-:-:S02]  /*150c0*/  IMAD.MOV.U32 R16, RZ, RZ, R29 ;  /* 0x000000ffff107224 */ /* 0x000fc400078e001d */
[----:B------:R-:W-:Y:S02]  /*150d0*/  IMAD.MOV.U32 R17, RZ, RZ, R28 ;  /* 0x000000ffff117224 */ /* 0x000fe400078e001c */
[----:B------:R-:W-:Y:S02]  /*150e0*/  IMAD.MOV.U32 R18, RZ, RZ, R3 ;  /* 0x000000ffff127224 */ /* 0x000fe400078e0003 */
[----:B------:R-:W-:Y:S01]  /*150f0*/  IMAD.MOV.U32 R19, RZ, RZ, R2 ;  /* 0x000000ffff137224 */ /* 0x000fe200078e0002 */
[-C--:B0-----:R-:W-:Y:S01]  /*15100*/  HMMA.16816.F32 R8, R4, R20.reuse, R8 ;  /* 0x000000140408723c */ /* 0x081fe20000001808 */
[----:B------:R-:W-:Y:S04]  /*15110*/  STL [R1+0x12c8], R0 ;  /* 0x0012c80001007387 */ /* 0x000fe80000100800 */
[----:B------:R-:W-:Y:S03]  /*15120*/  STL.64 [R1+0x28], R22 ;  /* 0x0000281601007387 */ /* 0x000fe60000100a00 */
[----:B---3--:R-:W-:Y:S11]  /*15130*/  HMMA.16816.F32 R16, R16, R20, R24 ;  /* 0x000000141010723c */ /* 0x008ff60000001818 */
[----:B------:R-:W-:Y:S05]  /*15140*/  @!UPT UIADD3 URZ, URZ, URZ, URZ ;  /* 0x0000003f3f3ff290 */ /* 0x000fea000fffe03f */
[----:B------:R-:W-:Y:S02]  /*15150*/  IMAD.MOV.U32 R26, RZ, RZ, R10 ;  /* 0x000000ffff1a7224 */ /* 0x000fe400078e000a */
[----:B------:R-:W-:Y:S02]  /*15160*/  IMAD.MOV.U32 R27, RZ, RZ, R11 ;  /* 0x000000ffff1b7224 */ /* 0x000fe400078e000b */
[----:B------:R-:W-:Y:S02]  /*15170*/  IMAD.MOV.U32 R24, RZ, RZ, R8 ;  /* 0x000000ffff187224 */ /* 0x000fe400078e0008 */
[----:B------:R-:W-:Y:S02]  /*15180*/  IMAD.MOV.U32 R25, RZ, RZ, R9 ;  /* 0x000000ffff197224 */ /* 0x000fe400078e0009 */
[----:B------:R-:W-:Y:S02]  /*15190*/  IMAD.MOV.U32 R29, RZ, RZ, R16 ;  /* 0x000000ffff1d7224 */ /* 0x000fe400078e0010 */
[----:B------:R-:W-:-:S02]  /*151a0*/  IMAD.MOV.U32 R28, RZ, RZ, R17 ;  /* 0x000000ffff1c7224 */ /* 0x000fc400078e0011 */
[----:B------:R-:W-:Y:S01]  /*151b0*/  IMAD.MOV.U32 R3, RZ, RZ, R18 ;  /* 0x000000ffff037224 */ /* 0x000fe200078e0012 */
[----:B------:R-:W2:Y:S01]  /*151c0*/  LDL.LU.64 R16, [R1+0x340] ;  /* 0x0003400001107983 */ /* 0x000ea20000300a00 */
[----:B------:R-:W-:-:S03]  /*151d0*/  IMAD.MOV.U32 R2, RZ, RZ, R19 ;  /* 0x000000ffff027224 */ /* 0x000fc600078e0013 */
[----:B------:R-:W2:Y:S04]  /*151e0*/  LDL.LU.64 R18, [R1+0x348] ;  /* 0x0003480001127983 */ /* 0x000ea80000300a00 */
[----:B------:R-:W-:Y:S04]  /*151f0*/  STL [R1+0x12cc], R29 ;  /* 0x0012cc1d01007387 */ /* 0x000fe80000100800 */
[----:B------:R-:W3:Y:S04]  /*15200*/  LDL.LU.64 R10, [R1+0x1328] ;  /* 0x00132800010a7983 */ /* 0x000ee80000300a00 */
[----:B------:R-:W3:Y:S04]  /*15210*/  LDL.LU.64 R8, [R1+0x1320] ;  /* 0x0013200001087983 */ /* 0x000ee80000300a00 */
[----:B------:R0:W-:Y:S04]  /*15220*/  STL.64 [R1+0x1290], R6 ;  /* 0x0012900601007387 */ /* 0x0001e80000100a00 */
[----:B------:R-:W-:Y:S04]  /*15230*/  STL.64 [R1+0x1288], R4 ;  /* 0x0012880401007387 */ /* 0x000fe80000100a00 */
[----:B0-----:R-:W4:Y:S01]  /*15240*/  LDL.LU.64 R6, [R1+0x38] ;  /* 0x0000380001067983 */ /* 0x001f220000300a00 */
[-C--:B---3--:R-:W-:Y:S11]  /*15250*/  HMMA.16816.F32 R12, R8, R20.reuse, R12 ;  /* 0x00000014080c723c */ /* 0x088ff6000000180c */
[----:B------:R-:W-:Y:S11]  /*15260*/  @!UPT UIADD3 URZ, URZ, URZ, URZ ;  /* 0x0000003f3f3ff290 */ /* 0x000ff6000fffe03f */
[----:B------:R-:W-:Y:S01]  /*15270*/  @!UPT UIADD3 URZ, URZ, URZ, URZ ;  /* 0x0000003f3f3ff290 */ /* 0x000fe2000fffe03f */
[----:B------:R-:W-:Y:S04]  /*15280*/  STL.64 [R1+0x50], R12 ;  /* 0x0000500c01007387 */ /* 0x000fe80000100a00 */
[----:B------:R0:W-:Y:S04]  /*15290*/  STL.64 [R1+0x58], R14 ;  /* 0x0000580e01007387 */ /* 0x0001e80000100a00 */
[----:B0-----:R-:W2:Y:S04]  /*152a0*/  LDL.LU.64 R14, [R1+0x1318] ;  /* 0x00131800010e7983 */ /* 0x001ea80000300a00 */
[----:B------:R-:W2:Y:S04]  /*152b0*/  LDL.LU.64 R12, [R1+0x1310] ;  /* 0x00131000010c7983 */ /* 0x000ea80000300a00 */
[----:B------:R-:W-:Y:S04]  /*152c0*/  STL.64 [R1+0x1280], R10 ;  /* 0x0012800a01007387 */ /* 0x000fe80000100a00 */
[----:B------:R0:W-:Y:S04]  /*152d0*/  STL.64 [R1+0x1278], R8 ;  /* 0x0012780801007387 */ /* 0x0001e80000100a00 */
[----:B0-----:R-:W3:Y:S04]  /*152e0*/  LDL.LU R8, [R1+0x90] ;  /* 0x0000900001087983 */ /* 0x001ee80000300800 */
[----:B------:R-:W3:Y:S04]  /*152f0*/  LDL.LU R9, [R1+0x94] ;  /* 0x0000940001097983 */ /* 0x000ee80000300800 */
[----:B------:R-:W3:Y:S04]  /*15300*/  LDL.LU R10, [R1+0x98] ;  /* 0x00009800010a7983 */ /* 0x000ee80000300800 */
[----:B------:R-:W3:Y:S01]  /*15310*/  LDL.LU R11, [R1+0x9c] ;  /* 0x00009c00010b7983 */ /* 0x000ee20000300800 */
[----:B--2---:R-:W-:Y:S03]  /*15320*/  HMMA.16816.F32 R20, R12, R20, R16 ;  /* 0x000000140c14723c */ /* 0x004fe60000001810 */
[----:B------:R-:W4:Y:S04]  /*15330*/  LDL.LU.64 R18, [R1+0x1308] ;  /* 0x0013080001127983 */ /* 0x000f280000300a00 */
[----:B------:R-:W2:Y:S11]  /*15340*/  LDL.LU.64 R16, [R1+0x1300] ;  /* 0x0013000001107983 */ /* 0x000eb60000300a00 */
[----:B------:R-:W-:Y:S05]  /*15350*/  @!UPT UIADD3 URZ, URZ, URZ, URZ ;  /* 0x0000003f3f3ff290 */ /* 0x000fea000fffe03f */
[----:B------:R-:W-:Y:S04]  /*15360*/  STL.64 [R1+0x40], R20 ;  /* 0x0000401401007387 */ /* 0x000fe80000100a00 */
[----:B------:R0:W-:Y:S04]  /*15370*/  STL.64 [R1+0x48], R22 ;  /* 0x0000481601007387 */ /* 0x0001e80000100a00 */
[----:B0-----:R-:W3:Y:S04]  /*15380*/  LDL.LU.64 R22, [R1+0x12f8] ;  /* 0x0012f80001167983 */ /* 0x001ee80000300a00 */
[----:B------:R-:W3:Y:S04]  /*15390*/  LDL.LU.64 R20, [R1+0x12f0] ;  /* 0x0012f00001147983 */ /* 0x000ee80000300a00 */
[----:B------:R-:W-:Y:S04]  /*153a0*/  STL.64 [R1+0x1270], R14 ;  /* 0x0012700e01007387 */ /* 0x000fe80000100a00 */
[----:B------:R0:W-:Y:S04]  /*153b0*/  STL.64 [R1+0x1268], R12 ;  /* 0x0012680c01007387 */ /* 0x0001e80000100a00 */
[----:B0-----:R-:W4:Y:S04]  /*153c0*/  LDL.LU R12, [R1+0xb0] ;  /* 0x0000b000010c7983 */ /* 0x001f280000300800 */
[----:B------:R-:W4:Y:S04]  /*153d0*/  LDL.LU R13, [R1+0xb4] ;  /* 0x0000b400010d7983 */ /* 0x000f280000300800 */
[----:B------:R-:W4:Y:S04]  /*153e0*/  LDL.LU R14, [R1+0xb8] ;  /* 0x0000b800010e7983 */ /* 0x000f280000300800 */
[----:B------:R-:W4:Y:S01]  /*153f0*/  LDL.LU R15, [R1+0xbc] ;  /* 0x0000bc00010f7983 */ /* 0x000f220000300800 */
[----:B--2---:R-:W-:-:S02]  /*15400*/  IMAD.MOV.U32 R29, RZ, RZ, R16 ;  /* 0x000000ffff1d7224 */ /* 0x004fc400078e0010 */
[----:B------:R-:W-:Y:S01]  /*15410*/  IMAD.MOV.U32 R0, RZ, RZ, R17 ;  /* 0x000000ffff007224 */ /* 0x000fe200078e0011 */
[----:B----4-:R-:W-:Y:S11]  /*15420*/  HMMA.16816.F32 R12, R16, R6, R12 ;  /* 0x00000006100c723c */ /* 0x010ff6000000180c */
[----:B------:R-:W-:Y:S11]  /*15430*/  @!UPT UIADD3 URZ, URZ, URZ, URZ ;  /* 0x0000003f3f3ff290 */ /* 0x000ff6000fffe03f */
[----:B------:R-:W-:Y:S01]  /*15440*/  @!UPT UIADD3 URZ, URZ, URZ, URZ ;  /* 0x0000003f3f3ff290 */ /* 0x000fe2000fffe03f */
[----:B------:R-:W-:Y:S04]  /*15450*/  STL.64 [R1+0x4d0], R12 ;  /* 0x0004d00c01007387 */ /* 0x000fe80000100a00 */
[----:B------:R0:W-:Y:S02]  /*15460*/  STL.64 [R1+0x4d8], R14 ;  /* 0x0004d80e01007387 */ /* 0x0001e40000100a00 */
[----:B0-----:R-:W-:Y:S02]  /*15470*/  IMAD.MOV.U32 R15, RZ, RZ, R18 ;  /* 0x000000ffff0f7224 */ /* 0x001fe400078e0012 */
[----:B------:R-:W-:Y:S02]  /*15480*/  IMAD.MOV.U32 R14, RZ, RZ, R19 ;  /* 0x000000ffff0e7224 */ /* 0x000fe400078e0013 */
[----:B------:R-:W3:Y:S04]  /*15490*/  LDL.LU.64 R18, [R1+0x12e8] ;  /* 0x0012e80001127983 */ /* 0x000ee80000300a00 */
[----:B------:R-:W3:Y:S01]  /*154a0*/  LDL.LU.64 R16, [R1+0x12e0] ;  /* 0x0012e00001107983 */ /* 0x000ee20000300a00 */
[----:B------:R-:W-:-:S02]  /*154b0*/  IMAD.MOV.U32 R13, RZ, RZ, R6 ;  /* 0x000000ffff0d7224 */ /* 0x000fc400078e0006 */
[----:B------:R-:W-:Y:S01]  /*154c0*/  IMAD.MOV.U32 R12, RZ, RZ, R7 ;  /* 0x000000ffff0c7224 */ /* 0x000fe200078e0007 */
[----:B---3--:R-:W-:Y:S11]  /*154d0*/  HMMA.16816.F32 R20, R16, R6, R20 ;  /* 0x000000061014723c */ /* 0x008ff60000001814 */
[----:B------:R-:W-:Y:S11]  /*154e0*/  @!UPT UIADD3 URZ, URZ, URZ, URZ ;  /* 0x0000003f3f3ff290 */ /* 0x000ff6000fffe03f */
[----:B------:R-:W-:Y:S01]  /*154f0*/  @!UPT UIADD3 URZ, URZ, URZ, URZ ;  /* 0x0000003f3f3ff290 */ /* 0x000fe2000fffe03f */
[----:B------:R-:W-:Y:S04]  /*15500*/  STL.64 [R1+0x450], R20 ;  /* 0x0004501401007387 */ /* 0x000fe80000100a00 */
[----:B------:R0:W-:Y:S04]  /*15510*/  STL.64 [R1+0x458], R22 ;  /* 0x0004581601007387 */ /* 0x0001e80000100a00 */
[----:B0-----:R-:W2:Y:S04]  /*15520*/  LDL.LU.64 R22, [R1+0x12d8] ;  /* 0x0012d80001167983 */ /* 0x001ea80000300a00 */
[----:B------:R-:W2:Y:S04]  /*15530*/  LDL.LU.64 R20, [R1+0x12d0] ;  /* 0x0012d00001147983 */ /* 0x000ea80000300a00 */
[----:B------:R-:W3:Y:S04]  /*15540*/  LDL.64 R6, [R1+0x18] ;  /* 0x0000180001067983 */ /* 0x000ee80000100a00 */
[----:B------:R-:W4:Y:S04]  /*15550*/  LDL.64 R4, [R1+0x10] ;  /* 0x0000100001047983 */ /* 0x000f280000100a00 */
[----:B---3--:R-:W-:Y:S04]  /*15560*/  STL.64 [R1+0x12b0], R6 ;  /* 0x0012b00601007387 */ /* 0x008fe80000100a00 */
[----:B----4-:R0:W-:Y:S04]  /*15570*/  STL.64 [R1+0x12a8], R4 ;  /* 0x0012a80401007387 */ /* 0x0101e80000100a00 */
[----:B0-----:R-:W3:Y:S04]  /*15580*/  LDL.LU R4, [R1+0x80] ;  /* 0x0000800001047983 */ /* 0x001ee80000300800 */
[----:B------:R-:W3:Y:S04]  /*15590*/  LDL.LU R5, [R1+0x84] ;  /* 0x0000840001057983 */ /* 0x000ee80000300800 */
[----:B------:R-:W3:Y:S04]  /*155a0*/  LDL.LU R6, [R1+0x88] ;  /* 0x0000880001067983 */ /* 0x000ee80000300800 */
[----:B------:R-:W3:Y:S04]  /*155b0*/  LDL.LU R7, [R1+0x8c] ;  /* 0x00008c0001077983 */ /* 0x000ee80000300800 */
[----:B------:R0:W-:Y:S04]  /*155c0*/  STL.64 [R1+0x1230], R18 ;  /* 0x0012301201007387 */ /* 0x0001e80000100a00 */
[----:B------:R1:W-:Y:S01]  /*155d0*/  STL.64 [R1+0x1228], R16 ;  /* 0x0012281001007387 */ /* 0x0003e20000100a00 */
[----:B0-----:R-:W-:-:S02]  /*155e0*/  IMAD.MOV.U32 R18, RZ, RZ, R15 ;  /* 0x000000ffff127224 */ /* 0x001fc400078e000f */
[----:B------:R-:W-:Y:S02]  /*155f0*/  IMAD.MOV.U32 R19, RZ, RZ, R14 ;  /* 0x000000ffff137224 */ /* 0x000fe400078e000e */
[----:B-1----:R-:W-:Y:S02]  /*15600*/  IMAD.MOV.U32 R16, RZ, RZ, R29 ;  /* 0x000000ffff107224 */ /* 0x002fe400078e001d */
[----:B------:R-:W4:Y:S01]  /*15610*/  LDL.LU R29, [R1+0x12cc] ;  /* 0x0012cc00011d7983 */ /* 0x000f220000300800 */
[----:B------:R-:W-:-:S03]  /*15620*/  IMAD.MOV.U32 R17, RZ, RZ, R0 ;  /* 0x000000ffff117224 */ /* 0x000fc600078e0000 */
[----:B------:R-:W3:Y:S04]  /*15630*/  LDL.LU R0, [R1+0x12c8] ;  /* 0x0012c80001007983 */ /* 0x000ee80000300800 */
[----:B------:R0:W-:Y:S02]  /*15640*/  STL.64 [R1+0x1250], R18 ;  /* 0x0012501201007387 */ /* 0x0001e40000100a00 */
[----:B0-----:R-:W-:Y:S02]  /*15650*/  IMAD.MOV.U32 R18, RZ, RZ, R13 ;  /* 0x000000ffff127224 */ /* 0x001fe400078e000d */
[----:B------:R-:W-:-:S07]  /*15660*/  IMAD.MOV.U32 R19, RZ, RZ, R12 ;  /* 0x000000ffff137224 */ /* 0x000fce00078e000c */
[----:B--2---:R-:W-:Y:S01]  /*15670*/  HMMA.16816.F32 R8, R20, R18, R8 ;  /* 0x000000121408723c */ /* 0x004fe20000001808 */
[----:B------:R-:W-:Y:S04]  /*15680*/  STL.64 [R1+0x1248], R16 ;  /* 0x0012481001007387 */ /* 0x000fe80000100a00 */
[----:B------:R0:W-:Y:S04]  /*15690*/  STL.64 [R1+0x1220], R22 ;  /* 0x0012201601007387 */ /* 0x0001e80000100a00 */
[----:B------:R1:W-:Y:S01]  /*156a0*/  STL.64 [R1+0x1218], R20 ;  /* 0x0012181401007387 */ /* 0x0003e20000100a00 */
[----:B0-----:R-:W-:-:S02]  /*156b0*/  IMAD.MOV.U32 R22, RZ, RZ, R26 ;  /* 0x000000ffff167224 */ /* 0x001fc400078e001a */
[----:B-1----:R-:W-:-:S11]  /*156c0*/  IMAD.MOV.U32 R20, RZ, RZ, R24 ;  /* 0x000000ffff147224 */ /* 0x002fd600078e0018 */
[----:B------:R0:W-:Y:S01]  /*156d0*/  STL.64 [R1+0x3d0], R8 ;  /* 0x0003d00801007387 */ /* 0x0001e20000100a00 */
[----:B------:R-:W-:-:S03]  /*156e0*/  IMAD.MOV.U32 R21, RZ, RZ, R25 ;  /* 0x000000ffff157224 */ /* 0x000fc600078e0019 */
[----:B------:R1:W-:Y:S01]  /*156f0*/  STL.64 [R1+0x3d8], R10 ;  /* 0x0003d80a01007387 */ /* 0x0003e20000100a00 */
[----:B------:R-:W-:-:S03]  /*15700*/  IMAD.MOV.U32 R23, RZ, RZ, R27 ;  /* 0x000000ffff177224 */ /* 0x000fc600078e001b */
[----:B------:R-:W3:Y:S04]  /*15710*/  LDL.LU R24, [R1+0x12c4] ;  /* 0x0012c40001187983 */ /* 0x000ee80000300800 */
[----:B------:R-:W3:Y:S04]  /*15720*/  LDL.LU R25, [R1+0x12c0] ;  /* 0x0012c00001197983 */ /* 0x000ee80000300800 */
[----:B------:R-:W3:Y:S04]  /*15730*/  LDL.LU R26, [R1+0x12bc] ;  /* 0x0012bc00011a7983 */ /* 0x000ee80000300800 */
[----:B------:R-:W3:Y:S04]  /*15740*/  LDL.LU R27, [R1+0x12b8] ;  /* 0x0012b800011b7983 */ /* 0x000ee80000300800 */
[----:B0-----:R-:W2:Y:S04]  /*15750*/  LDL.LU.64 R8, [R1+0x430] ;  /* 0x0004300001087983 */ /* 0x001ea80000300a00 */
[----:B-1----:R-:W2:Y:S04]  /*15760*/  LDL.LU.64 R10, [R1+0x438] ;  /* 0x00043800010a7983 */ /* 0x002ea80000300a00 */
[----:B--2---:R-:W-:Y:S04]  /*15770*/  STL.64 [R1+0x12a0], R10 ;  /* 0x0012a00a01007387 */ /* 0x004fe80000100a00 */
[----:B------:R0:W-:Y:S04]  /*15780*/  STL.64 [R1+0x1298], R8 ;  /* 0x0012980801007387 */ /* 0x0001e80000100a00 */
[----:B0-----:R-:W2:Y:S04]  /*15790*/  LDL.LU.64 R8, [R1+0x4b0] ;  /* 0x0004b00001087983 */ /* 0x001ea80000300a00 */
[----:B------:R-:W2:Y:S04]  /*157a0*/  LDL.LU.64 R10, [R1+0x4b8] ;  /* 0x0004b800010a7983 */ /* 0x000ea80000300a00 */
[----:B------:R-:W2:Y:S04]  /*157b0*/  LDL.LU.64 R12, [R1+0x3b0] ;  /* 0x0003b000010c7983 */ /* 0x000ea80000300a00 */
[----:B------:R-:W2:Y:S04]  /*157c0*/  LDL.LU.64 R14, [R1+0x3b8] ;  /* 0x0003b800010e7983 */ /* 0x000ea80000300a00 */
[----:B------:R0:W-:Y:S04]  /*157d0*/  STL.64 [R1+0x1240], R22 ;  /* 0x0012401601007387 */ /* 0x0001e80000100a00 */
[----:B------:R4:W-:Y:S01]  /*157e0*/  STL.64 [R1+0x1238], R20 ;  /* 0x0012381401007387 */ /* 0x0009e20000100a00 */
[----:B0-----:R-:W-:-:S02]  /*157f0*/  IMAD.MOV.U32 R22, RZ, RZ, R3 ;  /* 0x000000ffff167224 */ /* 0x001fc400078e0003 */
[----:B------:R-:W-:Y:S02]  /*15800*/  IMAD.MOV.U32 R23, RZ, RZ, R2 ;  /* 0x000000ffff177224 */ /* 0x000fe400078e0002 */
[----:B----4-:R-:W-:Y:S02]  /*15810*/  IMAD.MOV.U32 R20, RZ, RZ, R29 ;  /* 0x000000ffff147224 */ /* 0x010fe400078e001d */
[----:B------:R-:W-:Y:S01]  /*15820*/  IMAD.MOV.U32 R21, RZ, RZ, R28 ;  /* 0x000000ffff157224 */ /* 0x000fe200078e001c */
[----:B------:R-:W-:Y:S01]  /*15830*/  STL.64 [R1+0x1260], R22 ;  /* 0x0012601601007387 */ /* 0x000fe20000100a00 */
[----:B---3--:R-:W-:Y:S03]  /*15840*/  HMMA.16816.F32 R16, R24, R18, R4 ;  /* 0x000000121810723c */ /* 0x008fe60000001804 */
[----:B------:R0:W-:Y:S04]  /*15850*/  STL.64 [R1+0x1258], R20 ;  /* 0x0012581401007387 */ /* 0x0001e80000100a00 */
[----:B0-----:R-:W3:Y:S04]  /*15860*/  LDL.LU.64 R20, [R1+0x330] ;  /* 0x0003300001147983 */ /* 0x001ee80000300a00 */
[----:B------:R-:W3:Y:S04]  /*15870*/  LDL.LU.64 R22, [R1+0x338] ;  /* 0x0003380001167983 */ /* 0x000ee80000300a00 */
[----:B------:R-:W2:Y:S04]  /*15880*/  LDL.LU.64 R6, [R1+0x12b0] ;  /* 0x0012b00001067983 */ /* 0x000ea80000300a00 */
[----:B------:R-:W2:Y:S04]  /*15890*/  LDL.LU.64 R4, [R1+0x12a8] ;  /* 0x0012a80001047983 */ /* 0x000ea80000300a00 */
[----:B------:R-:W-:Y:S04]  /*158a0*/  STL.64 [R1+0x350], R16 ;  /* 0x0003501001007387 */ /* 0x000fe80000100a00 */
[----:B------:R-:W-:Y:S04]  /*158b0*/  STL.64 [R1+0x358], R18 ;  /* 0x0003581201007387 */ /* 0x000fe80000100a00 */
[----:B------:R-:W0:Y:S04]  /*158c0*/  LDSM.16.M88.4 R16, [R0+0x1800] ;  /* 0x001800000010783b */ /* 0x000e280000000200 */
[----:B------:R-:W-:Y:S04]  /*158d0*/  STL [R1+0x1210], R0 ;  /* 0x0012100001007387 */ /* 0x000fe80000100800 */
[----:B0-----:R-:W-:Y:S01]  /*158e0*/  STL.64 [R1+0x38], R18 ;  /* 0x0000381201007387 */ /* 0x001fe20000100a00 */
[----:B--2---:R-:W-:Y:S01]  /*158f0*/  HMMA.16816.F32 R8, R4, R16, R8 ;  /* 0x000000100408723c */ /* 0x004fe20000001808 */
[----:B------:R-:W-:-:S02]  /*15900*/  IMAD.MOV.U32 R3, RZ, RZ, R6 ;  /* 0x000000ffff037224 */ /* 0x000fc400078e0006 */
[----:B------:R-:W-:Y:S02]  /*15910*/  IMAD.MOV.U32 R2, RZ, RZ, R7 ;  /* 0x000000ffff027224 */ /* 0x000fe400078e0007 */
[----:B------:R-:W-:Y:S02]  /*15920*/  IMAD.MOV.U32 R29, RZ, RZ, R4 ;  /* 0x000000ffff1d7224 */ /* 0x000fe400078e0004 */
[----:B------:R-:W-:Y:S11]  /*15930*/  IMAD.MOV.U32 R28, RZ, RZ, R5 ;  /* 0x000000ffff1c7224 */ /* 0x000ff600078e0005 */
[----:B------:R-:W-:Y:S05]  /*15940*/  @!UPT UIADD3 URZ, URZ, URZ, URZ ;  /* 0x0000003f3f3ff290 */ /* 0x000fea000fffe03f */
        /* <DEDUP_REMOVED lines=53> */
[----:B------:R-:W4:Y:S04]  /*15ca0*/  LDL.LU.64 R20, [R1+0x1218] ;  /* 0x0012180001147983 */ /* 0x000f280000300a00 */
[----:B------:R-:W-:Y:S04]  /*15cb0*/  STL.64 [R1+0x11c8], R18 ;  /* 0x0011c81201007387 */ /* 0x000fe80000100a00 */
[----:B------:R0:W-:Y:S04]  /*15cc0*/  STL.64 [R1+0x11c0], R16 ;  /* 0x0011c01001007387 */ /* 0x0001e80000100a00 */
[----:B0-----:R-:W3:Y:S04]  /*15cd0*/  LDL.LU R16, [R1+0x50] ;  /* 0x0000500001107983 */ /* 0x001ee80000300800 */
[----:B------:R-:W3:Y:S04]  /*15ce0*/  LDL.LU R17, [R1+0x54] ;  /* 0x0000540001117983 */ /* 0x000ee80000300800 */
[----:B------:R-:W3:Y:S04]  /*15cf0*/  LDL.LU R18, [R1+0x58] ;  /* 0x0000580001127983 */ /* 0x000ee80000300800 */
[----:B------:R-:W3:Y:S04]  /*15d00*/  LDL.LU R19, [R1+0x5c] ;  /* 0x00005c0001137983 */ /* 0x000ee80000300800 */
[----:B--2---:R-:W-:Y:S04]  /*15d10*/  STL.64 [R1+0x11b8], R22 ;  /* 0x0011b81601007387 */ /* 0x004fe80000100a00 */
[----:B----4-:R0:W-:Y:S01]  /*15d20*/  STL.64 [R1+0x11b0], R20 ;  /* 0x0011b01401007387 */ /* 0x0101e20000100a00 */
[-C--:B---3--:R-:W-:Y:S08]  /*15d30*/  HMMA.16816.F32 R16, R20, R10.reuse, R16 ;  /* 0x0000000a1410723c */ /* 0x088ff00000001810 */
        /* <DEDUP_REMOVED lines=945> */
[----:B------:R-:W-:Y:S02]  /*19850*/  IMAD.MOV.U32 R3, RZ, RZ, R22 ;  /* 0x000000ffff037224 */ /* 0x000fe400078e0016 */
[----:B------:R-:W-:Y:S01]  /*19860*/  IMAD.MOV.U32 R2, RZ, RZ, R23 ;  /* 0x000000ffff027224 */ /* 0x000fe200078e0017 */
[----:B------:R0:W-:Y:S04]  /*19870*/  STL [R1+0xd28], R0 ;  /* 0x000d280001007387 */ /* 0x0001e80000100800 */
[----:B------:R-:W-:Y:S04]  /*19880*/  STL [R1+0xce4], R3 ;  /* 0x000ce40301007387 */ /* 0x000fe80000100800 */
[----:B------:R-:W-:Y:S11]  /*19890*/  STL [R1+0xce0], R2 ;  /* 0x000ce00201007387 */ /* 0x000ff60000100800 */
[----:B------:R-:W-:Y:S01]  /*198a0*/  @!UPT UIADD3 URZ, URZ, URZ, URZ ;  /* 0x0000003f3f3ff290 */ /* 0x000fe2000fffe03f */
[----:B0-----:R-:W-:Y:S01]  /*198b0*/  IMAD.MOV.U32 R0, RZ, RZ, R11 ;  /* 0x000000ffff007224 */ /* 0x001fe200078e000b */
[----:B---3--:R-:W-:Y:S11]  /*198c0*/  HMMA.16816.F32 R16, R16, R20, R24 ;  /* 0x000000141010723c */ /* 0x008ff60000001818 */
[----:B------:R-:W-:Y:S11]  /*198d0*/  @!UPT UIADD3 URZ, URZ, URZ, URZ ;  /* 0x0000003f3f3ff290 */ /* 0x000ff6000fffe03f */
[----:B------:R-:W-:Y:S02]  /*198e0*/  @!UPT UIADD3 URZ, URZ, URZ, URZ ;  /* 0x0000003f3f3ff290 */ /* 0x000fe4000fffe03f */
[----:B------:R-:W-:Y:S02]  /*198f0*/  IMAD.MOV.U32 R24, RZ, RZ, R16 ;  /* 0x000000ffff187224 */ /* 0x000fe400078e0010 */
[----:B------:R-:W-:Y:S02]  /*19900*/  IMAD.MOV.U32 R25, RZ, RZ, R17 ;  /* 0x000000ffff197224 */ /* 0x000fe400078e0011 */
[----:B------:R-:W-:Y:S01]  /*19910*/  IMAD.MOV.U32 R26, RZ, RZ, R18 ;  /* 0x000000ffff1a7224 */ /* 0x000fe200078e0012 */
[----:B------:R-:W2:Y:S01]  /*19920*/  LDL.LU.64 R16, [R1+0x130] ;  /* 0x0001300001107983 */ /* 0x000ea20000300a00 */
[----:B------:R-:W-:-:S03]  /*19930*/  IMAD.MOV.U32 R27, RZ, RZ, R19 ;  /* 0x000000ffff1b7224 */ /* 0x000fc600078e0013 */
[----:B------:R-:W2:Y:S04]  /*19940*/  LDL.LU.64 R18, [R1+0x138] ;  /* 0x0001380001127983 */ /* 0x000ea80000300a00 */
[----:B------:R-:W-:Y:S04]  /*19950*/  STL.64 [R1+0x70], R8 ;  /* 0x0000700801007387 */ /* 0x000fe80000100a00 */
[----:B------:R0:W-:Y:S04]  /*19960*/  STL [R1+0x78], R10 ;  /* 0x0000780a01007387 */ /* 0x0001e80000100800 */
[----:B0-----:R-:W3:Y:S04]  /*19970*/  LDL.LU.64 R10, [R1+0xd88] ;  /* 0x000d8800010a7983 */ /* 0x001ee80000300a00 */
[----:B------:R-:W3:Y:S04]  /*19980*/  LDL.LU.64 R8, [R1+0xd80] ;  /* 0x000d800001087983 */ /* 0x000ee80000300a00 */
[----:B------:R0:W-:Y:S04]  /*19990*/  STL.64 [R1+0xd00], R6 ;  /* 0x000d000601007387 */ /* 0x0001e80000100a00 */
[----:B------:R-:W-:Y:S04]  /*199a0*/  STL.64 [R1+0xcf8], R4 ;  /* 0x000cf80401007387 */ /* 0x000fe80000100a00 */
[----:B0-----:R-:W4:Y:S01]  /*199b0*/  LDL.LU.64 R6, [R1+0x38] ;  /* 0x0000380001067983 */ /* 0x001f220000300a00 */
        /* <DEDUP_REMOVED lines=10> */
[----:B------:R0:W-:Y:S04]  /*19a60*/  STL.64 [R1+0xce8], R8 ;  /* 0x000ce80801007387 */ /* 0x0001e80000100a00 */
[----:B0-----:R-:W4:Y:S04]  /*19a70*/  LDL.LU R8, [R1+0xc0] ;  /* 0x0000c00001087983 */ /* 0x001f280000300800 */
[----:B------:R-:W4:Y:S04]  /*19a80*/  LDL.LU R9, [R1+0xc4] ;  /* 0x0000c40001097983 */ /* 0x000f280000300800 */
[----:B------:R-:W4:Y:S04]  /*19a90*/  LDL.LU R10, [R1+0xc8] ;  /* 0x0000c800010a7983 */ /* 0x000f280000300800 */
[----:B------:R-:W4:Y:S01]  /*19aa0*/  LDL.LU R11, [R1+0xcc] ;  /* 0x0000cc00010b7983 */ /* 0x000f220000300800 */
[----:B--2---:R-:W-:Y:S03]  /*19ab0*/  HMMA.16816.F32 R20, R12, R20, R16 ;  /* 0x000000140c14723c */ /* 0x004fe60000001810 */
[----:B------:R-:W4:Y:S04]  /*19ac0*/  LDL.LU.64 R18, [R1+0xd68] ;  /* 0x000d680001127983 */ /* 0x000f280000300a00 */
[----:B------:R-:W4:Y:S11]  /*19ad0*/  LDL.LU.64 R16, [R1+0xd60] ;  /* 0x000d600001107983 */ /* 0x000f360000300a00 */
[----:B------:R-:W-:Y:S05]  /*19ae0*/  @!UPT UIADD3 URZ, URZ, URZ, URZ ;  /* 0x0000003f3f3ff290 */ /* 0x000fea000fffe03f */
[----:B------:R-:W-:Y:S04]  /*19af0*/  STL.64 [R1+0x50], R20 ;  /* 0x0000501401007387 */ /* 0x000fe80000100a00 */
[----:B------:R0:W-:Y:S04]  /*19b00*/  STL.64 [R1+0x58], R22 ;  /* 0x0000581601007387 */ /* 0x0001e80000100a00 */
[----:B0-----:R-:W2:Y:S04]  /*19b10*/  LDL.LU.64 R22, [R1+0xd58] ;  /* 0x000d580001167983 */ /* 0x001ea80000300a00 */
[----:B------:R-:W2:Y:S04]  /*19b20*/  LDL.LU.64 R20, [R1+0xd50] ;  /* 0x000d500001147983 */ /* 0x000ea80000300a00 */
[----:B------:R-:W-:Y:S04]  /*19b30*/  STL.64 [R1+0xcd8], R14 ;  /* 0x000cd80e01007387 */ /* 0x000fe80000100a00 */
[----:B------:R0:W-:Y:S01]  /*19b40*/  STL.64 [R1+0xcd0], R12 ;  /* 0x000cd00c01007387 */ /* 0x0001e20000100a00 */
[----:B----4-:R-:W-:Y:S01]  /*19b50*/  HMMA.16816.F32 R8, R16, R6, R8 ;  /* 0x000000061008723c */ /* 0x010fe20000001808 */
[----:B0-----:R-:W-:-:S02]  /*19b60*/  IMAD.MOV.U32 R13, RZ, RZ, R16 ;  /* 0x000000ffff0d7224 */ /* 0x001fc400078e0010 */
[----:B------:R-:W-:Y:S11]  /*19b70*/  IMAD.MOV.U32 R12, RZ, RZ, R17 ;  /* 0x000000ffff0c7224 */ /* 0x000ff600078e0011 */
[----:B------:R-:W-:Y:S09]  /*19b80*/  @!UPT UIADD3 URZ, URZ, URZ, URZ ;  /* 0x0000003f3f3ff290 */ /* 0x000ff2000fffe03f */
[----:B------:R-:W-:Y:S04]  /*19b90*/  STL.64 [R1+0x2b0], R8 ;  /* 0x0002b00801007387 */ /* 0x000fe80000100a00 */
[----:B------:R0:W-:Y:S02]  /*19ba0*/  STL.64 [R1+0x2b8], R10 ;  /* 0x0002b80a01007387 */ /* 0x0001e40000100a00 */
[----:B0-----:R-:W-:Y:S02]  /*19bb0*/  IMAD.MOV.U32 R11, RZ, RZ, R18 ;  /* 0x000000ffff0b7224 */ /* 0x001fe400078e0012 */
[----:B------:R-:W-:Y:S02]  /*19bc0*/  IMAD.MOV.U32 R10, RZ, RZ, R19 ;  /* 0x000000ffff0a7224 */ /* 0x000fe400078e0013 */
[----:B------:R-:W2:Y:S04]  /*19bd0*/  LDL.LU.64 R18, [R1+0xd48] ;  /* 0x000d480001127983 */ /* 0x000ea80000300a00 */
[----:B------:R-:W2:Y:S02]  /*19be0*/  LDL.LU.64 R16, [R1+0xd40] ;  /* 0x000d400001107983 */ /* 0x000ea40000300a00 */
[----:B--2---:R-:W-:Y:S11]  /*19bf0*/  HMMA.16816.F32 R20, R16, R6, R20 ;  /* 0x000000061014723c */ /* 0x004ff60000001814 */
        /* <DEDUP_REMOVED lines=8> */
[----:B0-----:R-:W2:Y:S04]  /*19c80*/  LDL.LU R16, [R1+0xa0] ;  /* 0x0000a00001107983 */ /* 0x001ea80000300800 */
[----:B------:R-:W2:Y:S04]  /*19c90*/  LDL.LU R17, [R1+0xa4] ;  /* 0x0000a40001117983 */ /* 0x000ea80000300800 */
[----:B------:R-:W2:Y:S04]  /*19ca0*/  LDL.LU R18, [R1+0xa8] ;  /* 0x0000a80001127983 */ /* 0x000ea80000300800 */
[----:B------:R-:W2:Y:S01]  /*19cb0*/  LDL.LU R19, [R1+0xac] ;  /* 0x0000ac0001137983 */ /* 0x000ea20000300800 */
[----:B------:R-:W-:-:S02]  /*19cc0*/  IMAD.MOV.U32 R9, RZ, RZ, R6 ;  /* 0x000000ffff097224 */ /* 0x000fc400078e0006 */
[----:B------:R-:W-:Y:S01]  /*19cd0*/  IMAD.MOV.U32 R8, RZ, RZ, R7 ;  /* 0x000000ffff087224 */ /* 0x000fe200078e0007 */
[----:B--2---:R-:W-:Y:S11]  /*19ce0*/  HMMA.16816.F32 R16, R20, R6, R16 ;  /* 0x000000061410723c */ /* 0x004ff60000001810 */
[----:B------:R-:W-:Y:S11]  /*19cf0*/  @!UPT UIADD3 URZ, URZ, URZ, URZ ;  /* 0x0000003f3f3ff290 */ /* 0x000ff6000fffe03f */
[----:B------:R-:W-:Y:S01]  /*19d00*/  @!UPT UIADD3 URZ, URZ, URZ, URZ ;  /* 0x0000003f3f3ff290 */ /* 0x000fe2000fffe03f */
[----:B------:R0:W-:Y:S04]  /*19d10*/  STL.64 [R1+0x1b0], R16 ;  /* 0x0001b01001007387 */ /* 0x0001e80000100a00 */
[----:B------:R1:W-:Y:S04]  /*19d20*/  STL.64 [R1+0x1b8], R18 ;  /* 0x0001b81201007387 */ /* 0x0003e80000100a00 */
[----:B------:R-:W2:Y:S01]  /*19d30*/  LDL R4, [R1+0x10] ;  /* 0x0000100001047983 */ /* 0x000ea20000100800 */
[----:B0-----:R-:W-:-:S03]  /*19d40*/  IMAD.MOV.U32 R16, RZ, RZ, R13 ;  /* 0x000000ffff107224 */ /* 0x001fc600078e000d */
[----:B------:R-:W2:Y:S01]  /*19d50*/  LDL R5, [R1+0x14] ;  /* 0x0000140001057983 */ /* 0x000ea20000100800 */
[----:B------:R-:W-:Y:S02]  /*19d60*/  IMAD.MOV.U32 R17, RZ, RZ, R12 ;  /* 0x000000ffff117224 */ /* 0x000fe400078e000c */
[----:B-1----:R-:W-:Y:S01]  /*19d70*/  IMAD.MOV.U32 R18, RZ, RZ, R11 ;  /* 0x000000ffff127224 */ /* 0x002fe200078e000b */
[----:B------:R-:W2:Y:S01]  /*19d80*/  LDL R6, [R1+0x18] ;  /* 0x0000180001067983 */ /* 0x000ea20000100800 */
[----:B------:R-:W-:-:S03]  /*19d90*/  IMAD.MOV.U32 R19, RZ, RZ, R10 ;  /* 0x000000ffff137224 */ /* 0x000fc600078e000a */
[----:B------:R-:W2:Y:S04]  /*19da0*/  LDL R7, [R1+0x1c] ;  /* 0x00001c0001077983 */ /* 0x000ea80000100800 */
[----:B------:R0:W-:Y:S04]  /*19db0*/  STL.64 [R1+0xcb8], R18 ;  /* 0x000cb81201007387 */ /* 0x0001e80000100a00 */
[----:B------:R-:W-:Y:S04]  /*19dc0*/  STL.64 [R1+0xcb0], R16 ;  /* 0x000cb01001007387 */ /* 0x000fe80000100a00 */
[----:B------:R1:W-:Y:S04]  /*19dd0*/  STL.64 [R1+0xc88], R22 ;  /* 0x000c881601007387 */ /* 0x0003e80000100a00 */
[----:B------:R3:W-:Y:S01]  /*19de0*/  STL.64 [R1+0xc80], R20 ;  /* 0x000c801401007387 */ /* 0x0007e20000100a00 */
[----:B0-----:R-:W-:-:S02]  /*19df0*/  IMAD.MOV.U32 R18, RZ, RZ, R9 ;  /* 0x000000ffff127224 */ /* 0x001fc400078e0009 */
[----:B------:R-:W-:Y:S02]  /*19e00*/  IMAD.MOV.U32 R19, RZ, RZ, R8 ;  /* 0x000000ffff137224 */ /* 0x000fe400078e0008 */
[----:B-1----:R-:W-:Y:S01]  /*19e10*/  IMAD.MOV.U32 R23, RZ, RZ, R0 ;  /* 0x000000ffff177224 */ /* 0x002fe200078e0000 */
[----:B---3--:R-:W3:Y:S04]  /*19e20*/  LDL.LU R20, [R1+0x70] ;  /* 0x0000700001147983 */ /* 0x008ee80000300800 */
[----:B------:R-:W3:Y:S04]  /*19e30*/  LDL.LU R21, [R1+0x74] ;  /* 0x0000740001157983 */ /* 0x000ee80000300800 */
[----:B------:R-:W4:Y:S04]  /*19e40*/  LDL.LU R22, [R1+0x78] ;  /* 0x0000780001167983 */ /* 0x000f280000300800 */
[----:B------:R-:W2:Y:S04]  /*19e50*/  LDL.LU R0, [R1+0xd28] ;  /* 0x000d280001007983 */ /* 0x000ea80000300800 */
[----:B------:R-:W2:Y:S04]  /*19e60*/  LDL.LU.64 R8, [R1+0x210] ;  /* 0x0002100001087983 */ /* 0x000ea80000300a00 */
[----:B------:R-:W2:Y:S04]  /*19e70*/  LDL.LU.64 R10, [R1+0x218] ;  /* 0x00021800010a7983 */ /* 0x000ea80000300a00 */
[----:B--2---:R-:W-:Y:S04]  /*19e80*/  STL.64 [R1+0xd10], R10 ;  /* 0x000d100a01007387 */ /* 0x004fe80000100a00 */
[----:B------:R0:W-:Y:S04]  /*19e90*/  STL.64 [R1+0xd08], R8 ;  /* 0x000d080801007387 */ /* 0x0001e80000100a00 */
[----:B0-----:R-:W2:Y:S04]  /*19ea0*/  LDL.LU.64 R8, [R1+0x290] ;  /* 0x0002900001087983 */ /* 0x001ea80000300a00 */
[----:B------:R-:W2:Y:S04]  /*19eb0*/  LDL.LU.64 R10, [R1+0x298] ;  /* 0x00029800010a7983 */ /* 0x000ea80000300a00 */
[----:B----4-:R0:W-:Y:S04]  /*19ec0*/  STL.64 [R1+0xca8], R22 ;  /* 0x000ca81601007387 */ /* 0x0101e80000100a00 */
[----:B---3--:R1:W-:Y:S01]  /*19ed0*/  STL.64 [R1+0xca0], R20 ;  /* 0x000ca01401007387 */ /* 0x0083e20000100a00 */
[----:B0-----:R-:W-:-:S02]  /*19ee0*/  IMAD.MOV.U32 R22, RZ, RZ, R26 ;  /* 0x000000ffff167224 */ /* 0x001fc400078e001a */
[----:B------:R-:W-:Y:S02]  /*19ef0*/  IMAD.MOV.U32 R23, RZ, RZ, R27 ;  /* 0x000000ffff177224 */ /* 0x000fe400078e001b */
[----:B-1----:R-:W-:Y:S02]  /*19f00*/  IMAD.MOV.U32 R20, RZ, RZ, R24 ;  /* 0x000000ffff147224 */ /* 0x002fe400078e0018 */
[----:B------:R-:W3:Y:S01]  /*19f10*/  LDL.LU R24, [R1+0xd24] ;  /* 0x000d240001187983 */ /* 0x000ee20000300800 */
[----:B------:R-:W-:-:S03]  /*19f20*/  IMAD.MOV.U32 R21, RZ, RZ, R25 ;  /* 0x000000ffff157224 */ /* 0x000fc600078e0019 */
[----:B------:R-:W3:Y:S04]  /*19f30*/  LDL.LU R25, [R1+0xd20] ;  /* 0x000d200001197983 */ /* 0x000ee80000300800 */
[----:B------:R-:W3:Y:S04]  /*19f40*/  LDL.LU R26, [R1+0xd1c] ;  /* 0x000d1c00011a7983 */ /* 0x000ee80000300800 */
[----:B------:R-:W3:Y:S04]  /*19f50*/  LDL.LU R27, [R1+0xd18] ;  /* 0x000d1800011b7983 */ /* 0x000ee80000300800 */
[----:B------:R-:W4:Y:S04]  /*19f60*/  LDL.LU.64 R12, [R1+0x190] ;  /* 0x00019000010c7983 */ /* 0x000f280000300a00 */
[----:B------:R-:W4:Y:S04]  /*19f70*/  LDL.LU.64 R14, [R1+0x198] ;  /* 0x00019800010e7983 */ /* 0x000f280000300a00 */
[----:B------:R-:W-:Y:S04]  /*19f80*/  STL.64 [R1+0xcc8], R22 ;  /* 0x000cc81601007387 */ /* 0x000fe80000100a00 */
[----:B------:R0:W-:Y:S04]  /*19f90*/  STL.64 [R1+0xcc0], R20 ;  /* 0x000cc01401007387 */ /* 0x0001e80000100a00 */
[----:B0-----:R-:W3:Y:S04]  /*19fa0*/  LDL.LU R20, [R1+0x90] ;  /* 0x0000900001147983 */ /* 0x001ee80000300800 */
[----:B------:R-:W3:Y:S04]  /*19fb0*/  LDL.LU R21, [R1+0x94] ;  /* 0x0000940001157983 */ /* 0x000ee80000300800 */
[----:B------:R-:W3:Y:S04]  /*19fc0*/  LDL.LU R22, [R1+0x98] ;  /* 0x0000980001167983 */ /* 0x000ee80000300800 */
[----:B------:R-:W3:Y:S02]  /*19fd0*/  LDL.LU R23, [R1+0x9c] ;  /* 0x00009c0001177983 */ /* 0x000ee40000300800 */
[----:B---3--:R-:W-:Y:S02]  /*19fe0*/  HMMA.16816.F32 R16, R24, R18, R20 ;  /* 0x000000121810723c */ /* 0x008fe40000001814 */
[----:B------:R-:W3:Y:S01]  /*19ff0*/  LDL.LU.64 R20, [R1+0x120] ;  /* 0x0001200001147983 */ /* 0x000ee20000300a00 */
[----:B------:R-:W3:Y:S11]  /*1a000*/  LDL.LU.64 R22, [R1+0x128] ;  /* 0x0001280001167983 */ /* 0x000ef60000300a00 */
[----:B------:R-:W-:Y:S09]  /*1a010*/  @!UPT UIADD3 URZ, URZ, URZ, URZ ;  /* 0x0000003f3f3ff290 */ /* 0x000ff2000fffe03f */
[----:B------:R-:W-:Y:S01]  /*1a020*/  STL.64 [R1+0x140], R16 ;  /* 0x0001401001007387 */ /* 0x000fe20000100a00 */
[----:B------:R-:W-:Y:S02]  /*1a030*/  STL.64 [R1+0x148], R18 ;  /* 0x0001481201007387 */ /* 0x000fe40000100a00 */
[----:B------:R-:W2:Y:S04]  /*1a040*/  LDSM.16.M88.4 R16, [R0+0x6800] ;  /* 0x006800000010783b */ /* 0x000ea80000000200 */
[----:B------:R-:W-:Y:S01]  /*1a050*/  STL [R1+0xc78], R0 ;  /* 0x000c780001007387 */ /* 0x000fe20000100800 */
[-C--:B--2---:R-:W-:Y:S01]  /*1a060*/  HMMA.16816.F32 R4, R4, R16.reuse, R8 ;  /* 0x000000100404723c */ /* 0x084fe20000001808 */
[----:B------:R-:W-:Y:S01]  /*1a070*/  STL.64 [R1+0x48], R18 ;  /* 0x0000481201007387 */ /* 0x000fe20000100a00 */
[----:B------:R-:W2:Y:S02]  /*1a080*/  LDL.LU.64 R10, [R1+0xd10] ;  /* 0x000d1000010a7983 */ /* 0x000ea40000300a00 */
[----:B------:R-:W2:Y:S11]  /*1a090*/  LDL.LU.64 R8, [R1+0xd08] ;  /* 0x000d080001087983 */ /* 0x000eb60000300a00 */
[----:B------:R-:W-:Y:S08]  /*1a0a0*/  @!UPT UIADD3 URZ, URZ, URZ, URZ ;  /* 0x0000003f3f3ff290 */ /* 0x000ff0000fffe03f */
[----:B------:R-:W-:Y:S01]  /*1a0b0*/  STL.64 [R1+0xc0], R4 ;  /* 0x0000c00401007387 */ /* 0x000fe20000100a00 */
[----:B------:R0:W-:Y:S03]  /*1a0c0*/  STL.64 [R1+0xc8], R6 ;  /* 0x0000c80601007387 */ /* 0x0001e60000100a00 */
[----:B0-----:R-:W2:Y:S01]  /*1a0d0*/  LDL.LU.64 R6, [R1+0xd00] ;  /* 0x000d000001067983 */ /* 0x001ea20000300a00 */
[----:B------:R-:W2:Y:S02]  /*1a0e0*/  LDL.LU.64 R4, [R1+0xcf8] ;  /* 0x000cf80001047983 */ /* 0x000ea40000300a00 */
[----:B--2---:R-:W-:Y:S11]  /*1a0f0*/  HMMA.16816.F32 R8, R4, R16, R8 ;  /* 0x000000100408723c */ /* 0x004ff60000001808 */
[----:B------:R-:W-:Y:S11]  /*1a100*/  @!UPT UIADD3 URZ, URZ, URZ, URZ ;  /* 0x0000003f3f3ff290 */ /* 0x000ff6000fffe03f */
[----:B------:R-:W-:Y:S01]  /*1a110*/  @!UPT UIADD3 URZ, URZ, URZ, URZ ;  /* 0x0000003f3f3ff290 */ /* 0x000fe2000fffe03f */
[----:B------:R-:W-:Y:S01]  /*1a120*/  STL.64 [R1+0xb0], R8 ;  /* 0x0000b00801007387 */ /* 0x000fe20000100a00 */
[----:B------:R0:W-:Y:S02]  /*1a130*/  STL [R1+0xb8], R10 ;  /* 0x0000b80a01007387 */ /* 0x0001e40000100800 */
[----:B------:R-:W-:Y:S02]  /*1a140*/  IMAD.MOV.U32 R0, RZ, RZ, R11 ;  /* 0x000000ffff007224 */ /* 0x000fe400078e000b */
[----:B0-----:R-:W4:Y:S01]  /*1a150*/  LDL.LU.64 R10, [R1+0xcf0] ;  /* 0x000cf000010a7983 */ /* 0x001f220000300a00 */
[----:B------:R-:W4:Y:S02]  /*1a160*/  LDL.LU.64 R8, [R1+0xce8] ;  /* 0x000ce80001087983 */ /* 0x000f240000300a00 */
[----:B------:R-:W-:Y:S02]  /*1a170*/  STL.64 [R1+0xc60], R6 ;  /* 0x000c600601007387 */ /* 0x000fe40000100a00 */
[----:B------:R0:W-:Y:S02]  /*1a180*/  STL.64 [R1+0xc58], R4 ;  /* 0x000c580401007387 */ /* 0x0001e40000100a00 */
[----:B0-----:R-:W-:-:S02]  /*1a190*/  IMAD.MOV.U32 R4, RZ, RZ, R3 ;  /* 0x000000ffff047224 */ /* 0x001fc400078e0003 */
[----:B------:R-:W-:Y:S01]  /*1a1a0*/  IMAD.MOV.U32 R5, RZ, RZ, R2 ;  /* 0x000000ffff057224 */ /* 0x000fe200078e0002 */
[----:B------:R-:W2:Y:S01]  /*1a1b0*/  LDL.LU R3, [R1+0xce4] ;  /* 0x000ce40001037983 */ /* 0x000ea20000300800 */
[----:B------:R-:W2:Y:S01]  /*1a1c0*/  LDL.LU R2, [R1+0xce0] ;  /* 0x000ce00001027983 */ /* 0x000ea20000300800 */
[----:B----4-:R-:W-:Y:S11]  /*1a1d0*/  HMMA.16816.F32 R12, R8, R16, R12 ;  /* 0x00000010080c723c */ /* 0x010ff6000000180c */
[----:B------:R-:W-:Y:S11]  /*1a1e0*/  @!UPT UIADD3 URZ, URZ, URZ, URZ ;  /* 0x0000003f3f3ff290 */ /* 0x000ff6000fffe03f */
[----:B------:R-:W-:Y:S01]  /*1a1f0*/  @!UPT UIADD3 URZ, URZ, URZ, URZ ;  /* 0x0000003f3f3ff290 */ /* 0x000fe2000fffe03f */
[----:B------:R-:W-:Y:S01]  /*1a200*/  STL.64 [R1+0xa0], R12 ;  /* 0x0000a00c01007387 */ /* 0x000fe20000100a00 */
[----:B------:R0:W-:Y:S03]  /*1a210*/  STL.64 [R1+0xa8], R14 ;  /* 0x0000a80e01007387 */ /* 0x0001e60000100a00 */
[----:B0-----:R-:W3:Y:S01]  /*1a220*/  LDL.LU.64 R14, [R1+0xcd8] ;  /* 0x000cd800010e7983 */ /* 0x001ee20000300a00 */
[----:B------:R-:W3:Y:S02]  /*1a230*/  LDL.LU.64 R12, [R1+0xcd0] ;  /* 0x000cd000010c7983 */ /* 0x000ee40000300a00 */
[----:B------:R2:W-:Y:S02]  /*1a240*/  STL.64 [R1+0xc50], R10 ;  /* 0x000c500a01007387 */ /* 0x0005e40000100a00 */
[----:B------:R-:W-:Y:S02]  /*1a250*/  STL.64 [R1+0xc48], R8 ;  /* 0x000c480801007387 */ /* 0x000fe40000100a00 */
[----:B------:R-:W-:-:S02]  /*1a260*/  IMAD.MOV.U32 R6, RZ, RZ, R29 ;  /* 0x000000ffff067224 */ /* 0x000fc400078e001d */
[----:B------:R-:W-:Y:S02]  /*1a270*/  IMAD.MOV.U32 R7, RZ, RZ, R28 ;  /* 0x000000ffff077224 */ /* 0x000fe400078e001c */
[----:B--2---:R-:W-:Y:S02]  /*1a280*/  IMAD.MOV.U32 R10, RZ, RZ, R3 ;  /* 0x000000ffff0a7224 */ /* 0x004fe400078e0003 */
[----:B------:R-:W-:Y:S01]  /*1a290*/  IMAD.MOV.U32 R11, RZ, RZ, R2 ;  /* 0x000000ffff0b7224 */ /* 0x000fe200078e0002 */
[----:B---3--:R-:W-:Y:S01]  /*1a2a0*/  HMMA.16816.F32 R16, R12, R16, R20 ;  /* 0x000000100c10723c */ /* 0x008fe20000001814 */
[----:B------:R-:W2:Y:S01]  /*1a2b0*/  LDL.LU.64 R22, [R1+0xcc8] ;  /* 0x000cc80001167983 */ /* 0x000ea20000300a00 */
[----:B------:R-:W2:Y:S11]  /*1a2c0*/  LDL.LU.64 R20, [R1+0xcc0] ;  /* 0x000cc00001147983 */ /* 0x000eb60000300a00 */
[----:B------:R-:W-:Y:S11]  /*1a2d0*/  @!UPT UIADD3 URZ, URZ, URZ, URZ ;  /* 0x0000003f3f3ff290 */ /* 0x000ff6000fffe03f */
[----:B------:R-:W-:Y:S02]  /*1a2e0*/  IMAD.MOV.U32 R3, RZ, RZ, R18 ;  /* 0x000000ffff037224 */ /* 0x000fe400078e0012 */
[----:B------:R-:W-:Y:S02]  /*1a2f0*/  IMAD.MOV.U32 R2, RZ, RZ, R19 ;  /* 0x000000ffff027224 */ /* 0x000fe400078e0013 */
[----:B------:R-:W-:Y:S02]  /*1a300*/  IMAD.MOV.U32 R29, RZ, RZ, R16 ;  /* 0x000000ffff1d7224 */ /* 0x000fe400078e0010 */
[----:B------:R-:W-:Y:S01]  /*1a310*/  IMAD.MOV.U32 R28, RZ, RZ, R17 ;  /* 0x000000ffff1c7224 */ /* 0x000fe200078e0011 */
[----:B------:R-:W2:Y:S01]  /*1a320*/  LDL.LU.64 R18, [R1+0xcb8] ;  /* 0x000cb80001127983 */ /* 0x000ea20000300a00 */
[----:B------:R-:W2:Y:S02]  /*1a330*/  LDL.LU.64 R16, [R1+0xcb0] ;  /* 0x000cb00001107983 */ /* 0x000ea40000300a00 */
[----:B------:R-:W-:Y:S02]  /*1a340*/  STL.64 [R1+0xc40], R14 ;  /* 0x000c400e01007387 */ /* 0x000fe40000100a00 */
[----:B------:R0:W-:Y:S02]  /*1a350*/  STL.64 [R1+0xc38], R12 ;  /* 0x000c380c01007387 */ /* 0x0001e40000100a00 */
[----:B0-----:R-:W3:Y:S01]  /*1a360*/  LDL.LU R12, [R1+0x50] ;  /* 0x00005000010c7983 */ /* 0x001ee20000300800 */
[----:B------:R-:W3:Y:S02]  /*1a370*/  LDL.LU R13, [R1+0x54] ;  /* 0x00005400010d7983 */ /* 0x000ee40000300800 */
[----:B------:R-:W3:Y:S02]  /*1a380*/  LDL.LU R14, [R1+0x58] ;  /* 0x00005800010e7983 */ /* 0x000ee40000300800 */
[----:B------:R-:W3:Y:S01]  /*1a390*/  LDL.LU R15, [R1+0x5c] ;  /* 0x00005c00010f7983 */ /* 0x000ee20000300800 */
[-C--:B--2---:R-:W-:Y:S01]  /*1a3a0*/  HMMA.16816.F32 R16, R16, R10.reuse, R20 ;  /* 0x0000000a1010723c */ /* 0x084fe20000001814 */
[----:B------:R-:W2:Y:S01]  /*1a3b0*/  LDL.LU.64 R22, [R1+0xca8] ;  /* 0x000ca80001167983 */ /* 0x000ea20000300a00 */
[----:B------:R-:W2:Y:S11]  /*1a3c0*/  LDL.LU.64 R20, [R1+0xca0] ;  /* 0x000ca00001147983 */ /* 0x000eb60000300a00 */
[----:B------:R-:W-:Y:S10]  /*1a3d0*/  @!UPT UIADD3 URZ, URZ, URZ, URZ ;  /* 0x0000003f3f3ff290 */ /* 0x000ff4000fffe03f */
[----:B------:R-:W-:Y:S01]  /*1a3e0*/  STL.64 [R1+0x2a0], R16 ;  /* 0x0002a01001007387 */ /* 0x000fe20000100a00 */
[----:B------:R0:W-:Y:S03]  /*1a3f0*/  STL.64 [R1+0x2a8], R18 ;  /* 0x0002a81201007387 */ /* 0x0001e60000100a00 */
[----:B0-----:R-:W2:Y:S01]  /*1a400*/  LDL.LU.64 R18, [R1+0xc98] ;  /* 0x000c980001127983 */ /* 0x001ea20000300a00 */
[----:B------:R-:W2:Y:S02]  /*1a410*/  LDL.LU.64 R16, [R1+0xc90] ;  /* 0x000c900001107983 */ /* 0x000ea40000300a00 */
[-C--:B--2---:R-:W-:Y:S11]  /*1a420*/  HMMA.16816.F32 R20, R16, R10.reuse, R20 ;  /* 0x0000000a1014723c */ /* 0x084ff60000001814 */
[----:B------:R-:W-:Y:S11]  /*1a430*/  @!UPT UIADD3 URZ, URZ, URZ, URZ ;  /* 0x0000003f3f3ff290 */ /* 0x000ff6000fffe03f */
[----:B------:R-:W-:Y:S01]  /*1a440*/  @!UPT UIADD3 URZ, URZ, URZ, URZ ;  /* 0x0000003f3f3ff290 */ /* 0x000fe2000fffe03f */
[----:B------:R-:W-:Y:S01]  /*1a450*/  STL.64 [R1+0x220], R20 ;  /* 0x0002201401007387 */ /* 0x000fe20000100a00 */
[----:B------:R0:W-:Y:S03]  /*1a460*/  STL.64 [R1+0x228], R22 ;  /* 0x0002281601007387 */ /* 0x0001e60000100a00 */
[----:B0-----:R-:W2:Y:S01]  /*1a470*/  LDL.LU.64 R22, [R1+0xc88] ;  /* 0x000c880001167983 */ /* 0x001ea20000300a00 */
[----:B------:R-:W2:Y:S02]  /*1a480*/  LDL.LU.64 R20, [R1+0xc80] ;  /* 0x000c800001147983 */ /* 0x000ea40000300a00 */
[----:B------:R-:W-:Y:S02]  /*1a490*/  STL.64 [R1+0xc00], R18 ;  /* 0x000c001201007387 */ /* 0x000fe40000100a00 */
[----:B------:R2:W-:Y:S02]  /*1a4a0*/  STL.64 [R1+0xbf8], R16 ;  /* 0x000bf81001007387 */ /* 0x0005e40000100a00 */
[-C--:B--2---:R-:W-:Y:S08]  /*1a4b0*/  HMMA.16816.F32 R16, R20, R10.reuse, R4 ;  /* 0x0000000a1410723c */ /* 0x084ff00000001804 */
[----:B---3--:R-:W-:Y:S01]  /*1a4c0*/  HMMA.16816.F32 R8, R24, R10, R12 ;  /* 0x0000000a1808723c */ /* 0x008fe2000000180c */
[----:B------:R-:W2:Y:S11]  /*1a4d0*/  LDL R4, [R1+0x10] ;  /* 0x0000100001047983 */ /* 0x000eb60000100800 */
[----:B------:R-:W-:Y:S03]  /*1a4e0*/  @!UPT UIADD3 URZ, URZ, URZ, URZ ;  /* 0x0000003f3f3ff290 */ /* 0x000fe6000fffe03f */
[----:B------:R-:W-:Y:S01]  /*1a4f0*/  STL.64 [R1+0x1a0], R16 ;  /* 0x0001a01001007387 */ /* 0x000fe20000100a00 */
[----:B------:R-:W-:Y:S02]  /*1a500*/  STL.64 [R1+0x1a8], R18 ;  /* 0x0001a81201007387 */ /* 0x000fe40000100a00 */
[----:B------:R-:W2:Y:S02]  /*1a510*/  LDL R5, [R1+0x14] ;  /* 0x0000140001057983 */ /* 0x000ea40000100800 */
[----:B------:R-:W2:Y:S01]  /*1a520*/  LDL R6, [R1+0x18] ;  /* 0x0000180001067983 */ /* 0x000ea20000100800 */
[----:B------:R-:W2:Y:S01]  /*1a530*/  LDL R7, [R1+0x1c] ;  /* 0x00001c0001077983 */ /* 0x000ea20000100800 */
[----:B------:R-:W-:Y:S02]  /*1a540*/  STL.64 [R1+0xbf0], R22 ;  /* 0x000bf01601007387 */ /* 0x000fe40000100a00 */
[----:B------:R0:W-:Y:S02]  /*1a550*/  STL.64 [R1+0xbe8], R20 ;  /* 0x000be81401007387 */ /* 0x0001e40000100a00 */
[----:B0-----:R-:W3:Y:S01]  /*1a560*/  LDL.LU R20, [R1+0xb0] ;  /* 0x0000b00001147983 */ /* 0x001ee20000300800 */
[----:B------:R-:W-:Y:S02]  /*1a570*/  STL.64 [R1+0x130], R8 ;  /* 0x0001300801007387 */ /* 0x000fe40000100a00 */
[----:B------:R-:W-:Y:S02]  /*1a580*/  STL.64 [R1+0x138], R10 ;  /* 0x0001380a01007387 */ /* 0x000fe40000100a00 */
[----:B------:R-:W3:Y:S01]  /*1a590*/  LDL.LU R21, [R1+0xb4] ;  /* 0x0000b40001157983 */ /* 0x000ee20000300800 */
[----:B------:R-:W4:Y:S01]  /*1a5a0*/  LDL.LU R22, [R1+0xb8] ;  /* 0x0000b80001167983 */ /* 0x000f220000300800 */
[----:B------:R-:W-:-:S02]  /*1a5b0*/  IMAD.MOV.U32 R23, RZ, RZ, R0 ;  /* 0x000000ffff177224 */ /* 0x000fc400078e0000 */
[----:B------:R-:W2:Y:S03]  /*1a5c0*/  LDL.LU R0, [R1+0xc78] ;  /* 0x000c780001007983 */ /* 0x000ea60000300800 */
[----:B----4-:R-:W-:Y:S01]  /*1a5d0*/  STL.64 [R1+0xc10], R22 ;  /* 0x000c101601007387 */ /* 0x010fe20000100a00 */
[----:B---3--:R0:W-:Y:S03]  /*1a5e0*/  STL.64 [R1+0xc08], R20 ;  /* 0x000c081401007387 */ /* 0x0081e60000100a00 */
[----:B0-----:R-:W3:Y:S01]  /*1a5f0*/  LDL.LU R20, [R1+0xc0] ;  /* 0x0000c00001147983 */ /* 0x001ee20000300800 */
[----:B------:R-:W3:Y:S02]  /*1a600*/  LDL.LU R21, [R1+0xc4] ;  /* 0x0000c40001157983 */ /* 0x000ee40000300800 */
[----:B------:R-:W4:Y:S02]  /*1a610*/  LDL.LU R22, [R1+0xc8] ;  /* 0x0000c80001167983 */ /* 0x000f240000300800 */
[----:B------:R-:W4:Y:S01]  /*1a620*/  LDL.LU R23, [R1+0xcc] ;  /* 0x0000cc0001177983 */ /* 0x000f220000300800 */
[----:B------:R-:W2:Y:S01]  /*1a630*/  LDL.LU.64 R8, [R1+0x1f0] ;  /* 0x0001f00001087983 */ /* 0x000ea20000300a00 */
[----:B------:R-:W2:Y:S03]  /*1a640*/  LDL.LU.64 R10, [R1+0x1f8] ;  /* 0x0001f800010a7983 */ /* 0x000ea60000300a00 */
[----:B--2---:R-:W-:Y:S01]  /*1a650*/  STL.64 [R1+0xc70], R10 ;  /* 0x000c700a01007387 */ /* 0x004fe20000100a00 */
[----:B------:R0:W-:Y:S03]  /*1a660*/  STL.64 [R1+0xc68], R8 ;  /* 0x000c680801007387 */ /* 0x0001e60000100a00 */
[----:B0-----:R-:W2:Y:S01]  /*1a670*/  LDL.LU.64 R8, [R1+0x280] ;  /* 0x0002800001087983 */ /* 0x001ea20000300a00 */
[----:B------:R-:W2:Y:S02]  /*1a680*/  LDL.LU.64 R10, [R1+0x288] ;  /* 0x00028800010a7983 */ /* 0x000ea40000300a00 */
[----:B------:R-:W2:Y:S02]  /*1a690*/  LDL.LU.64 R12, [R1+0x100] ;  /* 0x00010000010c7983 */ /* 0x000ea40000300a00 */
[----:B------:R-:W2:Y:S01]  /*1a6a0*/  LDL.LU.64 R14, [R1+0x108] ;  /* 0x00010800010e7983 */ /* 0x000ea20000300a00 */
[----:B----4-:R-:W-:Y:S01]  /*1a6b0*/  STL.64 [R1+0xc20], R22 ;  /* 0x000c201601007387 */ /* 0x010fe20000100a00 */
[----:B---3--:R-:W-:Y:S02]  /*1a6c0*/  STL.64 [R1+0xc18], R20 ;  /* 0x000c181401007387 */ /* 0x008fe40000100a00 */
[----:B------:R-:W3:Y:S02]  /*1a6d0*/  LDL.LU.64 R16, [R1] ;  /* 0x0000000001107983 */ /* 0x000ee40000300a00 */
[----:B------:R-:W4:Y:S01]  /*1a6e0*/  LDL.LU.64 R18, [R1+0x8] ;  /* 0x0000080001127983 */ /* 0x000f220000300a00 */
[----:B------:R-:W0:Y:S02]  /*1a6f0*/  LDSM.16.M88.4 R20, [R0+0x7000] ;  /* 0x007000000014783b */ /* 0x000e240000000200 */
[----:B0-----:R-:W-:Y:S01]  /*1a700*/  IMAD.MOV.U32 R0, RZ, RZ, R23 ;  /* 0x000000ffff007224 */ /* 0x001fe200078e0017 */
[-C--:B--2---:R-:W-:Y:S01]  /*1a710*/  HMMA.16816.F32 R4, R4, R20.reuse, R8 ;  /* 0x000000140404723c */ /* 0x084fe20000001808 */
[----:B----4-:R-:W-:Y:S01]  /*1a720*/  STL.64 [R1+0xc30], R18 ;  /* 0x000c301201007387 */ /* 0x010fe20000100a00 */
[----:B---3--:R0:W-:Y:S02]  /*1a730*/  STL.64 [R1+0xc28], R16 ;  /* 0x000c281001007387 */ /* 0x0081e40000100a00 */
[----:B------:R-:W-:Y:S02]  /*1a740*/  STL [R1+0xbe0], R26 ;  /* 0x000be01a01007387 */ /* 0x000fe40000100800 */
[----:B------:R-:W-:Y:S01]  /*1a750*/  STL [R1+0xbdc], R27 ;  /* 0x000bdc1b01007387 */ /* 0x000fe20000100800 */
[----:B0-----:R-:W2:Y:S01]  /*1a760*/  LDL.LU.64 R16, [R1+0xf0] ;  /* 0x0000f00001107983 */ /* 0x001ea20000300a00 */
[----:B------:R-:W2:Y:S02]  /*1a770*/  LDL.LU.64 R18, [R1+0xf8] ;  /* 0x0000f80001127983 */ /* 0x000ea40000300a00 */
[----:B------:R-:W-:Y:S02]  /*1a780*/  STL [R1+0xbd8], R0 ;  /* 0x000bd80001007387 */ /* 0x000fe40000100800 */
[----:B------:R-:W3:Y:S01]  /*1a790*/  LDL.LU.64 R10, [R1+0xc70] ;  /* 0x000c7000010a7983 */ /* 0x000ee20000300a00 */
[----:B------:R-:W3:Y:S10]  /*1a7a0*/  LDL.LU.64 R8, [R1+0xc68] ;  /* 0x000c680001087983 */ /* 0x000ef40000300a00 */
[----:B------:R-:W-:Y:S02]  /*1a7b0*/  STL.64 [R1+0x80], R4 ;  /* 0x0000800401007387 */ /* 0x000fe40000100a00 */
[----:B------:R0:W-:Y:S02]  /*1a7c0*/  STL.64 [R1+0x88], R6 ;  /* 0x0000880601007387 */ /* 0x0001e40000100a00 */
[----:B0-----:R-:W3:Y:S01]  /*1a7d0*/  LDL.LU.64 R6, [R1+0xc60] ;  /* 0x000c600001067983 */ /* 0x001ee20000300a00 */
[----:B------:R-:W3:Y:S02]  /*1a7e0*/  LDL.LU.64 R4, [R1+0xc58] ;  /* 0x000c580001047983 */ /* 0x000ee40000300a00 */
[----:B------:R-:W-:Y:S01]  /*1a7f0*/  STL [R1+0x38], R22 ;  /* 0x0000381601007387 */ /* 0x000fe20000100800 */
[-C--:B---3--:R-:W-:Y:S11]  /*1a800*/  HMMA.16816.F32 R8, R4, R20.reuse, R8 ;  /* 0x000000140408723c */ /* 0x088ff60000001808 */
[----:B------:R-:W-:Y:S11]  /*1a810*/  @!UPT UIADD3 URZ, URZ, URZ, URZ ;  /* 0x0000003f3f3ff290 */ /* 0x000ff6000fffe03f */
[----:B------:R-:W-:Y:S01]  /*1a820*/  @!UPT UIADD3 URZ, URZ, URZ, URZ ;  /* 0x0000003f3f3ff290 */ /* 0x000fe2000fffe03f */
[----:B------:R-:W-:Y:S01]  /*1a830*/  STL.64 [R1+0x70], R8 ;  /* 0x0000700801007387 */ /* 0x000fe20000100a00 */
[----:B------:R0:W-:Y:S02]  /*1a840*/  STL [R1+0x78], R10 ;  /* 0x0000780a01007387 */ /* 0x0001e40000100800 */
[----:B------:R-:W-:Y:S02]  /*1a850*/  IMAD.MOV.U32 R0, RZ, RZ, R11 ;  /* 0x000000ffff007224 */ /* 0x000fe400078e000b */
[----:B0-----:R-:W3:Y:S01]  /*1a860*/  LDL.LU.64 R10, [R1+0xc50] ;  /* 0x000c5000010a7983 */ /* 0x001ee20000300a00 */
[----:B------:R-:W3:Y:S02]  /*1a870*/  LDL.LU.64 R8, [R1+0xc48] ;  /* 0x000c480001087983 */ /* 0x000ee40000300a00 */
[----:B------:R0:W-:Y:S02]  /*1a880*/  STL.64 [R1+0xbd0], R6 ;  /* 0x000bd00601007387 */ /* 0x0001e40000100a00 */
[----:B------:R-:W-:Y:S01]  /*1a890*/  STL.64 [R1+0xbc8], R4 ;  /* 0x000bc80401007387 */ /* 0x000fe20000100a00 */
[----:B0-----:R-:W4:Y:S01]  /*1a8a0*/  LDL.LU R6, [R1+0x48] ;  /* 0x0000480001067983 */ /* 0x001f220000300800 */
[----:B------:R-:W4:Y:S01]  /*1a8b0*/  LDL.LU R7, [R1+0x4c] ;  /* 0x00004c0001077983 */ /* 0x000f220000300800 */
[----:B---3--:R-:W-:Y:S11]  /*1a8c0*/  HMMA.16816.F32 R12, R8, R20, R12 ;  /* 0x00000014080c723c */ /* 0x008ff6000000180c */
[----:B------:R-:W-:Y:S11]  /*1a8d0*/  @!UPT UIADD3 URZ, URZ, URZ, URZ ;  /* 0x0000003f3f3ff290 */ /* 0x000ff6000fffe03f */
[----:B------:R-:W-:Y:S01]  /*1a8e0*/  @!UPT UIADD3 URZ, URZ, URZ, URZ ;  /* 0x0000003f3f3ff290 */ /* 0x000fe2000fffe03f */
[----:B------:R-:W-:Y:S01]  /*1a8f0*/  STL.64 [R1+0x60], R12 ;  /* 0x0000600c01007387 */ /* 0x000fe20000100a00 */
[----:B------:R0:W-:Y:S03]  /*1a900*/  STL.64 [R1+0x68], R14 ;  /* 0x0000680e01007387 */ /* 0x0001e60000100a00 */
[----:B0-----:R-:W2:Y:S01]  /*1a910*/  LDL.LU.64 R14, [R1+0xc40] ;  /* 0x000c4000010e7983 */ /* 0x001ea20000300a00 */
[----:B------:R-:W2:Y:S02]  /*1a920*/  LDL.LU.64 R12, [R1+0xc38] ;  /* 0x000c3800010c7983 */ /* 0x000ea40000300a00 */
[----:B------:R0:W-:Y:S02]  /*1a930*/  STL.64 [R1+0xbc0], R10 ;  /* 0x000bc00a01007387 */ /* 0x0001e40000100a00 */
[----:B------:R1:W-:Y:S02]  /*1a940*/  STL.64 [R1+0xbb8], R8 ;  /* 0x000bb80801007387 */ /* 0x0003e40000100a00 */
[----:B0-----:R-:W-:-:S02]  /*1a950*/  IMAD.MOV.U32 R10, RZ, RZ, R3 ;  /* 0x000000ffff0a7224 */ /* 0x001fc400078e0003 */
[----:B-1----:R-:W-:Y:S02]  /*1a960*/  IMAD.MOV.U32 R8, RZ, RZ, R29 ;  /* 0x000000ffff087224 */ /* 0x002fe400078e001d */
[----:B------:R-:W-:Y:S02]  /*1a970*/  IMAD.MOV.U32 R9, RZ, RZ, R28 ;  /* 0x000000ffff097224 */ /* 0x000fe400078e001c */
[----:B------:R-:W-:Y:S01]  /*1a980*/  IMAD.MOV.U32 R11, RZ, RZ, R2 ;  /* 0x000000ffff0b7224 */ /* 0x000fe200078e0002 */
[----:B--2---:R-:W-:Y:S01]  /*1a990*/  HMMA.16816.F32 R20, R12, R20, R16 ;  /* 0x000000140c14723c */ /* 0x004fe20000001810 */
[----:B------:R-:W2:Y:S01]  /*1a9a0*/  LDL.LU.64 R18, [R1+0xc30] ;  /* 0x000c300001127983 */ /* 0x000ea20000300a00 */
[----:B------:R-:W4:Y:S11]  /*1a9b0*/  LDL.LU.64 R16, [R1+0xc28] ;  /* 0x000c280001107983 */ /* 0x000f360000300a00 */
[----:B------:R-:W-:Y:S11]  /*1a9c0*/  @!UPT UIADD3 URZ, URZ, URZ, URZ ;  /* 0x0000003f3f3ff290 */ /* 0x000ff6000fffe03f */
[----:B------:R-:W-:Y:S02]  /*1a9d0*/  IMAD.MOV.U32 R3, RZ, RZ, R22 ;  /* 0x000000ffff037224 */ /* 0x000fe400078e0016 */
[----:B------:R-:W-:Y:S02]  /*1a9e0*/  IMAD.MOV.U32 R29, RZ, RZ, R23 ;  /* 0x000000ffff1d7224 */ /* 0x000fe400078e0017 */
[----:B------:R-:W-:Y:S02]  /*1a9f0*/  IMAD.MOV.U32 R28, RZ, RZ, R20 ;  /* 0x000000ffff1c7224 */ /* 0x000fe400078e0014 */
[----:B------:R-:W-:Y:S01]  /*1aa00*/  IMAD.MOV.U32 R2, RZ, RZ, R21 ;  /* 0x000000ffff027224 */ /* 0x000fe200078e0015 */
[----:B------:R-:W4:Y:S01]  /*1aa10*/  LDL.LU.64 R22, [R1+0xc20] ;  /* 0x000c200001167983 */ /* 0x000f220000300a00 */
[----:B------:R-:W4:Y:S02]  /*1aa20*/  LDL.LU.64 R20, [R1+0xc18] ;  /* 0x000c180001147983 */ /* 0x000f240000300a00 */
[----:B------:R-:W-:Y:S02]  /*1aa30*/  STL.64 [R1+0xbb0], R14 ;  /* 0x000bb00e01007387 */ /* 0x000fe40000100a00 */
[----:B------:R0:W-:Y:S02]  /*1aa40*/  STL.64 [R1+0xba8], R12 ;  /* 0x000ba80c01007387 */ /* 0x0001e40000100a00 */
[----:B0-----:R-:W3:Y:S01]  /*1aa50*/  LDL.LU R12, [R1+0xa0] ;  /* 0x0000a000010c7983 */ /* 0x001ee20000300800 */
[----:B------:R-:W3:Y:S02]  /*1aa60*/  LDL.LU R13, [R1+0xa4] ;  /* 0x0000a400010d7983 */ /* 0x000ee40000300800 */
[----:B------:R-:W3:Y:S02]  /*1aa70*/  LDL.LU R14, [R1+0xa8] ;  /* 0x0000a800010e7983 */ /* 0x000ee40000300800 */
[----:B------:R-:W3:Y:S02]  /*1aa80*/  LDL.LU R15, [R1+0xac] ;  /* 0x0000ac00010f7983 */ /* 0x000ee40000300800 */
[----:B--2---:R-:W-:-:S02]  /*1aa90*/  IMAD.MOV.U32 R5, RZ, RZ, R18 ;  /* 0x000000ffff057224 */ /* 0x004fc400078e0012 */
[----:B------:R-:W-:Y:S01]  /*1aaa0*/  IMAD.MOV.U32 R4, RZ, RZ, R19 ;  /* 0x000000ffff047224 */ /* 0x000fe200078e0013 */
[-C--:B----4-:R-:W-:Y:S01]  /*1aab0*/  HMMA.16816.F32 R20, R16, R6.reuse, R20 ;  /* 0x000000061014723c */ /* 0x090fe20000001814 */
[----:B------:R-:W-:Y:S02]  /*1aac0*/  IMAD.MOV.U32 R26, RZ, RZ, R16 ;  /* 0x000000ffff1a7224 */ /* 0x000fe400078e0010 */
[----:B------:R-:W-:Y:S11]  /*1aad0*/  IMAD.MOV.U32 R27, RZ, RZ, R17 ;  /* 0x000000ffff1b7224 */ /* 0x000ff600078e0011 */
[----:B------:R-:W-:Y:S09]  /*1aae0*/  @!UPT UIADD3 URZ, URZ, URZ, URZ ;  /* 0x0000003f3f3ff290 */ /* 0x000ff2000fffe03f */
[----:B------:R-:W-:Y:S01]  /*1aaf0*/  STL.64 [R1+0x290], R20 ;  /* 0x0002901401007387 */ /* 0x000fe20000100a00 */
[----:B------:R0:W-:Y:S03]  /*1ab00*/  STL.64 [R1+0x298], R22 ;  /* 0x0002981601007387 */ /* 0x0001e60000100a00 */
[----:B0-----:R-:W2:Y:S01]  /*1ab10*/  LDL.LU.64 R22, [R1+0xc10] ;  /* 0x000c100001167983 */ /* 0x001ea20000300a00 */
[----:B------:R-:W2:Y:S02]  /*1ab20*/  LDL.LU.64 R20, [R1+0xc08] ;  /* 0x000c080001147983 */ /* 0x000ea40000300a00 */
[----:B------:R-:W2:Y:S02]  /*1ab30*/  LDL.LU.64 R18, [R1+0xc00] ;  /* 0x000c000001127983 */ /* 0x000ea40000300a00 */
[----:B------:R-:W2:Y:S02]  /*1ab40*/  LDL.LU.64 R16, [R1+0xbf8] ;  /* 0x000bf80001107983 */ /* 0x000ea40000300a00 */
[----:B--2---:R-:W-:Y:S11]  /*1ab50*/  HMMA.16816.F32 R20, R16, R6, R20 ;  /* 0x000000061014723c */ /* 0x004ff60000001814 */
[----:B------:R-:W-:Y:S11]  /*1ab60*/  @!UPT UIADD3 URZ, URZ, URZ, URZ ;  /* 0x0000003f3f3ff290 */ /* 0x000ff6000fffe03f */
[----:B------:R-:W-:Y:S01]  /*1ab70*/  @!UPT UIADD3 URZ, URZ, URZ, URZ ;  /* 0x0000003f3f3ff290 */ /* 0x000fe2000fffe03f */
[----:B------:R-:W-:Y:S01]  /*1ab80*/  STL.64 [R1+0x210], R20 ;  /* 0x0002101401007387 */ /* 0x000fe20000100a00 */
[----:B------:R0:W-:Y:S03]  /*1ab90*/  STL.64 [R1+0x218], R22 ;  /* 0x0002181601007387 */ /* 0x0001e60000100a00 */
[----:B0-----:R-:W3:Y:S01]  /*1aba0*/  LDL.LU.64 R22, [R1+0xbf0] ;  /* 0x000bf00001167983 */ /* 0x001ee20000300a00 */
[----:B------:R-:W3:Y:S02]  /*1abb0*/  LDL.LU.64 R20, [R1+0xbe8] ;  /* 0x000be80001147983 */ /* 0x000ee40000300a00 */
[----:B------:R-:W-:Y:S02]  /*1abc0*/  STL.64 [R1+0xb68], R18 ;  /* 0x000b681201007387 */ /* 0x000fe40000100a00 */
[----:B------:R0:W-:Y:S02]  /*1abd0*/  STL.64 [R1+0xb60], R16 ;  /* 0x000b601001007387 */ /* 0x0001e40000100a00 */
[----:B0-----:R-:W-:-:S02]  /*1abe0*/  IMAD.MOV.U32 R16, RZ, RZ, R26 ;  /* 0x000000ffff107224 */ /* 0x001fc400078e001a */
[----:B------:R-:W-:Y:S01]  /*1abf0*/  IMAD.MOV.U32 R17, RZ, RZ, R27 ;  /* 0x000000ffff117224 */ /* 0x000fe200078e001b */
[----:B------:R-:W2:Y:S01]  /*1ac00*/  LDL.LU R26, [R1+0xbe0] ;  /* 0x000be000011a7983 */ /* 0x000ea20000300800 */
[----:B------:R-:W2:Y:S02]  /*1ac10*/  LDL.LU R27, [R1+0xbdc] ;  /* 0x000bdc00011b7983 */ /* 0x000ea40000300800 */
[----:B------:R-:W-:Y:S02]  /*1ac20*/  IMAD.MOV.U32 R18, RZ, RZ, R5 ;  /* 0x000000ffff127224 */ /* 0x000fe400078e0005 */
[----:B------:R-:W-:-:S05]  /*1ac30*/  IMAD.MOV.U32 R19, RZ, RZ, R4 ;  /* 0x000000ffff137224 */ /* 0x000fca00078e0004 */
[----:B------:R-:W-:Y:S01]  /*1ac40*/  STL.64 [R1+0xba0], R18 ;  /* 0x000ba01201007387 */ /* 0x000fe20000100a00 */
[----:B------:R-:W-:Y:S01]  /*1ac50*/  STL.64 [R1+0xb98], R16 ;  /* 0x000b981001007387 */ /* 0x000fe20000100a00 */
[-C--:B---3--:R-:W-:Y:S02]  /*1ac60*/  HMMA.16816.F32 R12, R20, R6.reuse, R12 ;  /* 0x00000006140c723c */ /* 0x088fe4000000180c */
[----:B------:R0:W-:Y:S04]  /*1ac70*/  STL.64 [R1+0xb48], R22 ;  /* 0x000b481601007387 */ /* 0x0001e80000100a00 */
[----:B0-----:R-:W3:Y:S02]  /*1ac80*/  LDL R23, [R1+0xd0] ;  /* 0x0000d00001177983 */ /* 0x001ee40000100800 */
[----:B--2---:R-:W-:Y:S11]  /*1ac90*/  HMMA.16816.F32 R8, R24, R6, R8 ;  /* 0x000000061808723c */ /* 0x004ff60000001808 */
[----:B------:R-:W-:Y:S04]  /*1aca0*/  @!UPT UIADD3 URZ, URZ, URZ, URZ ;  /* 0x0000003f3f3ff290 */ /* 0x000fe8000fffe03f */
[----:B------:R-:W-:Y:S01]  /*1acb0*/  STL.64 [R1+0x190], R12 ;  /* 0x0001900c01007387 */ /* 0x000fe20000100a00 */
[----:B------:R-:W-:Y:S02]  /*1acc0*/  STL.64 [R1+0x198], R14 ;  /* 0x0001980e01007387 */ /* 0x000fe40000100a00 */
[----:B------:R-:W-:Y:S02]  /*1acd0*/  STL.64 [R1+0xb40], R20 ;  /* 0x000b401401007387 */ /* 0x000fe40000100a00 */
[----:B------:R-:W2:Y:S01]  /*1ace0*/  LDL.LU.64 R4, [R1+0x270] ;  /* 0x0002700001047983 */ /* 0x000ea20000300a00 */
[----:B------:R-:W2:Y:S04]  /*1acf0*/  LDL.LU.64 R6, [R1+0x278] ;  /* 0x0002780001067983 */ /* 0x000ea80000300a00 */
[----:B------:R-:W-:Y:S01]  /*1ad00*/  STL.64 [R1+0x120], R8 ;  /* 0x0001200801007387 */ /* 0x000fe20000100a00 */
[----:B------:R-:W-:Y:S02]  /*1ad10*/  STL.64 [R1+0x128], R10 ;  /* 0x0001280a01007387 */ /* 0x000fe40000100a00 */
[----:B------:R-:W-:Y:S02]  /*1ad20*/  STL.64 [R1+0xb38], R26 ;  /* 0x000b381a01007387 */ /* 0x000fe40000100a00 */
[----:B------:R0:W-:Y:S02]  /*1ad30*/  STL.64 [R1+0xb30], R24 ;  /* 0x000b301801007387 */ /* 0x0001e40000100a00 */
[----:B0-----:R-:W4:Y:S01]  /*1ad40*/  LDL.LU R24, [R1+0x60] ;  /* 0x0000600001187983 */ /* 0x001f220000300800 */
[----:B------:R-:W4:Y:S02]  /*1ad50*/  LDL.LU R25, [R1+0x64] ;  /* 0x0000640001197983 */ /* 0x000f240000300800 */
[----:B------:R-:W2:Y:S02]  /*1ad60*/  LDL.LU R26, [R1+0x68] ;  /* 0x00006800011a7983 */ /* 0x000ea40000300800 */
[----:B------:R-:W2:Y:S01]  /*1ad70*/  LDL.LU R27, [R1+0x6c] ;  /* 0x00006c00011b7983 */ /* 0x000ea20000300800 */
[----:B------:R-:W4:Y:S01]  /*1ad80*/  LDL.LU.64 R8, [R1+0x200] ;  /* 0x0002000001087983 */ /* 0x000f220000300a00 */
[----:B------:R-:W4:Y:S02]  /*1ad90*/  LDL.LU.64 R10, [R1+0x208] ;  /* 0x00020800010a7983 */ /* 0x000f240000300a00 */
[----:B------:R-:W4:Y:S02]  /*1ada0*/  LDL.LU.64 R12, [R1+0x180] ;  /* 0x00018000010c7983 */ /* 0x000f240000300a00 */
[----:B------:R-:W4:Y:S01]  /*1adb0*/  LDL.LU.64 R14, [R1+0x188] ;  /* 0x00018800010e7983 */ /* 0x000f220000300a00 */
[----:B------:R-:W4:Y:S01]  /*1adc0*/  LDL.LU.64 R16, [R1+0x110] ;  /* 0x0001100001107983 */ /* 0x000f220000300a00 */
[----:B------:R-:W4:Y:S03]  /*1add0*/  LDL.LU.64 R18, [R1+0x118] ;  /* 0x0001180001127983 */ /* 0x000f260000300a00 */
[----:B---3--:R-:W0:Y:S04]  /*1ade0*/  LDSM.16.M88.4 R20, [R23+0x7800] ;  /* 0x007800001714783b */ /* 0x008e280000000200 */
[----:B--2---:R-:W-:Y:S01]  /*1adf0*/  STL.64 [R1+0xb58], R26 ;  /* 0x000b581a01007387 */ /* 0x004fe20000100a00 */
[----:B----4-:R1:W-:Y:S03]  /*1ae00*/  STL.64 [R1+0xb50], R24 ;  /* 0x000b501801007387 */ /* 0x0103e60000100a00 */
[----:B-1----:R-:W2:Y:S01]  /*1ae10*/  LDL.LU R24, [R1+0x70] ;  /* 0x0000700001187983 */ /* 0x002ea20000300800 */
[----:B------:R-:W2:Y:S02]  /*1ae20*/  LDL.LU R25, [R1+0x74] ;  /* 0x0000740001197983 */ /* 0x000ea40000300800 */
[----:B------:R-:W3:Y:S02]  /*1ae30*/  LDL.LU R26, [R1+0x78] ;  /* 0x00007800011a7983 */ /* 0x000ee40000300800 */
[----:B------:R-:W-:-:S02]  /*1ae40*/  IMAD.MOV.U32 R27, RZ, RZ, R0 ;  /* 0x000000ffff1b7224 */ /* 0x000fc400078e0000 */
[----:B------:R-:W4:Y:S04]  /*1ae50*/  LDL.LU R0, [R1+0xbd8] ;  /* 0x000bd80001007983 */ /* 0x000f280000300800 */
[----:B---3--:R-:W-:Y:S01]  /*1ae60*/  STL.64 [R1+0xb78], R26 ;  /* 0x000b781a01007387 */ /* 0x008fe20000100a00 */
[----:B--2---:R1:W-:Y:S03]  /*1ae70*/  STL.64 [R1+0xb70], R24 ;  /* 0x000b701801007387 */ /* 0x0043e60000100a00 */
[----:B-1----:R-:W0:Y:S01]  /*1ae80*/  LDL.LU R24, [R1+0x10] ;  /* 0x0000100001187983 */ /* 0x002e220000300800 */
[----:B------:R-:W0:Y:S02]  /*1ae90*/  LDL.LU R25, [R1+0x14] ;  /* 0x0000140001197983 */ /* 0x000e240000300800 */
[----:B------:R-:W0:Y:S02]  /*1aea0*/  LDL.LU R26, [R1+0x18] ;  /* 0x00001800011a7983 */ /* 0x000e240000300800 */
[----:B------:R-:W0:Y:S02]  /*1aeb0*/  LDL.LU R27, [R1+0x1c] ;  /* 0x00001c00011b7983 */ /* 0x000e240000300800 */
[-C--:B0-----:R-:W-:Y:S01]  /*1aec0*/  HMMA.16816.F32 R24, R24, R20.reuse, R4 ;  /* 0x000000141818723c */ /* 0x081fe20000001804 */
[----:B------:R-:W2:Y:S01]  /*1aed0*/  LDL.LU.64 R6, [R1+0xbd0] ;  /* 0x000bd00001067983 */ /* 0x000ea20000300a00 */
[----:B------:R-:W2:Y:S11]  /*1aee0*/  LDL.LU.64 R4, [R1+0xbc8] ;  /* 0x000bc80001047983 */ /* 0x000eb60000300a00 */
[----:B------:R-:W-:Y:S10]  /*1aef0*/  @!UPT UIADD3 URZ, URZ, URZ, URZ ;  /* 0x0000003f3f3ff290 */ /* 0x000ff4000fffe03f */
[----:B------:R-:W-:Y:S01]  /*1af00*/  STL.64 [R1+0xb88], R26 ;  /* 0x000b881a01007387 */ /* 0x000fe20000100a00 */
[----:B------:R0:W-:Y:S03]  /*1af10*/  STL.64 [R1+0xb80], R24 ;  /* 0x000b801801007387 */ /* 0x0001e60000100a00 */
[----:B0-----:R-:W3:Y:S01]  /*1af20*/  LDL.LU R24, [R1+0x80] ;  /* 0x0000800001187983 */ /* 0x001ee20000300800 */
[----:B------:R-:W3:Y:S02]  /*1af30*/  LDL.LU R25, [R1+0x84] ;  /* 0x0000840001197983 */ /* 0x000ee40000300800 */
[----:B------:R-:W3:Y:S02]  /*1af40*/  LDL.LU R26, [R1+0x88] ;  /* 0x00008800011a7983 */ /* 0x000ee40000300800 */
[----:B------:R-:W3:Y:S01]  /*1af50*/  LDL.LU R27, [R1+0x8c] ;  /* 0x00008c00011b7983 */ /* 0x000ee20000300800 */
[-C--:B--2---:R-:W-:Y:S01]  /*1af60*/  HMMA.16816.F32 R4, R4, R20.reuse, R8 ;  /* 0x000000140404723c */ /* 0x084fe20000001808 */
[----:B------:R-:W2:Y:S01]  /*1af70*/  LDL.LU.64 R10, [R1+0xbc0] ;  /* 0x000bc000010a7983 */ /* 0x000ea20000300a00 */
[----:B------:R-:W2:Y:S06]  /*1af80*/  LDL.LU.64 R8, [R1+0xbb8] ;  /* 0x000bb80001087983 */ /* 0x000eac0000300a00 */
[-C--:B--2---:R-:W-:Y:S01]  /*1af90*/  HMMA.16816.F32 R8, R8, R20.reuse, R12 ;  /* 0x000000140808723c */ /* 0x084fe2000000180c */
[----:B------:R-:W2:Y:S01]  /*1afa0*/  LDL.LU.64 R14, [R1+0xbb0] ;  /* 0x000bb000010e7983 */ /* 0x000ea20000300a00 */
[----:B------:R-:W2:Y:S06]  /*1afb0*/  LDL.LU.64 R12, [R1+0xba8] ;  /* 0x000ba800010c7983 */ /* 0x000eac0000300a00 */
[----:B--2---:R-:W-:Y:S01]  /*1afc0*/  HMMA.16816.F32 R12, R12, R20, R16 ;  /* 0x000000140c0c723c */ /* 0x004fe20000001810 */
[----:B------:R-:W3:Y:S01]  /*1afd0*/  LDL.LU.64 R18, [R1+0xba0] ;  /* 0x000ba00001127983 */ /* 0x000ee20000300a00 */
[----:B------:R-:W3:Y:S11]  /*1afe0*/  LDL.LU.64 R16, [R1+0xb98] ;  /* 0x000b980001107983 */ /* 0x000ef60000300a00 */
[----:B------:R-:W-:Y:S10]  /*1aff0*/  @!UPT UIADD3 URZ, URZ, URZ, URZ ;  /* 0x0000003f3f3ff290 */ /* 0x000ff4000fffe03f */
[----:B------:R-:W-:Y:S01]  /*1b000*/  STL.64 [R1+0xb10], R14 ;  /* 0x000b100e01007387 */ /* 0x000fe20000100a00 */
[----:B------:R0:W-:Y:S03]  /*1b010*/  STL.64 [R1+0xb08], R12 ;  /* 0x000b080c01007387 */ /* 0x0001e60000100a00 */
[----:B0-----:R-:W2:Y:S01]  /*1b020*/  LDL.LU R12, [R1+0x8d8] ;  /* 0x0008d800010c7983 */ /* 0x001ea20000300800 */
[----:B------:R-:W2:Y:S02]  /*1b030*/  LDL.LU R13, [R1+0x820] ;  /* 0x00082000010d7983 */ /* 0x000ea40000300800 */
[----:B------:R-:W3:Y:S02]  /*1b040*/  LDL.LU R14, [R1+0x38] ;  /* 0x00003800010e7983 */ /* 0x000ee40000300800 */
[----:B----4-:R-:W-:Y:S02]  /*1b050*/  IMAD.MOV.U32 R15, RZ, RZ, R0 ;  /* 0x000000ffff0f7224 */ /* 0x010fe400078e0000 */
[----:B------:R0:W5:Y:S05]  /*1b060*/  LDL.LU R0, [R1+0xb90] ;  /* 0x000b900001007983 */ /* 0x00016a0000300800 */
[C---:B---3--:R-:W-:Y:S11]  /*1b070*/  HMMA.16816.F32 R24, R16.reuse, R14, R24 ;  /* 0x0000000e1018723c */ /* 0x048ff60000001818 */
[----:B------:R-:W-:Y:S11]  /*1b080*/  @!UPT UIADD3 URZ, URZ, URZ, URZ ;  /* 0x0000003f3f3ff290 */ /* 0x000ff6000fffe03f */
[----:B------:R-:W-:Y:S01]  /*1b090*/  @!UPT UIADD3 URZ, URZ, URZ, URZ ;  /* 0x0000003f3f3ff290 */ /* 0x000fe2000fffe03f */
[----:B------:R-:W-:Y:S01]  /*1b0a0*/  STL.64 [R1+0x280], R24 ;  /* 0x0002801801007387 */ /* 0x000fe20000100a00 */
[----:B------:R1:W-:Y:S03]  /*1b0b0*/  STL.64 [R1+0x288], R26 ;  /* 0x0002881a01007387 */ /* 0x0003e60000100a00 */
[----:B-1----:R-:W3:Y:S01]  /*1b0c0*/  LDL.LU.64 R26, [R1+0xb88] ;  /* 0x000b8800011a7983 */ /* 0x002ee20000300a00 */
[----:B------:R-:W3:Y:S02]  /*1b0d0*/  LDL.LU.64 R24, [R1+0xb80] ;  /* 0x000b800001187983 */ /* 0x000ee40000300a00 */
[----:B---3--:R-:W-:Y:S01]  /*1b0e0*/  HMMA.16816.F32 R16, R16, R22, R24 ;  /* 0x000000161010723c */ /* 0x008fe20000001818 */
[----:B------:R-:W3:Y:S01]  /*1b0f0*/  LDL.LU.64 R26, [R1+0xb78] ;  /* 0x000b7800011a7983 */ /* 0x000ee20000300a00 */
[----:B------:R-:W3:Y:S11]  /*1b100*/  LDL.LU.64 R24, [R1+0xb70] ;  /* 0x000b700001187983 */ /* 0x000ef60000300a00 */
[----:B------:R-:W-:Y:S10]  /*1b110*/  @!UPT UIADD3 URZ, URZ, URZ, URZ ;  /* 0x0000003f3f3ff290 */ /* 0x000ff4000fffe03f */
[----:B------:R-:W-:Y:S01]  /*1b120*/  STL.64 [R1+0x270], R16 ;  /* 0x0002701001007387 */ /* 0x000fe20000100a00 */
[----:B------:R1:W-:Y:S03]  /*1b130*/  STL.64 [R1+0x278], R18 ;  /* 0x0002781201007387 */ /* 0x0003e60000100a00 */
[----:B-1----:R-:W3:Y:S01]  /*1b140*/  LDL.LU.64 R18, [R1+0xb68] ;  /* 0x000b680001127983 */ /* 0x002ee20000300a00 */
[----:B------:R-:W3:Y:S02]  /*1b150*/  LDL.LU.64 R16, [R1+0xb60] ;  /* 0x000b600001107983 */ /* 0x000ee40000300a00 */
[C---:B---3--:R-:W-:Y:S08]  /*1b160*/  HMMA.16816.F32 R24, R16.reuse, R14, R24 ;  /* 0x0000000e1018723c */ /* 0x048ff00000001818 */
[----:B------:R-:W-:Y:S07]  /*1b170*/  HMMA.16816.F32 R16, R16, R22, R4 ;  /* 0x000000161010723c */ /* 0x000fee0000001804 */
[----:B------:R-:W-:-:S02]  /*1b180*/  IMAD.MOV.U32 R5, RZ, RZ, R22 ;  /* 0x000000ffff057224 */ /* 0x000fc400078e0016 */
[----:B------:R-:W-:-:S06]  /*1b190*/  IMAD.MOV.U32 R4, RZ, RZ, R23 ;  /* 0x000000ffff047224 */ /* 0x000fcc00078e0017 */
[----:B------:R-:W-:Y:S01]  /*1b1a0*/  STL.64 [R1+0x1f0], R24 ;  /* 0x0001f01801007387 */ /* 0x000fe20000100a00 */
[----:B------:R1:W-:Y:S03]  /*1b1b0*/  STL.64 [R1+0x1f8], R26 ;  /* 0x0001f81a01007387 */ /* 0x0003e60000100a00 */
[----:B-1----:R-:W3:Y:S01]  /*1b1c0*/  LDL.LU.64 R26, [R1+0xb58] ;  /* 0x000b5800011a7983 */ /* 0x002ee20000300a00 */
[----:B------:R-:W3:Y:S03]  /*1b1d0*/  LDL.LU.64 R24, [R1+0xb50] ;  /* 0x000b500001187983 */ /* 0x000ee60000300a00 */
[----:B------:R1:W-:Y:S02]  /*1b1e0*/  STL.64 [R1+0x200], R16 ;  /* 0x0002001001007387 */ /* 0x0003e40000100a00 */
[----:B------:R4:W-:Y:S01]  /*1b1f0*/  STL.64 [R1+0x208], R18 ;  /* 0x0002081201007387 */ /* 0x0009e20000100a00 */
[----:B------:R-:W3:Y:S01]  /*1b200*/  LDL.LU.64 R22, [R1+0xb48] ;  /* 0x000b480001167983 */ /* 0x000ee20000300a00 */
[----:B------:R-:W3:Y:S03]  /*1b210*/  LDL.LU.64 R20, [R1+0xb40] ;  /* 0x000b400001147983 */ /* 0x000ee60000300a00 */
[----:B-1----:R-:W2:Y:S01]  /*1b220*/  LDL.LU R17, [R1+0x8e0] ;  /* 0x0008e00001117983 */ /* 0x002ea20000300800 */
[----:B----4-:R-:W-:-:S02]  /*1b230*/  IMAD.MOV.U32 R19, RZ, RZ, R4 ;  /* 0x000000ffff137224 */ /* 0x010fc400078e0004 */
[----:B------:R-:W-:Y:S02]  /*1b240*/  IMAD.MOV.U32 R18, RZ, RZ, R5 ;  /* 0x000000ffff127224 */ /* 0x000fe400078e0005 */
[----:B------:R-:W4:Y:S01]  /*1b250*/  LDL.LU R4, [R1+0x6e0] ;  /* 0x0006e00001047983 */ /* 0x000f220000300800 */
[----:B------:R-:W4:Y:S01]  /*1b260*/  LDL.LU R5, [R1+0x838] ;  /* 0x0008380001057983 */ /* 0x000f220000300800 */
[----:B------:R-:W2:Y:S02]  /*1b270*/  LDL.LU R6, [R1+0x590] ;  /* 0x0005900001067983 */ /* 0x000ea40000300800 */
[----:B------:R-:W2:Y:S01]  /*1b280*/  LDL.LU R7, [R1+0x594] ;  /* 0x0005940001077983 */ /* 0x000ea20000300800 */
[----:B---3--:R-:W-:Y:S01]  /*1b290*/  HMMA.16816.F32 R24, R20, R14, R24 ;  /* 0x0000000e1418723c */ /* 0x008fe20000001818 */
[----:B--2---:R-:W-:Y:S01]  /*1b2a0*/  STL.64 [R1+0xb00], R6 ;  /* 0x000b000601007387 */ /* 0x004fe20000100a00 */
[----:B----4-:R1:W-:Y:S11]  /*1b2b0*/  STL.64 [R1+0xaf8], R4 ;  /* 0x000af80401007387 */ /* 0x0103f60000100a00 */
[----:B------:R-:W-:Y:S10]  /*1b2c0*/  @!UPT UIADD3 URZ, URZ, URZ, URZ ;  /* 0x0000003f3f3ff290 */ /* 0x000ff4000fffe03f */
[----:B------:R-:W-:Y:S01]  /*1b2d0*/  STL.64 [R1+0x100], R24 ;  /* 0x0001001801007387 */ /* 0x000fe20000100a00 */
[----:B------:R2:W-:Y:S02]  /*1b2e0*/  STL.64 [R1+0x108], R26 ;  /* 0x0001081a01007387 */ /* 0x0005e40000100a00 */
[----:B------:R-:W-:Y:S02]  /*1b2f0*/  IMAD.MOV.U32 R16, RZ, RZ, R25 ;  /* 0x000000ffff107224 */ /* 0x000fe400078e0019 */
[----:B-1----:R-:W-:Y:S02]  /*1b300*/  IMAD.MOV.U32 R5, RZ, RZ, R17 ;  /* 0x000000ffff057224 */ /* 0x002fe400078e0011 */
[----:B------:R-:W-:Y:S02]  /*1b310*/  IMAD.MOV.U32 R17, RZ, RZ, R26 ;  /* 0x000000ffff117224 */ /* 0x000fe400078e001a */
[----:B--2---:R-:W2:Y:S01]  /*1b320*/  LDL.LU.64 R26, [R1+0xb38] ;  /* 0x000b3800011a7983 */ /* 0x004ea20000300a00 */
[----:B------:R-:W2:Y:S02]  /*1b330*/  LDL.LU.64 R24, [R1+0xb30] ;  /* 0x000b300001187983 */ /* 0x000ea40000300a00 */
[----:B------:R-:W-:-:S02]  /*1b340*/  IMAD.MOV.U32 R6, RZ, RZ, R18 ;  /* 0x000000ffff067224 */ /* 0x000fc400078e0012 */
[----:B------:R-:W-:Y:S01]  /*1b350*/  IMAD.MOV.U32 R7, RZ, RZ, R19 ;  /* 0x000000ffff077224 */ /* 0x000fe200078e0013 */
[----:B------:R1:W-:Y:S01]  /*1b360*/  STL.64 [R1+0xb18], R16 ;  /* 0x000b181001007387 */ /* 0x0003e20000100a00 */
[----:B------:R-:W-:Y:S02]  /*1b370*/  IMAD.MOV.U32 R18, RZ, RZ, R3 ;  /* 0x000000ffff127224 */ /* 0x000fe400078e0003 */
[----:B------:R-:W-:-:S03]  /*1b380*/  IMAD.MOV.U32 R19, RZ, RZ, R29 ;  /* 0x000000ffff137224 */ /* 0x000fc600078e001d */
[----:B------:R-:W-:Y:S01]  /*1b390*/  HMMA.16816.F32 R8, R20, R6, R8 ;  /* 0x000000061408723c */ /* 0x000fe20000001808 */
[----:B-1----:R-:W-:Y:S02]  /*1b3a0*/  IMAD.MOV.U32 R16, RZ, RZ, R28 ;  /* 0x000000ffff107224 */ /* 0x002fe400078e001c */
[----:B------:R-:W-:-:S04]  /*1b3b0*/  IMAD.MOV.U32 R17, RZ, RZ, R2 ;  /* 0x000000ffff117224 */ /* 0x000fc800078e0002 */
[----:B------:R-:W-:Y:S02]  /*1b3c0*/  IMAD.MOV.U32 R23, RZ, RZ, R12 ;  /* 0x000000ffff177224 */ /* 0x000fe400078e000c */
[----:B------:R-:W-:Y:S01]  /*1b3d0*/  IMAD.MOV.U32 R22, RZ, RZ, R13 ;  /* 0x000000ffff167224 */ /* 0x000fe200078e000d */
[----:B------:R-:W3:Y:S01]  /*1b3e0*/  LDL.LU R28, [R1+0xb2c] ;  /* 0x000b2c00011c7983 */ /* 0x000ee20000300800 */
[----:B------:R0:W5:Y:S02]  /*1b3f0*/  LDL.LU R2, [R1+0xb28] ;  /* 0x000b280001027983 */ /* 0x0001640000300800 */
[----:B------:R-:W4:Y:S02]  /*1b400*/  LDL.LU R3, [R1+0xb24] ;  /* 0x000b240001037983 */ /* 0x000f240000300800 */
[----:B------:R-:W3:Y:S08]  /*1b410*/  LDL.LU R29, [R1+0xb20] ;  /* 0x000b2000011d7983 */ /* 0x000ef00000300800 */
[----:B------:R1:W-:Y:S01]  /*1b420*/  STL.64 [R1+0x180], R8 ;  /* 0x0001800801007387 */ /* 0x0003e20000100a00 */
[----:B------:R-:W-:-:S02]  /*1b430*/  IMAD.MOV.U32 R20, RZ, RZ, R10 ;  /* 0x000000ffff147224 */ /* 0x000fc400078e000a */
[----:B------:R0:W-:Y:S01]  /*1b440*/  STL.64 [R1+0x188], R10 ;  /* 0x0001880a01007387 */ /* 0x0001e20000100a00 */
[----:B-1----:R-:W3:Y:S01]  /*1b450*/  LDL.LU R8, [R1+0x6e8] ;  /* 0x0006e80001087983 */ /* 0x002ee20000300800 */
[----:B0-----:R-:W-:-:S03]  /*1b460*/  IMAD.MOV.U32 R10, RZ, RZ, R9 ;  /* 0x000000ffff0a7224 */ /* 0x001fc600078e0009 */
[----:B------:R-:W3:Y:S01]  /*1b470*/  LDL.LU R9, [R1+0x83c] ;  /* 0x00083c0001097983 */ /* 0x000ee20000300800 */
[C---:B--2---:R-:W-:Y:S03]  /*1b480*/  HMMA.16816.F32 R12, R24.reuse, R14, R16 ;  /* 0x0000000e180c723c */ /* 0x044fe60000001810 */
[----:B------:R0:W5:Y:S11]  /*1b490*/  LDL.LU.64 R16, [R1+0xb18] ;  /* 0x000b180001107983 */ /* 0x0001760000300a00 */
[----:B------:R-:W-:Y:S09]  /*1b4a0*/  @!UPT UIADD3 URZ, URZ, URZ, URZ ;  /* 0x0000003f3f3ff290 */ /* 0x000ff2000fffe03f */
[----:B------:R-:W-:Y:S01]  /*1b4b0*/  STL.64 [R1+0xf0], R12 ;  /* 0x0000f00c01007387 */ /* 0x000fe20000100a00 */
[----:B------:R1:W-:Y:S02]  /*1b4c0*/  STL.64 [R1+0xf8], R14 ;  /* 0x0000f80e01007387 */ /* 0x0003e40000100a00 */
[----:B------:R-:W-:Y:S02]  /*1b4d0*/  IMAD.MOV.U32 R18, RZ, RZ, R15 ;  /* 0x000000ffff127224 */ /* 0x000fe400078e000f */
[----:B-1----:R-:W2:Y:S01]  /*1b4e0*/  LDL.LU.64 R14, [R1+0xb10] ;  /* 0x000b1000010e7983 */ /* 0x002ea20000300a00 */
[----:B------:R-:W2:Y:S02]  /*1b4f0*/  LDL.LU.64 R12, [R1+0xb08] ;  /* 0x000b0800010c7983 */ /* 0x000ea40000300a00 */
[----:B------:R-:W-:Y:S01]  /*1b500*/  IMAD.MOV.U32 R21, RZ, RZ, R5 ;  /* 0x000000ffff157224 */ /* 0x000fe200078e0005 */
[----:B--2---:R-:W-:Y:S01]  /*1b510*/  HMMA.16816.F32 R12, R24, R6, R12 ;  /* 0x00000006180c723c */ /* 0x004fe2000000180c */
[----:B------:R-:W2:Y:S01]  /*1b520*/  LDL.LU.64 R6, [R1+0xb00] ;  /* 0x000b000001067983 */ /* 0x000ea20000300a00 */
[----:B------:R-:W2:Y:S02]  /*1b530*/  LDL.LU.64 R4, [R1+0xaf8] ;  /* 0x000af80001047983 */ /* 0x000ea40000300a00 */
[----:B------:R-:W-:-:S04]  /*1b540*/  IMAD.MOV.U32 R19, RZ, RZ, c[0x0][0x18c] ;  /* 0x00006300ff137624 */ /* 0x000fc800078e00ff */
[----:B------:R-:W-:Y:S11]  /*1b550*/  IMAD.SHL.U32 R19, R19, 0x20, RZ ;  /* 0x0000002013137824 */ /* 0x000ff600078e00ff */
[----:B------:R-:W-:Y:S04]  /*1b560*/  @!UPT UIADD3 URZ, URZ, URZ, URZ ;  /* 0x0000003f3f3ff290 */ /* 0x000fe8000fffe03f */
[----:B------:R-:W-:Y:S01]  /*1b570*/  STL.64 [R1+0x110], R12 ;  /* 0x0001100c01007387 */ /* 0x000fe20000100a00 */
[----:B------:R1:W-:Y:S02]  /*1b580*/  STL.64 [R1+0x118], R14 ;  /* 0x0001180e01007387 */ /* 0x0003e40000100a00 */
[----:B------:R-:W-:Y:S02]  /*1b590*/  IMAD.MOV.U32 R11, RZ, RZ, R15 ;  /* 0x000000ffff0b7224 */ /* 0x000fe400078e000f */
[----:B-1----:R-:W4:Y:S01]  /*1b5a0*/  LDL.LU R15, [R1+0x830] ;  /* 0x00083000010f7983 */ /* 0x002f220000300800 */
[----:B------:R-:W4:Y:S02]  /*1b5b0*/  LDL.LU R14, [R1+0x6d8] ;  /* 0x0006d800010e7983 */ /* 0x000f240000300800 */
[----:B------:R-:W4:Y:S02]  /*1b5c0*/  LDL.LU R24, [R1+0x6c8] ;  /* 0x0006c80001187983 */ /* 0x000f240000300800 */
[----:B------:R-:W4:Y:S01]  /*1b5d0*/  LDL.LU R13, [R1+0x58c] ;  /* 0x00058c00010d7983 */ /* 0x000f220000300800 */
[----:B------:R-:W4:Y:S01]  /*1b5e0*/  LDL.LU R25, [R1+0x6c4] ;  /* 0x0006c40001197983 */ /* 0x000f220000300800 */
[----:B------:R-:W4:Y:S02]  /*1b5f0*/  LDL.LU R12, [R1+0x6d4] ;  /* 0x0006d400010c7983 */ /* 0x000f240000300800 */
[----:B------:R-:W4:Y:S02]  /*1b600*/  LDL.LU R27, [R1+0x824] ;  /* 0x00082400011b7983 */ /* 0x000f240000300800 */
[----:B------:R-:W4:Y:S01]  /*1b610*/  LDL.LU R26, [R1+0x814] ;  /* 0x00081400011a7983 */ /* 0x000f220000300800 */
[----:B--2---:R-:W-:-:S04]  /*1b620*/  LOP3.LUT R5, R5, R4, RZ, 0x3c, !PT ;  /* 0x0000000405057212 */ /* 0x004fc800078e3cff */
[----:B------:R-:W-:-:S04]  /*1b630*/  LOP3.LUT R4, R5, R4, RZ, 0x3c, !PT ;  /* 0x0000000405047212 */ /* 0x000fc800078e3cff */
[----:B------:R-:W-:-:S05]  /*1b640*/  LOP3.LUT R5, R5, R4, RZ, 0x3c, !PT ;  /* 0x0000000405057212 */ /* 0x000fca00078e3cff */
[----:B------:R-:W-:-:S05]  /*1b650*/  IMAD.WIDE R4, R19, 0x2, R4 ;  /* 0x0000000213047825 */ /* 0x000fca00078e0204 */
[----:B------:R-:W-:Y:S01]  /*1b660*/  STL [R1+0x838], R4 ;  /* 0x0008380401007387 */ /* 0x000fe20000100800 */
[----:B------:R1:W-:Y:S03]  /*1b670*/  STL [R1+0x6e0], R5 ;  /* 0x0006e00501007387 */ /* 0x0003e60000100800 */
[----:B-1----:R-:W2:Y:S01]  /*1b680*/  LDL.LU R5, [R1+0xe8] ;  /* 0x0000e80001057983 */ /* 0x002ea20000300800 */
[----:B------:R-:W-:Y:S02]  /*1b690*/  IMAD.MOV.U32 R4, RZ, RZ, R6 ;  /* 0x000000ffff047224 */ /* 0x000fe400078e0006 */
[----:B---3--:R-:W-:Y:S02]  /*1b6a0*/  IMAD.MOV.U32 R6, RZ, RZ, R28 ;  /* 0x000000ffff067224 */ /* 0x008fe400078e001c */
[----:B------:R-:W2:Y:S02]  /*1b6b0*/  LDL.LU R28, [R1+0xaf4] ;  /* 0x000af400011c7983 */ /* 0x000ea40000300800 */
[----:B------:R-:W-:Y:S01]  /*1b6c0*/  IMAD.WIDE R6, R19, 0x2, R6 ;  /* 0x0000000213067825 */ /* 0x000fe200078e0206 */
[----:B------:R-:W-:-:S04]  /*1b6d0*/  LOP3.LUT R9, R9, R8, RZ, 0x3c, !PT ;  /* 0x0000000809097212 */ /* 0x000fc800078e3cff */
[----:B------:R-:W-:-:S04]  /*1b6e0*/  LOP3.LUT R8, R9, R8, RZ, 0x3c, !PT ;  /* 0x0000000809087212 */ /* 0x000fc800078e3cff */
[----:B------:R-:W-:-:S05]  /*1b6f0*/  LOP3.LUT R9, R9, R8, RZ, 0x3c, !PT ;  /* 0x0000000809097212 */ /* 0x000fca00078e3cff */
[----:B------:R-:W-:-:S04]  /*1b700*/  IMAD.WIDE R8, R19, 0x2, R8 ;  /* 0x0000000213087825 */ /* 0x000fc800078e0208 */
[----:B--2---:R-:W-:-:S05]  /*1b710*/  IMAD.WIDE R4, R19, 0x2, R4 ;  /* 0x0000000213047825 */ /* 0x004fca00078e0204 */
[----:B------:R-:W-:Y:S01]  /*1b720*/  STL [R1+0x590], R4 ;  /* 0x0005900401007387 */ /* 0x000fe20000100800 */
[----:B------:R-:W-:Y:S02]  /*1b730*/  STL [R1+0xe8], R5 ;  /* 0x0000e80501007387 */ /* 0x000fe40000100800 */
[----:B------:R1:W-:Y:S02]  /*1b740*/  STL [R1+0x6e4], R6 ;  /* 0x0006e40601007387 */ /* 0x0003e40000100800 */
[----:B------:R2:W-:Y:S01]  /*1b750*/  STL [R1+0x594], R7 ;  /* 0x0005940701007387 */ /* 0x0005e20000100800 */
[----:B-1----:R-:W3:Y:S01]  /*1b760*/  LDL.LU R6, [R1+0x59c] ;  /* 0x00059c0001067983 */ /* 0x002ee20000300800 */
[----:B--2---:R-:W3:Y:S02]  /*1b770*/  LDL.LU R7, [R1+0x6ec] ;  /* 0x0006ec0001077983 */ /* 0x004ee40000300800 */
[----:B------:R-:W-:Y:S02]  /*1b780*/  STL [R1+0x83c], R8 ;  /* 0x00083c0801007387 */ /* 0x000fe40000100800 */
[----:B------:R1:W-:Y:S02]  /*1b790*/  STL [R1+0x6e8], R9 ;  /* 0x0006e80901007387 */ /* 0x0003e40000100800 */
[----:B-1----:R-:W2:Y:S01]  /*1b7a0*/  LDL.LU R9, [R1+0x6f0] ;  /* 0x0006f00001097983 */ /* 0x002ea20000300800 */
[----:B------:R-:W-:-:S02]  /*1b7b0*/  IMAD.MOV.U32 R4, RZ, RZ, R29 ;  /* 0x000000ffff047224 */ /* 0x000fc400078e001d */
[----:B----4-:R-:W-:Y:S02]  /*1b7c0*/  IMAD.MOV.U32 R5, RZ, RZ, R3 ;  /* 0x000000ffff057224 */ /* 0x010fe400078e0003 */
[----:B------:R-:W-:Y:S01]  /*1b7d0*/  IMAD.MOV.U32 R8, RZ, RZ, R28 ;  /* 0x000000ffff087224 */ /* 0x000fe200078e001c */
[----:B------:R-:W4:Y:S01]  /*1b7e0*/  LDL.LU R3, [R1+0xaf0] ;  /* 0x000af00001037983 */ /* 0x000f220000300800 */
[----:B------:R-:W4:Y:S02]  /*1b7f0*/  LDL.LU R29, [R1+0xaec] ;  /* 0x000aec00011d7983 */ /* 0x000f240000300800 */
[----:B------:R-:W-:-:S04]  /*1b800*/  IMAD.WIDE R4, R19, 0x2, R4 ;  /* 0x0000000213047825 */ /* 0x000fc800078e0204 */
[----:B------:R-:W4:Y:S01]  /*1b810*/  LDL.LU R28, [R1+0xae8] ;  /* 0x000ae800011c7983 */ /* 0x000f220000300800 */
[----:B------:R1:W-:Y:S01]  /*1b820*/  STL [R1+0x598], R4 ;  /* 0x0005980401007387 */ /* 0x0003e20000100800 */
[----:B------:R0:W-:Y:S03]  /*1b830*/  STL [R1+0xec], R5 ;  /* 0x0000ec0501007387 */ /* 0x0001e60000100800 */
[----:B-1----:R-:W4:Y:S01]  /*1b840*/  LDL.LU R4, [R1+0x4f0] ;  /* 0x0004f00001047983 */ /* 0x002f220000300800 */
[----:B0-----:R-:W4:Y:S01]  /*1b850*/  LDL.LU R5, [R1+0x5a0] ;  /* 0x0005a00001057983 */ /* 0x001f220000300800 */
[----:B---3--:R-:W-:-:S04]  /*1b860*/  LOP3.LUT R7, R7, R6, RZ, 0x3c, !PT ;  /* 0x0000000607077212 */ /* 0x008fc800078e3cff */
[----:B------:R-:W-:-:S04]  /*1b870*/  LOP3.LUT R6, R7, R6, RZ, 0x3c, !PT ;  /* 0x0000000607067212 */ /* 0x000fc800078e3cff */
[----:B------:R-:W-:-:S05]  /*1b880*/  LOP3.LUT R7, R7, R6, RZ, 0x3c, !PT ;  /* 0x0000000607077212 */ /* 0x000fca00078e3cff */
[----:B------:R-:W-:-:S04]  /*1b890*/  IMAD.WIDE R6, R19, 0x2, R6 ;  /* 0x0000000213067825 */ /* 0x000fc800078e0206 */
[----:B--2---:R-:W-:Y:S01]  /*1b8a0*/  IMAD.WIDE R8, R19, 0x2, R8 ;  /* 0x0000000213087825 */ /* 0x004fe200078e0208 */
[----:B------:R-:W-:Y:S03]  /*1b8b0*/  STL [R1+0x6ec], R6 ;  /* 0x0006ec0601007387 */ /* 0x000fe60000100800 */
[----:B------:R-:W-:Y:S02]  /*1b8c0*/  STL [R1+0x59c], R7 ;  /* 0x00059c0701007387 */ /* 0x000fe40000100800 */
[----:B------:R0:W-:Y:S02]  /*1b8d0*/  STL [R1+0x840], R8 ;  /* 0x0008400801007387 */ /* 0x0001e40000100800 */
[----:B------:R1:W-:Y:S01]  /*1b8e0*/  STL [R1+0x6f0], R9 ;  /* 0x0006f00901007387 */ /* 0x0003e20000100800 */
[----:B0-----:R-:W2:Y:S01]  /*1b8f0*/  LDL.LU R8, [R1+0x6f8] ;  /* 0x0006f80001087983 */ /* 0x001ea20000300800 */
[----:B-1----:R-:W2:Y:S01]  /*1b900*/  LDL.LU R9, [R1+0x844] ;  /* 0x0008440001097983 */ /* 0x002ea20000300800 */
[----:B----4-:R-:W-:-:S04]  /*1b910*/  LOP3.LUT R5, R5, R4, RZ, 0x3c, !PT ;  /* 0x0000000405057212 */ /* 0x010fc800078e3cff */
[----:B------:R-:W-:-:S04]  /*1b920*/  LOP3.LUT R4, R5, R4, RZ, 0x3c, !PT ;  /* 0x0000000405047212 */ /* 0x000fc800078e3cff */
[----:B------:R-:W-:Y:S01]  /*1b930*/  LOP3.LUT R5, R5, R4, RZ, 0x3c, !PT ;  /* 0x0000000405057212 */ /* 0x000fe200078e3cff */
[----:B------:R-:W-:Y:S02]  /*1b940*/  IMAD.MOV.U32 R6, RZ, RZ, R29 ;  /* 0x000000ffff067224 */ /* 0x000fe400078e001d */
[----:B------:R-:W-:Y:S02]  /*1b950*/  IMAD.MOV.U32 R7, RZ, RZ, R3 ;  /* 0x000000ffff077224 */ /* 0x000fe400078e0003 */
[----:B------:R-:W3:Y:S01]  /*1b960*/  LDL.LU R3, [R1+0xae4] ;  /* 0x000ae40001037983 */ /* 0x000ee20000300800 */
[----:B------:R-:W-:-:S04]  /*1b970*/  IMAD.WIDE R4, R19, 0x2, R4 ;  /* 0x0000000213047825 */ /* 0x000fc800078e0204 */
[----:B------:R-:W-:-:S04]  /*1b980*/  IMAD.WIDE R6, R19, 0x2, R6 ;  /* 0x0000000213067825 */ /* 0x000fc800078e0206 */
[----:B------:R-:W4:Y:S01]  /*1b990*/  LDL.LU R29, [R1+0xae0] ;  /* 0x000ae000011d7983 */ /* 0x000f220000300800 */
[----:B------:R-:W-:Y:S01]  /*1b9a0*/  STL [R1+0x5a0], R4 ;  /* 0x0005a00401007387 */ /* 0x000fe20000100800 */
[----:B------:R0:W-:Y:S03]  /*1b9b0*/  STL [R1+0x4f0], R5 ;  /* 0x0004f00501007387 */ /* 0x0001e60000100800 */
[----:B0-----:R-:W4:Y:S01]  /*1b9c0*/  LDL.LU R5, [R1+0x4f4] ;  /* 0x0004f40001057983 */ /* 0x001f220000300800 */
[----:B------:R0:W-:Y:S02]  /*1b9d0*/  STL [R1+0x6f4], R6 ;  /* 0x0006f40601007387 */ /* 0x0001e40000100800 */
[----:B------:R1:W-:Y:S01]  /*1b9e0*/  STL [R1+0x5a4], R7 ;  /* 0x0005a40701007387 */ /* 0x0003e20000100800 */
[----:B0-----:R-:W4:Y:S01]  /*1b9f0*/  LDL.LU R6, [R1+0x5ac] ;  /* 0x0005ac0001067983 */ /* 0x001f220000300800 */
[----:B-1----:R-:W4:Y:S02]  /*1ba00*/  LDL.LU R7, [R1+0x6fc] ;  /* 0x0006fc0001077983 */ /* 0x002f240000300800 */
[----:B------:R-:W-:Y:S01]  /*1ba10*/  IMAD.MOV.U32 R4, RZ, RZ, R28 ;  /* 0x000000ffff047224 */ /* 0x000fe200078e001c */
[----:B--2---:R-:W-:-:S04]  /*1ba20*/  LOP3.LUT R9, R9, R8, RZ, 0x3c, !PT ;  /* 0x0000000809097212 */ /* 0x004fc800078e3cff */
[----:B------:R-:W-:-:S04]  /*1ba30*/  LOP3.LUT R8, R9, R8, RZ, 0x3c, !PT ;  /* 0x0000000809087212 */ /* 0x000fc800078e3cff */
[----:B------:R-:W-:-:S05]  /*1ba40*/  LOP3.LUT R9, R9, R8, RZ, 0x3c, !PT ;  /* 0x0000000809097212 */ /* 0x000fca00078e3cff */
[----:B------:R-:W-:-:S05]  /*1ba50*/  IMAD.WIDE R8, R19, 0x2, R8 ;  /* 0x0000000213087825 */ /* 0x000fca00078e0208 */
[----:B------:R-:W-:Y:S01]  /*1ba60*/  STL [R1+0x844], R8 ;  /* 0x0008440801007387 */ /* 0x000fe20000100800 */
[----:B------:R3:W-:Y:S02]  /*1ba70*/  STL [R1+0x6f8], R9 ;  /* 0x0006f80901007387 */ /* 0x0007e40000100800 */
[----:B------:R-:W2:Y:S02]  /*1ba80*/  LDL.LU R28, [R1+0xadc] ;  /* 0x000adc00011c7983 */ /* 0x000ea40000300800 */
[----:B---3--:R-:W-:Y:S02]  /*1ba90*/  IMAD.MOV.U32 R9, RZ, RZ, R3 ;  /* 0x000000ffff097224 */ /* 0x008fe400078e0003 */
[----:B----4-:R-:W-:Y:S01]  /*1baa0*/  IMAD.MOV.U32 R8, RZ, RZ, R29 ;  /* 0x000000ffff087224 */ /* 0x010fe200078e001d */
[----:B------:R-:W3:Y:S01]  /*1bab0*/  LDL.LU R3, [R1+0xad8] ;  /* 0x000ad80001037983 */ /* 0x000ee20000300800 */
[----:B------:R-:W4:Y:S02]  /*1bac0*/  LDL.LU R29, [R1+0xad4] ;  /* 0x000ad400011d7983 */ /* 0x000f240000300800 */
[----:B------:R-:W-:-:S05]  /*1bad0*/  IMAD.WIDE R4, R19, 0x2, R4 ;  /* 0x0000000213047825 */ /* 0x000fca00078e0204 */
[----:B------:R0:W-:Y:S01]  /*1bae0*/  STL [R1+0x5a8], R4 ;  /* 0x0005a80401007387 */ /* 0x0001e20000100800 */
[----:B------:R1:W-:Y:S01]  /*1baf0*/  STL [R1+0x4f4], R5 ;  /* 0x0004f40501007387 */ /* 0x0003e20000100800 */
[-C--:B------:R-:W-:Y:S02]  /*1bb00*/  LOP3.LUT R7, R7, R6.reuse, RZ, 0x3c, !PT ;  /* 0x0000000607077212 */ /* 0x080fe400078e3cff */
[----:B0-----:R-:W3:Y:S02]  /*1bb10*/  LDL.LU R4, [R1+0x4f8] ;  /* 0x0004f80001047983 */ /* 0x001ee40000300800 */
[C---:B------:R-:W-:Y:S01]  /*1bb20*/  LOP3.LUT R6, R7.reuse, R6, RZ, 0x3c, !PT ;  /* 0x0000000607067212 */ /* 0x040fe200078e3cff */
[----:B-1----:R-:W3:Y:S03]  /*1bb30*/  LDL.LU R5, [R1+0x5b0] ;  /* 0x0005b00001057983 */ /* 0x002ee60000300800 */
[----:B------:R-:W-:Y:S01]  /*1bb40*/  LOP3.LUT R7, R7, R6, RZ, 0x3c, !PT ;  /* 0x0000000607077212 */ /* 0x000fe200078e3cff */
[----:B------:R-:W-:-:S04]  /*1bb50*/  IMAD.WIDE R8, R19, 0x2, R8 ;  /* 0x0000000213087825 */ /* 0x000fc800078e0208 */
[----:B------:R-:W-:-:S05]  /*1bb60*/  IMAD.WIDE R6, R19, 0x2, R6 ;  /* 0x0000000213067825 */ /* 0x000fca00078e0206 */
[----:B------:R-:W-:Y:S01]  /*1bb70*/  STL [R1+0x6fc], R6 ;  /* 0x0006fc0601007387 */ /* 0x000fe20000100800 */
[----:B------:R0:W-:Y:S03]  /*1bb80*/  STL [R1+0x5ac], R7 ;  /* 0x0005ac0701007387 */ /* 0x0001e60000100800 */
[----:B0-----:R-:W4:Y:S01]  /*1bb90*/  LDL.LU R7, [R1+0x5b4] ;  /* 0x0005b40001077983 */ /* 0x001f220000300800 */
[----:B------:R0:W-:Y:S02]  /*1bba0*/  STL [R1+0x848], R8 ;  /* 0x0008480801007387 */ /* 0x0001e40000100800 */
[----:B------:R1:W-:Y:S01]  /*1bbb0*/  STL [R1+0x700], R9 ;  /* 0x0007000901007387 */ /* 0x0003e20000100800 */
[----:B0-----:R-:W4:Y:S01]  /*1bbc0*/  LDL.LU R8, [R1+0x708] ;  /* 0x0007080001087983 */ /* 0x001f220000300800 */
[----:B-1----:R-:W4:Y:S02]  /*1bbd0*/  LDL.LU R9, [R1+0x84c] ;  /* 0x00084c0001097983 */ /* 0x002f240000300800 */
[----:B--2---:R-:W-:-:S02]  /*1bbe0*/  IMAD.MOV.U32 R6, RZ, RZ, R28 ;  /* 0x000000ffff067224 */ /* 0x004fc400078e001c */
[----:B------:R-:W2:Y:S01]  /*1bbf0*/  LDL.LU R28, [R1+0xad0] ;  /* 0x000ad000011c7983 */ /* 0x000ea20000300800 */
[----:B---3--:R-:W-:-:S04]  /*1bc00*/  LOP3.LUT R5, R5, R4, RZ, 0x3c, !PT ;  /* 0x0000000405057212 */ /* 0x008fc800078e3cff */
[----:B------:R-:W-:-:S04]  /*1bc10*/  LOP3.LUT R4, R5, R4, RZ, 0x3c, !PT ;  /* 0x0000000405047212 */ /* 0x000fc800078e3cff */
[----:B------:R-:W-:-:S05]  /*1bc20*/  LOP3.LUT R5, R5, R4, RZ, 0x3c, !PT ;  /* 0x0000000405057212 */ /* 0x000fca00078e3cff */
[----:B------:R-:W-:-:S05]  /*1bc30*/  IMAD.WIDE R4, R19, 0x2, R4 ;  /* 0x0000000213047825 */ /* 0x000fca00078e0204 */
[----:B------:R-:W-:Y:S01]  /*1bc40*/  STL [R1+0x5b0], R4 ;  /* 0x0005b00401007387 */ /* 0x000fe20000100800 */
[----:B------:R-:W-:Y:S02]  /*1bc50*/  STL [R1+0x4f8], R5 ;  /* 0x0004f80501007387 */ /* 0x000fe40000100800 */
[----:B----4-:R-:W-:-:S05]  /*1bc60*/  IMAD.WIDE R6, R19, 0x2, R6 ;  /* 0x0000000213067825 */ /* 0x010fca00078e0206 */
[----:B------:R0:W-:Y:S01]  /*1bc70*/  STL [R1+0x704], R6 ;  /* 0x0007040601007387 */ /* 0x0001e20000100800 */
[----:B------:R1:W-:Y:S01]  /*1bc80*/  STL [R1+0x5b4], R7 ;  /* 0x0005b40701007387 */ /* 0x0003e20000100800 */
[-C--:B------:R-:W-:Y:S02]  /*1bc90*/  LOP3.LUT R9, R9, R8.reuse, RZ, 0x3c, !PT ;  /* 0x0000000809097212 */ /* 0x080fe400078e3cff */
[----:B0-----:R-:W3:Y:S02]  /*1bca0*/  LDL.LU R6, [R1+0x5bc] ;  /* 0x0005bc0001067983 */ /* 0x001ee40000300800 */
[C---:B------:R-:W-:Y:S01]  /*1bcb0*/  LOP3.LUT R8, R9.reuse, R8, RZ, 0x3c, !PT ;  /* 0x0000000809087212 */ /* 0x040fe200078e3cff */
[----:B-1----:R-:W3:Y:S03]  /*1bcc0*/  LDL.LU R7, [R1+0x70c] ;  /* 0x00070c0001077983 */ /* 0x002ee60000300800 */
[----:B------:R-:W-:Y:S01]  /*1bcd0*/  LOP3.LUT R9, R9, R8, RZ, 0x3c, !PT ;  /* 0x0000000809097212 */ /* 0x000fe200078e3cff */
[----:B------:R-:W-:-:S02]  /*1bce0*/  IMAD.MOV.U32 R4, RZ, RZ, R29 ;  /* 0x000000ffff047224 */ /* 0x000fc400078e001d */
[----:B------:R-:W-:Y:S02]  /*1bcf0*/  IMAD.MOV.U32 R5, RZ, RZ, R3 ;  /* 0x000000ffff057224 */ /* 0x000fe400078e0003 */
[----:B------:R-:W-:-:S04]  /*1bd00*/  IMAD.WIDE R8, R19, 0x2, R8 ;  /* 0x0000000213087825 */ /* 0x000fc800078e0208 */
[----:B------:R-:W-:Y:S01]  /*1bd10*/  IMAD.WIDE R4, R19, 0x2, R4 ;  /* 0x0000000213047825 */ /* 0x000fe200078e0204 */
[----:B------:R-:W-:Y:S03]  /*1bd20*/  STL [R1+0x84c], R8 ;  /* 0x00084c0801007387 */ /* 0x000fe60000100800 */
[----:B------:R0:W-:Y:S02]  /*1bd30*/  STL [R1+0x708], R9 ;  /* 0x0007080901007387 */ /* 0x0001e40000100800 */
[----:B0-----:R-:W4:Y:S01]  /*1bd40*/  LDL.LU R9, [R1+0x710] ;  /* 0x0007100001097983 */ /* 0x001f220000300800 */
[----:B------:R-:W4:Y:S02]  /*1bd50*/  LDL.LU R3, [R1+0xacc] ;  /* 0x000acc0001037983 */ /* 0x000f240000300800 */
[----:B------:R-:W4:Y:S02]  /*1bd60*/  LDL.LU R29, [R1+0xac8] ;  /* 0x000ac800011d7983 */ /* 0x000f240000300800 */
[----:B--2---:R-:W-:-:S02]  /*1bd70*/  IMAD.MOV.U32 R8, RZ, RZ, R28 ;  /* 0x000000ffff087224 */ /* 0x004fc400078e001c */
[----:B------:R-:W2:Y:S01]  /*1bd80*/  LDL.LU R28, [R1+0xac4] ;  /* 0x000ac400011c7983 */ /* 0x000ea20000300800 */
[----:B------:R0:W-:Y:S02]  /*1bd90*/  STL [R1+0x5b8], R4 ;  /* 0x0005b80401007387 */ /* 0x0001e40000100800 */
[----:B------:R1:W-:Y:S01]  /*1bda0*/  STL [R1+0x4fc], R5 ;  /* 0x0004fc0501007387 */ /* 0x0003e20000100800 */
[----:B0-----:R-:W2:Y:S01]  /*1bdb0*/  LDL.LU R4, [R1+0x500] ;  /* 0x0005000001047983 */ /* 0x001ea20000300800 */
[----:B-1----:R-:W2:Y:S01]  /*1bdc0*/  LDL.LU R5, [R1+0x5c0] ;  /* 0x0005c00001057983 */ /* 0x002ea20000300800 */
        /* <DEDUP_REMOVED lines=8> */
[----:B------:R1:W-:Y:S03]  /*1be50*/  STL [R1+0x710], R9 ;  /* 0x0007100901007387 */ /* 0x0003e60000100800 */
[----:B0-----:R-:W3:Y:S01]  /*1be60*/  LDL.LU R8, [R1+0x718] ;  /* 0x0007180001087983 */ /* 0x001ee20000300800 */
[----:B-1----:R-:W3:Y:S02]  /*1be70*/  LDL.LU R9, [R1+0x854] ;  /* 0x0008540001097983 */ /* 0x002ee40000300800 */
[----:B------:R-:W-:Y:S02]  /*1be80*/  IMAD.MOV.U32 R6, RZ, RZ, R29 ;  /* 0x000000ffff067224 */ /* 0x000fe400078e001d */
[----:B------:R-:W-:Y:S02]  /*1be90*/  IMAD.MOV.U32 R7, RZ, RZ, R3 ;  /* 0x000000ffff077224 */ /* 0x000fe400078e0003 */
[----:B------:R-:W4:Y:S01]  /*1bea0*/  LDL.LU R3, [R1+0xac0] ;  /* 0x000ac00001037983 */ /* 0x000f220000300800 */
[----:B------:R-:W4:Y:S02]  /*1beb0*/  LDL.LU R29, [R1+0xabc] ;  /* 0x000abc00011d7983 */ /* 0x000f240000300800 */
[----:B------:R-:W-:Y:S01]  /*1bec0*/  IMAD.WIDE R6, R19, 0x2, R6 ;  /* 0x0000000213067825 */ /* 0x000fe200078e0206 */
[----:B--2---:R-:W-:-:S04]  /*1bed0*/  LOP3.LUT R5, R5, R4, RZ, 0x3c, !PT ;  /* 0x0000000405057212 */ /* 0x004fc800078e3cff */
[----:B------:R-:W-:-:S04]  /*1bee0*/  LOP3.LUT R4, R5, R4, RZ, 0x3c, !PT ;  /* 0x0000000405047212 */ /* 0x000fc800078e3cff */
[----:B------:R-:W-:-:S05]  /*1bef0*/  LOP3.LUT R5, R5, R4, RZ, 0x3c, !PT ;  /* 0x0000000405057212 */ /* 0x000fca00078e3cff */
[----:B------:R-:W-:-:S05]  /*1bf00*/  IMAD.WIDE R4, R19, 0x2, R4 ;  /* 0x0000000213047825 */ /* 0x000fca00078e0204 */
[----:B------:R-:W-:Y:S01]  /*1bf10*/  STL [R1+0x5c0], R4 ;  /* 0x0005c00401007387 */ /* 0x000fe20000100800 */
[----:B------:R0:W-:Y:S03]  /*1bf20*/  STL [R1+0x500], R5 ;  /* 0x0005000501007387 */ /* 0x0001e60000100800 */
[----:B0-----:R-:W2:Y:S01]  /*1bf30*/  LDL.LU R5, [R1+0x504] ;  /* 0x0005040001057983 */ /* 0x001ea20000300800 */
[----:B------:R0:W-:Y:S02]  /*1bf40*/  STL [R1+0x714], R6 ;  /* 0x0007140601007387 */ /* 0x0001e40000100800 */
[----:B------:R1:W-:Y:S01]  /*1bf50*/  STL [R1+0x5c4], R7 ;  /* 0x0005c40701007387 */ /* 0x0003e20000100800 */
[----:B0-----:R-:W2:Y:S01]  /*1bf60*/  LDL.LU R6, [R1+0x5cc] ;  /* 0x0005cc0001067983 */ /* 0x001ea20000300800 */
[----:B-1----:R-:W2:Y:S02]  /*1bf70*/  LDL.LU R7, [R1+0x71c] ;  /* 0x00071c0001077983 */ /* 0x002ea40000300800 */
[----:B------:R-:W-:Y:S01]  /*1bf80*/  IMAD.MOV.U32 R4, RZ, RZ, R28 ;  /* 0x000000ffff047224 */ /* 0x000fe200078e001c */
[----:B---3--:R-:W-:-:S04]  /*1bf90*/  LOP3.LUT R9, R9, R8, RZ, 0x3c, !PT ;  /* 0x0000000809097212 */ /* 0x008fc800078e3cff */
[----:B------:R-:W-:-:S04]  /*1bfa0*/  LOP3.LUT R8, R9, R8, RZ, 0x3c, !PT ;  /* 0x0000000809087212 */ /* 0x000fc800078e3cff */
[----:B------:R-:W-:-:S05]  /*1bfb0*/  LOP3.LUT R9, R9, R8, RZ, 0x3c, !PT ;  /* 0x0000000809097212 */ /* 0x000fca00078e3cff */
[----:B------:R-:W-:-:S05]  /*1bfc0*/  IMAD.WIDE R8, R19, 0x2, R8 ;  /* 0x0000000213087825 */ /* 0x000fca00078e0208 */
[----:B------:R-:W-:Y:S01]  /*1bfd0*/  STL [R1+0x854], R8 ;  /* 0x0008540801007387 */ /* 0x000fe20000100800 */
[----:B------:R4:W-:Y:S02]  /*1bfe0*/  STL [R1+0x718], R9 ;  /* 0x0007180901007387 */ /* 0x0009e40000100800 */
[----:B------:R-:W3:Y:S02]  /*1bff0*/  LDL.LU R28, [R1+0xab8] ;  /* 0x000ab800011c7983 */ /* 0x000ee40000300800 */
[----:B----4-:R-:W-:Y:S02]  /*1c000*/  IMAD.MOV.U32 R9, RZ, RZ, R3 ;  /* 0x000000ffff097224 */ /* 0x010fe400078e0003 */
[----:B------:R-:W-:Y:S01]  /*1c010*/  IMAD.MOV.U32 R8, RZ, RZ, R29 ;  /* 0x000000ffff087224 */ /* 0x000fe200078e001d */
[----:B------:R-:W4:Y:S01]  /*1c020*/  LDL.LU R3, [R1+0xab4] ;  /* 0x000ab40001037983 */ /* 0x000f220000300800 */
[----:B------:R-:W4:Y:S02]  /*1c030*/  LDL.LU R29, [R1+0xab0] ;  /* 0x000ab000011d7983 */ /* 0x000f240000300800 */
[----:B------:R-:W-:-:S04]  /*1c040*/  IMAD.WIDE R8, R19, 0x2, R8 ;  /* 0x0000000213087825 */ /* 0x000fc800078e0208 */
[----:B--2---:R-:W-:-:S05]  /*1c050*/  IMAD.WIDE R4, R19, 0x2, R4 ;  /* 0x0000000213047825 */ /* 0x004fca00078e0204 */
[----:B------:R0:W-:Y:S01]  /*1c060*/  STL [R1+0x5c8], R4 ;  /* 0x0005c80401007387 */ /* 0x0001e20000100800 */
[----:B------:R1:W-:Y:S01]  /*1c070*/  STL [R1+0x504], R5 ;  /* 0x0005040501007387 */ /* 0x0003e20000100800 */
[-C--:B------:R-:W-:Y:S02]  /*1c080*/  LOP3.LUT R7, R7, R6.reuse, RZ, 0x3c, !PT ;  /* 0x0000000607077212 */ /* 0x080fe400078e3cff */
[----:B0-----:R-:W2:Y:S02]  /*1c090*/  LDL.LU R4, [R1+0x508] ;  /* 0x0005080001047983 */ /* 0x001ea40000300800 */
[C---:B------:R-:W-:Y:S01]  /*1c0a0*/  LOP3.LUT R6, R7.reuse, R6, RZ, 0x3c, !PT ;  /* 0x0000000607067212 */ /* 0x040fe200078e3cff */
[----:B-1----:R-:W2:Y:S03]  /*1c0b0*/  LDL.LU R5, [R1+0x5d0] ;  /* 0x0005d00001057983 */ /* 0x002ea60000300800 */
[----:B------:R-:W-:-:S05]  /*1c0c0*/  LOP3.LUT R7, R7, R6, RZ, 0x3c, !PT ;  /* 0x0000000607077212 */ /* 0x000fca00078e3cff */
        /* <DEDUP_REMOVED lines=8> */
[----:B---3--:R-:W-:-:S02]  /*1c150*/  IMAD.MOV.U32 R6, RZ, RZ, R28 ;  /* 0x000000ffff067224 */ /* 0x008fc400078e001c */
[----:B------:R-:W3:Y:S01]  /*1c160*/  LDL.LU R28, [R1+0xaac] ;  /* 0x000aac00011c7983 */ /* 0x000ee20000300800 */
[----:B--2---:R-:W-:-:S04]  /*1c170*/  LOP3.LUT R5, R5, R4, RZ, 0x3c, !PT ;  /* 0x0000000405057212 */ /* 0x004fc800078e3cff */
        /* <DEDUP_REMOVED lines=17> */
[----:B------:R-:W-:Y:S02]  /*1c290*/  IMAD.MOV.U32 R4, RZ, RZ, R29 ;  /* 0x000000ffff047224 */ /* 0x000fe400078e001d */
[----:B------:R-:W-:Y:S02]  /*1c2a0*/  IMAD.MOV.U32 R5, RZ, RZ, R3 ;  /* 0x000000ffff057224 */ /* 0x000fe400078e0003 */
[----:B------:R-:W4:Y:S01]  /*1c2b0*/  LDL.LU R3, [R1+0xaa8] ;  /* 0x000aa80001037983 */ /* 0x000f220000300800 */
[----:B------:R-:W4:Y:S02]  /*1c2c0*/  LDL.LU R29, [R1+0xaa4] ;  /* 0x000aa400011d7983 */ /* 0x000f240000300800 */
[----:B------:R-:W-:-:S04]  /*1c2d0*/  IMAD.WIDE R4, R19, 0x2, R4 ;  /* 0x0000000213047825 */ /* 0x000fc800078e0204 */
[----:B---3--:R-:W-:Y:S02]  /*1c2e0*/  IMAD.MOV.U32 R8, RZ, RZ, R28 ;  /* 0x000000ffff087224 */ /* 0x008fe400078e001c */
[----:B------:R-:W3:Y:S01]  /*1c2f0*/  LDL.LU R28, [R1+0xaa0] ;  /* 0x000aa000011c7983 */ /* 0x000ee20000300800 */
[----:B------:R0:W-:Y:S02]  /*1c300*/  STL [R1+0x5d8], R4 ;  /* 0x0005d80401007387 */ /* 0x0001e40000100800 */
[----:B------:R1:W-:Y:S01]  /*1c310*/  STL [R1+0x50c], R5 ;  /* 0x00050c0501007387 */ /* 0x0003e20000100800 */
[----:B0-----:R-:W3:Y:S01]  /*1c320*/  LDL.LU R4, [R1+0x510] ;  /* 0x0005100001047983 */ /* 0x001ee20000300800 */
[----:B-1----:R-:W3:Y:S01]  /*1c330*/  LDL.LU R5, [R1+0x5e0] ;  /* 0x0005e00001057983 */ /* 0x002ee20000300800 */
        /* <DEDUP_REMOVED lines=9> */
[----:B0-----:R-:W2:Y:S01]  /*1c3d0*/  LDL.LU R8, [R1+0x738] ;  /* 0x0007380001087983 */ /* 0x001ea20000300800 */
[----:B-1----:R-:W2:Y:S01]  /*1c3e0*/  LDL.LU R9, [R1+0x864] ;  /* 0x0008640001097983 */ /* 0x002ea20000300800 */
[----:B---3--:R-:W-:-:S04]  /*1c3f0*/  LOP3.LUT R5, R5, R4, RZ, 0x3c, !PT ;  /* 0x0000000405057212 */ /* 0x008fc800078e3cff */
        /* <DEDUP_REMOVED lines=87> */
[----:B------:R-:W-:Y:S01]  /*1c970*/  IMAD.MOV.U32 R6, RZ, RZ, R29 ;  /* 0x000000ffff067224 */ /* 0x000fe200078e001d */
[----:B------:R-:W4:Y:S01]  /*1c980*/  LDL.LU R3, [R1+0xa78] ;  /* 0x000a780001037983 */ /* 0x000f220000300800 */
[----:B------:R-:W4:Y:S01]  /*1c990*/  LDL.LU R29, [R1+0xa74] ;  /* 0x000a7400011d7983 */ /* 0x000f220000300800 */
[----:B--2---:R-:W-:-:S04]  /*1c9a0*/  LOP3.LUT R5, R5, R4, RZ, 0x3c, !PT ;  /* 0x0000000405057212 */ /* 0x004fc800078e3cff */
[----:B------:R-:W-:-:S04]  /*1c9b0*/  LOP3.LUT R4, R5, R4, RZ, 0x3c, !PT ;  /* 0x0000000405047212 */ /* 0x000fc800078e3cff */
[----:B------:R-:W-:-:S05]  /*1c9c0*/  LOP3.LUT R5, R5, R4, RZ, 0x3c, !PT ;  /* 0x0000000405057212 */ /* 0x000fca00078e3cff */
[----:B------:R-:W-:-:S05]  /*1c9d0*/  IMAD.WIDE R4, R19, 0x2, R4 ;  /* 0x0000000213047825 */ /* 0x000fca00078e0204 */
[----:B------:R-:W-:Y:S01]  /*1c9e0*/  STL [R1+0x600], R4 ;  /* 0x0006000401007387 */ /* 0x000fe20000100800 */
[----:B------:R0:W-:Y:S03]  /*1c9f0*/  STL [R1+0x520], R5 ;  /* 0x0005200501007387 */ /* 0x0001e60000100800 */
[----:B0-----:R-:W2:Y:S01]  /*1ca00*/  LDL.LU R5, [R1+0x524] ;  /* 0x0005240001057983 */ /* 0x001ea20000300800 */
[----:B------:R-:W-:-:S05]  /*1ca10*/  IMAD.WIDE R6, R19, 0x2, R6 ;  /* 0x0000000213067825 */ /* 0x000fca00078e0206 */
[----:B------:R0:W-:Y:S01]  /*1ca20*/  STL [R1+0x754], R6 ;  /* 0x0007540601007387 */ /* 0x0001e20000100800 */
[----:B------:R1:W-:Y:S02]  /*1ca30*/  STL [R1+0x604], R7 ;  /* 0x0006040701007387 */ /* 0x0003e40000100800 */
[----:B------:R-:W-:Y:S01]  /*1ca40*/  IMAD.MOV.U32 R4, RZ, RZ, R28 ;  /* 0x000000ffff047224 */ /* 0x000fe200078e001c */
[----:B0-----:R-:W2:Y:S01]  /*1ca50*/  LDL.LU R6, [R1+0x60c] ;  /* 0x00060c0001067983 */ /* 0x001ea20000300800 */
[----:B-1----:R-:W2:Y:S01]  /*1ca60*/  LDL.LU R7, [R1+0x75c] ;  /* 0x00075c0001077983 */ /* 0x002ea20000300800 */
        /* <DEDUP_REMOVED lines=11> */
[----:B--2---:R-:W-:-:S05]  /*1cb20*/  IMAD.WIDE R4, R19, 0x2, R4 ;  /* 0x0000000213047825 */ /* 0x004fca00078e0204 */
[----:B------:R0:W-:Y:S01]  /*1cb30*/  STL [R1+0x608], R4 ;  /* 0x0006080401007387 */ /* 0x0001e20000100800 */
[----:B------:R1:W-:Y:S03]  /*1cb40*/  STL [R1+0x524], R5 ;  /* 0x0005240501007387 */ /* 0x0003e60000100800 */
[----:B0-----:R-:W2:Y:S01]  /*1cb50*/  LDL.LU R4, [R1+0x528] ;  /* 0x0005280001047983 */ /* 0x001ea20000300800 */
[----:B-1----:R-:W2:Y:S01]  /*1cb60*/  LDL.LU R5, [R1+0x610] ;  /* 0x0006100001057983 */ /* 0x002ea20000300800 */
[----:B------:R-:W-:-:S04]  /*1cb70*/  LOP3.LUT R7, R7, R6, RZ, 0x3c, !PT ;  /* 0x0000000607077212 */ /* 0x000fc800078e3cff */
[----:B------:R-:W-:-:S04]  /*1cb80*/  LOP3.LUT R6, R7, R6, RZ, 0x3c, !PT ;  /* 0x0000000607067212 */ /* 0x000fc800078e3cff */
[----:B------:R-:W-:Y:S01]  /*1cb90*/  LOP3.LUT R7, R7, R6, RZ, 0x3c, !PT ;  /* 0x0000000607077212 */ /* 0x000fe200078e3cff */
[----:B------:R-:W-:-:S04]  /*1cba0*/  IMAD.WIDE R8, R19, 0x2, R8 ;  /* 0x0000000213087825 */ /* 0x000fc800078e0208 */
[----:B------:R-:W-:-:S05]  /*1cbb0*/  IMAD.WIDE R6, R19, 0x2, R6 ;  /* 0x0000000213067825 */ /* 0x000fca00078e0206 */
[----:B------:R-:W-:Y:S01]  /*1cbc0*/  STL [R1+0x75c], R6 ;  /* 0x00075c0601007387 */ /* 0x000fe20000100800 */
[----:B------:R-:W-:Y:S02]  /*1cbd0*/  STL [R1+0x60c], R7 ;  /* 0x00060c0701007387 */ /* 0x000fe40000100800 */
[----:B------:R0:W-:Y:S02]  /*1cbe0*/  STL [R1+0x878], R8 ;  /* 0x0008780801007387 */ /* 0x0001e40000100800 */
[----:B------:R1:W-:Y:S01]  /*1cbf0*/  STL [R1+0x760], R9 ;  /* 0x0007600901007387 */ /* 0x0003e20000100800 */
[----:B0-----:R-:W2:Y:S01]  /*1cc00*/  LDL.LU R8, [R1+0x768] ;  /* 0x0007680001087983 */ /* 0x001ea20000300800 */
[----:B-1----:R-:W2:Y:S02]  /*1cc10*/  LDL.LU R9, [R1+0x87c] ;  /* 0x00087c0001097983 */ /* 0x002ea40000300800 */
[----:B---3--:R-:W-:Y:S02]  /*1cc20*/  IMAD.MOV.U32 R7, RZ, RZ, R28 ;  /* 0x000000ffff077224 */ /* 0x008fe400078e001c */
[----:B------:R-:W3:Y:S01]  /*1cc30*/  LDL.LU R28, [R1+0xa64] ;  /* 0x000a6400011c7983 */ /* 0x000ee20000300800 */
[----:B----4-:R-:W-:-:S03]  /*1cc40*/  IMAD.MOV.U32 R6, RZ, RZ, R3 ;  /* 0x000000ffff067224 */ /* 0x010fc600078e0003 */
        /* <DEDUP_REMOVED lines=8> */
[----:B------:R-:W-:Y:S01]  /*1ccd0*/  IMAD.WIDE R6, R19, 0x2, R6 ;  /* 0x0000000213067825 */ /* 0x000fe200078e0206 */
[----:B------:R-:W-:-:S04]  /*1cce0*/  LOP3.LUT R9, R9, R8, RZ, 0x3c, !PT ;  /* 0x0000000809097212 */ /* 0x000fc800078e3cff */
[C---:B------:R-:W-:Y:S01]  /*1ccf0*/  LOP3.LUT R8, R9.reuse, R8, RZ, 0x3c, !PT ;  /* 0x0000000809087212 */ /* 0x040fe200078e3cff */
[----:B------:R0:W-:Y:S01]  /*1cd00*/  STL [R1+0x764], R6 ;  /* 0x0007640601007387 */ /* 0x0001e20000100800 */
[----:B------:R1:W-:Y:S02]  /*1cd10*/  STL [R1+0x614], R7 ;  /* 0x0006140701007387 */ /* 0x0003e40000100800 */
[----:B------:R-:W-:Y:S01]  /*1cd20*/  LOP3.LUT R9, R9, R8, RZ, 0x3c, !PT ;  /* 0x0000000809097212 */ /* 0x000fe200078e3cff */
[----:B------:R-:W-:-:S04]  /*1cd30*/  IMAD.MOV.U32 R4, RZ, RZ, R29 ;  /* 0x000000ffff047224 */ /* 0x000fc800078e001d */
[----:B------:R-:W-:Y:S01]  /*1cd40*/  IMAD.WIDE R8, R19, 0x2, R8 ;  /* 0x0000000213087825 */ /* 0x000fe200078e0208 */
[----:B0-----:R-:W2:Y:S03]  /*1cd50*/  LDL.LU R6, [R1+0x61c] ;  /* 0x00061c0001067983 */ /* 0x001ea60000300800 */
[----:B-1----:R-:W2:Y:S02]  /*1cd60*/  LDL.LU R7, [R1+0x76c] ;  /* 0x00076c0001077983 */ /* 0x002ea40000300800 */
[----:B------:R-:W-:Y:S02]  /*1cd70*/  STL [R1+0x87c], R8 ;  /* 0x00087c0801007387 */ /* 0x000fe40000100800 */
[----:B------:R3:W-:Y:S01]  /*1cd80*/  STL [R1+0x768], R9 ;  /* 0x0007680901007387 */ /* 0x0007e20000100800 */
[----:B------:R-:W2:Y:S01]  /*1cd90*/  LDL.LU R29, [R1+0xa5c] ;  /* 0x000a5c00011d7983 */ /* 0x000ea20000300800 */
[----:B---3--:R-:W-:-:S03]  /*1cda0*/  IMAD.MOV.U32 R9, RZ, RZ, R28 ;  /* 0x000000ffff097224 */ /* 0x008fc600078e001c */
[----:B------:R-:W3:Y:S01]  /*1cdb0*/  LDL.LU R28, [R1+0xa58] ;  /* 0x000a5800011c7983 */ /* 0x000ee20000300800 */
[----:B----4-:R-:W-:-:S03]  /*1cdc0*/  IMAD.MOV.U32 R8, RZ, RZ, R3 ;  /* 0x000000ffff087224 */ /* 0x010fc600078e0003 */
[----:B------:R-:W4:Y:S01]  /*1cdd0*/  LDL.LU R3, [R1+0xa54] ;  /* 0x000a540001037983 */ /* 0x000f220000300800 */
        /* <DEDUP_REMOVED lines=14> */
[----:B0-----:R-:W4:Y:S01]  /*1cec0*/  LDL.LU R8, [R1+0x778] ;  /* 0x0007780001087983 */ /* 0x001f220000300800 */
[----:B-1----:R-:W4:Y:S02]  /*1ced0*/  LDL.LU R9, [R1+0x884] ;  /* 0x0008840001097983 */ /* 0x002f240000300800 */
[----:B------:R-:W-:Y:S02]  /*1cee0*/  IMAD.MOV.U32 R7, RZ, RZ, R29 ;  /* 0x000000ffff077224 */ /* 0x000fe400078e001d */
[----:B---3--:R-:W-:Y:S01]  /*1cef0*/  IMAD.MOV.U32 R6, RZ, RZ, R28 ;  /* 0x000000ffff067224 */ /* 0x008fe200078e001c */
[----:B------:R-:W3:Y:S01]  /*1cf00*/  LDL.LU R29, [R1+0xa50] ;  /* 0x000a5000011d7983 */ /* 0x000ee20000300800 */
[----:B------:R-:W3:Y:S01]  /*1cf10*/  LDL.LU R28, [R1+0xa4c] ;  /* 0x000a4c00011c7983 */ /* 0x000ee20000300800 */
        /* <DEDUP_REMOVED lines=9> */
[----:B------:R1:W-:Y:S01]  /*1cfb0*/  STL [R1+0x624], R7 ;  /* 0x0006240701007387 */ /* 0x0003e20000100800 */
[----:B----4-:R-:W-:-:S04]  /*1cfc0*/  LOP3.LUT R9, R9, R8, RZ, 0x3c, !PT ;  /* 0x0000000809097212 */ /* 0x010fc800078e3cff */
[C---:B------:R-:W-:Y:S01]  /*1cfd0*/  LOP3.LUT R8, R9.reuse, R8, RZ, 0x3c, !PT ;  /* 0x0000000809087212 */ /* 0x040fe200078e3cff */
[----:B0-----:R-:W4:Y:S01]  /*1cfe0*/  LDL.LU R6, [R1+0x62c] ;  /* 0x00062c0001067983 */ /* 0x001f220000300800 */
[----:B-1----:R-:W4:Y:S02]  /*1cff0*/  LDL.LU R7, [R1+0x77c] ;  /* 0x00077c0001077983 */ /* 0x002f240000300800 */
[----:B------:R-:W-:-:S05]  /*1d000*/  LOP3.LUT R9, R9, R8, RZ, 0x3c, !PT ;  /* 0x0000000809097212 */ /* 0x000fca00078e3cff */
[----:B------:R-:W-:-:S05]  /*1d010*/  IMAD.WIDE R8, R19, 0x2, R8 ;  /* 0x0000000213087825 */ /* 0x000fca00078e0208 */
[----:B------:R-:W-:Y:S01]  /*1d020*/  STL [R1+0x884], R8 ;  /* 0x0008840801007387 */ /* 0x000fe20000100800 */
[----:B------:R3:W-:Y:S02]  /*1d030*/  STL [R1+0x778], R9 ;  /* 0x0007780901007387 */ /* 0x0007e40000100800 */
[----:B---3--:R-:W-:Y:S02]  /*1d040*/  IMAD.MOV.U32 R9, RZ, RZ, R29 ;  /* 0x000000ffff097224 */ /* 0x008fe400078e001d */
[----:B------:R-:W-:Y:S02]  /*1d050*/  IMAD.MOV.U32 R8, RZ, RZ, R28 ;  /* 0x000000ffff087224 */ /* 0x000fe400078e001c */
[----:B--2---:R-:W-:Y:S02]  /*1d060*/  IMAD.MOV.U32 R4, RZ, RZ, R5 ;  /* 0x000000ffff047224 */ /* 0x004fe400078e0005 */
[----:B------:R-:W-:Y:S02]  /*1d070*/  IMAD.MOV.U32 R5, RZ, RZ, R3 ;  /* 0x000000ffff057224 */ /* 0x000fe400078e0003 */
[----:B------:R0:W5:Y:S01]  /*1d080*/  LDL.LU R3, [R1+0xa48] ;  /* 0x000a480001037983 */ /* 0x0001620000300800 */
[----:B------:R-:W2:Y:S02]  /*1d090*/  LDL.LU R29, [R1+0xa44] ;  /* 0x000a4400011d7983 */ /* 0x000ea40000300800 */
[----:B------:R-:W-:-:S04]  /*1d0a0*/  IMAD.WIDE R4, R19, 0x2, R4 ;  /* 0x0000000213047825 */ /* 0x000fc800078e0204 */
[----:B------:R-:W3:Y:S01]  /*1d0b0*/  LDL.LU R28, [R1+0xa40] ;  /* 0x000a4000011c7983 */ /* 0x000ee20000300800 */
[----:B------:R1:W-:Y:S01]  /*1d0c0*/  STL [R1+0x628], R4 ;  /* 0x0006280401007387 */ /* 0x0003e20000100800 */
[----:B------:R0:W-:Y:S03]  /*1d0d0*/  STL [R1+0x534], R5 ;  /* 0x0005340501007387 */ /* 0x0001e60000100800 */
[----:B-1----:R-:W2:Y:S01]  /*1d0e0*/  LDL.LU R4, [R1+0x538] ;  /* 0x0005380001047983 */ /* 0x002ea20000300800 */
[----:B0-----:R-:W2:Y:S01]  /*1d0f0*/  LDL.LU R5, [R1+0x630] ;  /* 0x0006300001057983 */ /* 0x001ea20000300800 */
[----:B----4-:R-:W-:-:S04]  /*1d100*/  LOP3.LUT R7, R7, R6, RZ, 0x3c, !PT ;  /* 0x0000000607077212 */ /* 0x010fc800078e3cff */
[----:B------:R-:W-:-:S04]  /*1d110*/  LOP3.LUT R6, R7, R6, RZ, 0x3c, !PT ;  /* 0x0000000607067212 */ /* 0x000fc800078e3cff */
[----:B------:R-:W-:Y:S01]  /*1d120*/  LOP3.LUT R7, R7, R6, RZ, 0x3c, !PT ;  /* 0x0000000607077212 */ /* 0x000fe200078e3cff */
[----:B------:R-:W-:-:S04]  /*1d130*/  IMAD.WIDE R8, R19, 0x2, R8 ;  /* 0x0000000213087825 */ /* 0x000fc800078e0208 */
[----:B------:R-:W-:-:S05]  /*1d140*/  IMAD.WIDE R6, R19, 0x2, R6 ;  /* 0x0000000213067825 */ /* 0x000fca00078e0206 */
[----:B------:R0:W-:Y:S01]  /*1d150*/  STL [R1+0x77c], R6 ;  /* 0x00077c0601007387 */ /* 0x0001e20000100800 */
[----:B------:R1:W-:Y:S03]  /*1d160*/  STL [R1+0x62c], R7 ;  /* 0x00062c0701007387 */ /* 0x0003e60000100800 */
[----:B0-----:R-:W4:Y:S01]  /*1d170*/  LDL.LU R6, [R1+0x634] ;  /* 0x0006340001067983 */ /* 0x001f220000300800 */
[----:B-1----:R-:W4:Y:S02]  /*1d180*/  LDL.LU R7, [R1+0x784] ;  /* 0x0007840001077983 */ /* 0x002f240000300800 */
[----:B------:R0:W-:Y:S02]  /*1d190*/  STL [R1+0x888], R8 ;  /* 0x0008880801007387 */ /* 0x0001e40000100800 */
[----:B------:R1:W-:Y:S01]  /*1d1a0*/  STL [R1+0x780], R9 ;  /* 0x0007800901007387 */ /* 0x0003e20000100800 */
[----:B0-----:R-:W4:Y:S01]  /*1d1b0*/  LDL.LU R8, [R1+0x788] ;  /* 0x0007880001087983 */ /* 0x001f220000300800 */
[----:B-1----:R-:W4:Y:S01]  /*1d1c0*/  LDL.LU R9, [R1+0x88c] ;  /* 0x00088c0001097983 */ /* 0x002f220000300800 */
[----:B--2---:R-:W-:-:S04]  /*1d1d0*/  LOP3.LUT R5, R5, R4, RZ, 0x3c, !PT ;  /* 0x0000000405057212 */ /* 0x004fc800078e3cff */
[----:B------:R-:W-:-:S04]  /*1d1e0*/  LOP3.LUT R4, R5, R4, RZ, 0x3c, !PT ;  /* 0x0000000405047212 */ /* 0x000fc800078e3cff */
[----:B------:R-:W-:-:S05]  /*1d1f0*/  LOP3.LUT R5, R5, R4, RZ, 0x3c, !PT ;  /* 0x0000000405057212 */ /* 0x000fca00078e3cff */
[----:B------:R-:W-:-:S05]  /*1d200*/  IMAD.WIDE R4, R19, 0x2, R4 ;  /* 0x0000000213047825 */ /* 0x000fca00078e0204 */
[----:B------:R0:W-:Y:S01]  /*1d210*/  STL [R1+0x630], R4 ;  /* 0x0006300401007387 */ /* 0x0001e20000100800 */
[----:B------:R3:W-:Y:S02]  /*1d220*/  STL [R1+0x538], R5 ;  /* 0x0005380501007387 */ /* 0x0007e40000100800 */
[----:B0-----:R-:W-:Y:S02]  /*1d230*/  IMAD.MOV.U32 R4, RZ, RZ, R29 ;  /* 0x000000ffff047224 */ /* 0x001fe400078e001d */
[----:B---3--:R-:W-:Y:S01]  /*1d240*/  IMAD.MOV.U32 R5, RZ, RZ, R28 ;  /* 0x000000ffff057224 */ /* 0x008fe200078e001c */
[----:B------:R-:W2:Y:S01]  /*1d250*/  LDL.LU R29, [R1+0xa3c] ;  /* 0x000a3c00011d7983 */ /* 0x000ea20000300800 */
[----:B------:R-:W3:Y:S01]  /*1d260*/  LDL.LU R28, [R1+0xa38] ;  /* 0x000a3800011c7983 */ /* 0x000ee20000300800 */
[----:B----4-:R-:W-:-:S04]  /*1d270*/  LOP3.LUT R7, R7, R6, RZ, 0x3c, !PT ;  /* 0x0000000607077212 */ /* 0x010fc800078e3cff */
[----:B------:R-:W-:Y:S02]  /*1d280*/  LOP3.LUT R6, R7, R6, RZ, 0x3c, !PT ;  /* 0x0000000607067212 */ /* 0x000fe400078e3cff */
[----:B------:R-:W-:Y:S02]  /*1d290*/  LOP3.LUT R5, R5, R4, RZ, 0x3c, !PT ;  /* 0x0000000405057212 */ /* 0x000fe400078e3cff */
[----:B------:R-:W-:Y:S02]  /*1d2a0*/  LOP3.LUT R7, R7, R6, RZ, 0x3c, !PT ;  /* 0x0000000607077212 */ /* 0x000fe400078e3cff */
[----:B------:R-:W-:-:S04]  /*1d2b0*/  LOP3.LUT R9, R9, R8, RZ, 0x3c, !PT ;  /* 0x0000000809097212 */ /* 0x000fc800078e3cff */
[----:B------:R-:W-:Y:S01]  /*1d2c0*/  LOP3.LUT R8, R9, R8, RZ, 0x3c, !PT ;  /* 0x0000000809087212 */ /* 0x000fe200078e3cff */
[----:B------:R-:W-:Y:S01]  /*1d2d0*/  IMAD.WIDE R6, R19, 0x2, R6 ;  /* 0x0000000213067825 */ /* 0x000fe200078e0206 */
[----:B------:R-:W-:Y:S02]  /*1d2e0*/  LOP3.LUT R4, R5, R4, RZ, 0x3c, !PT ;  /* 0x0000000405047212 */ /* 0x000fe400078e3cff */
[----:B------:R-:W-:Y:S02]  /*1d2f0*/  LOP3.LUT R9, R9, R8, RZ, 0x3c, !PT ;  /* 0x0000000809097212 */ /* 0x000fe400078e3cff */
[----:B------:R-:W-:Y:S01]  /*1d300*/  LOP3.LUT R5, R5, R4, RZ, 0x3c, !PT ;  /* 0x0000000405057212 */ /* 0x000fe200078e3cff */
[----:B------:R0:W-:Y:S02]  /*1d310*/  STL [R1+0x784], R6 ;  /* 0x0007840601007387 */ /* 0x0001e40000100800 */
[----:B------:R-:W-:-:S04]  /*1d320*/  IMAD.WIDE R8, R19, 0x2, R8 ;  /* 0x0000000213087825 */ /* 0x000fc800078e0208 */
[----:B------:R1:W-:Y:S02]  /*1d330*/  STL [R1+0x634], R7 ;  /* 0x0006340701007387 */ /* 0x0003e40000100800 */
[----:B------:R-:W-:Y:S01]  /*1d340*/  IMAD.WIDE R4, R19, 0x2, R4 ;  /* 0x0000000213047825 */ /* 0x000fe200078e0204 */
[----:B0-----:R-:W4:Y:S03]  /*1d350*/  LDL.LU R6, [R1+0x63c] ;  /* 0x00063c0001067983 */ /* 0x001f260000300800 */
[----:B-1----:R-:W4:Y:S02]  /*1d360*/  LDL.LU R7, [R1+0x78c] ;  /* 0x00078c0001077983 */ /* 0x002f240000300800 */
[----:B------:R-:W-:Y:S02]  /*1d370*/  STL [R1+0x88c], R8 ;  /* 0x00088c0801007387 */ /* 0x000fe40000100800 */
[----:B------:R2:W-:Y:S02]  /*1d380*/  STL [R1+0x788], R9 ;  /* 0x0007880901007387 */ /* 0x0005e40000100800 */
[----:B--2---:R-:W-:-:S02]  /*1d390*/  IMAD.MOV.U32 R9, RZ, RZ, R29 ;  /* 0x000000ffff097224 */ /* 0x004fc400078e001d */
[----:B---3--:R-:W-:Y:S01]  /*1d3a0*/  IMAD.MOV.U32 R8, RZ, RZ, R28 ;  /* 0x000000ffff087224 */ /* 0x008fe200078e001c */
[----:B------:R-:W2:Y:S01]  /*1d3b0*/  LDL.LU R29, [R1+0xa34] ;  /* 0x000a3400011d7983 */ /* 0x000ea20000300800 */
[----:B------:R-:W3:Y:S02]  /*1d3c0*/  LDL.LU R28, [R1+0xa30] ;  /* 0x000a3000011c7983 */ /* 0x000ee40000300800 */
[----:B------:R0:W-:Y:S02]  /*1d3d0*/  STL [R1+0x638], R4 ;  /* 0x0006380401007387 */ /* 0x0001e40000100800 */
[----:B------:R1:W-:Y:S01]  /*1d3e0*/  STL [R1+0x53c], R5 ;  /* 0x00053c0501007387 */ /* 0x0003e20000100800 */
[----:B0-----:R-:W2:Y:S01]  /*1d3f0*/  LDL.LU R4, [R1+0x540] ;  /* 0x0005400001047983 */ /* 0x001ea20000300800 */
[----:B-1----:R-:W2:Y:S02]  /*1d400*/  LDL.LU R5, [R1+0x640] ;  /* 0x0006400001057983 */ /* 0x002ea40000300800 */
[----:B------:R-:W-:Y:S01]  /*1d410*/  IMAD.WIDE R8, R19, 0x2, R8 ;  /* 0x0000000213087825 */ /* 0x000fe200078e0208 */
[----:B----4-:R-:W-:-:S04]  /*1d420*/  LOP3.LUT R7, R7, R6, RZ, 0x3c, !PT ;  /* 0x0000000607077212 */ /* 0x010fc800078e3cff */
[----:B------:R-:W-:-:S04]  /*1d430*/  LOP3.LUT R6, R7, R6, RZ, 0x3c, !PT ;  /* 0x0000000607067212 */ /* 0x000fc800078e3cff */
        /* <DEDUP_REMOVED lines=8> */
[----:B-1----:R-:W4:Y:S01]  /*1d4c0*/  LDL.LU R9, [R1+0x894] ;  /* 0x0008940001097983 */ /* 0x002f220000300800 */
[----:B--2---:R-:W-:-:S04]  /*1d4d0*/  LOP3.LUT R5, R5, R4, RZ, 0x3c, !PT ;  /* 0x0000000405057212 */ /* 0x004fc800078e3cff */
[----:B------:R-:W-:-:S04]  /*1d4e0*/  LOP3.LUT R4, R5, R4, RZ, 0x3c, !PT ;  /* 0x0000000405047212 */ /* 0x000fc800078e3cff */
[----:B------:R-:W-:Y:S01]  /*1d4f0*/  LOP3.LUT R5, R5, R4, RZ, 0x3c, !PT ;  /* 0x0000000405057212 */ /* 0x000fe200078e3cff */
[----:B------:R-:W-:Y:S02]  /*1d500*/  IMAD.MOV.U32 R6, RZ, RZ, R29 ;  /* 0x000000ffff067224 */ /* 0x000fe400078e001d */
[----:B------:R-:W2:Y:S02]  /*1d510*/  LDL.LU R29, [R1+0xa2c] ;  /* 0x000a2c00011d7983 */ /* 0x000ea40000300800 */
[----:B------:R-:W-:-:S05]  /*1d520*/  IMAD.WIDE R4, R19, 0x2, R4 ;  /* 0x0000000213047825 */ /* 0x000fca00078e0204 */
[----:B------:R3:W-:Y:S01]  /*1d530*/  STL [R1+0x640], R4 ;  /* 0x0006400401007387 */ /* 0x0007e20000100800 */
[----:B------:R0:W-:Y:S02]  /*1d540*/  STL [R1+0x540], R5 ;  /* 0x0005400501007387 */ /* 0x0001e40000100800 */
[----:B---3--:R-:W-:Y:S02]  /*1d550*/  IMAD.MOV.U32 R4, RZ, RZ, R28 ;  /* 0x000000ffff047224 */ /* 0x008fe400078e001c */
[----:B------:R-:W3:Y:S01]  /*1d560*/  LDL.LU R28, [R1+0xa28] ;  /* 0x000a2800011c7983 */ /* 0x000ee20000300800 */
[----:B0-----:R-:W3:Y:S02]  /*1d570*/  LDL.LU R5, [R1+0x648] ;  /* 0x0006480001057983 */ /* 0x001ee40000300800 */
[----:B----4-:R-:W-:-:S05]  /*1d580*/  IMAD.WIDE R6, R19, 0x2, R6 ;  /* 0x0000000213067825 */ /* 0x010fca00078e0206 */
[----:B------:R0:W-:Y:S01]  /*1d590*/  STL [R1+0x794], R6 ;  /* 0x0007940601007387 */ /* 0x0001e20000100800 */
[----:B------:R1:W-:Y:S01]  /*1d5a0*/  STL [R1+0x644], R7 ;  /* 0x0006440701007387 */ /* 0x0003e20000100800 */
[-C--:B------:R-:W-:Y:S02]  /*1d5b0*/  LOP3.LUT R9, R9, R8.reuse, RZ, 0x3c, !PT ;  /* 0x0000000809097212 */ /* 0x080fe400078e3cff */
[----:B0-----:R-:W4:Y:S02]  /*1d5c0*/  LDL.LU R6, [R1+0x64c] ;  /* 0x00064c0001067983 */ /* 0x001f240000300800 */
[C---:B------:R-:W-:Y:S01]  /*1d5d0*/  LOP3.LUT R8, R9.reuse, R8, RZ, 0x3c, !PT ;  /* 0x0000000809087212 */ /* 0x040fe200078e3cff */
[----:B-1----:R-:W4:Y:S03]  /*1d5e0*/  LDL.LU R7, [R1+0x79c] ;  /* 0x00079c0001077983 */ /* 0x002f260000300800 */
[----:B------:R-:W-:-:S05]  /*1d5f0*/  LOP3.LUT R9, R9, R8, RZ, 0x3c, !PT ;  /* 0x0000000809097212 */ /* 0x000fca00078e3cff */
[----:B------:R-:W-:-:S05]  /*1d600*/  IMAD.WIDE R8, R19, 0x2, R8 ;  /* 0x0000000213087825 */ /* 0x000fca00078e0208 */
[----:B------:R-:W-:Y:S01]  /*1d610*/  STL [R1+0x894], R8 ;  /* 0x0008940801007387 */ /* 0x000fe20000100800 */
[----:B------:R2:W-:Y:S02]  /*1d620*/  STL [R1+0x798], R9 ;  /* 0x0007980901007387 */ /* 0x0005e40000100800 */
[----:B--2---:R-:W-:Y:S02]  /*1d630*/  IMAD.MOV.U32 R9, RZ, RZ, R29 ;  /* 0x000000ffff097224 */ /* 0x004fe400078e001d */
[----:B------:R-:W2:Y:S01]  /*1d640*/  LDL.LU R29, [R1+0xa24] ;  /* 0x000a2400011d7983 */ /* 0x000ea20000300800 */
[----:B---3--:R-:W-:-:S04]  /*1d650*/  LOP3.LUT R5, R5, R4, RZ, 0x3c, !PT ;  /* 0x0000000405057212 */ /* 0x008fc800078e3cff */
[----:B------:R-:W-:-:S04]  /*1d660*/  LOP3.LUT R4, R5, R4, RZ, 0x3c, !PT ;  /* 0x0000000405047212 */ /* 0x000fc800078e3cff */
[----:B------:R-:W-:Y:S01]  /*1d670*/  LOP3.LUT R5, R5, R4, RZ, 0x3c, !PT ;  /* 0x0000000405057212 */ /* 0x000fe200078e3cff */
[----:B------:R-:W-:Y:S02]  /*1d680*/  IMAD.MOV.U32 R8, RZ, RZ, R28 ;  /* 0x000000ffff087224 */ /* 0x000fe400078e001c */
[----:B------:R-:W3:Y:S02]  /*1d690*/  LDL.LU R28, [R1+0xa20] ;  /* 0x000a2000011c7983 */ /* 0x000ee40000300800 */
[----:B------:R-:W-:-:S05]  /*1d6a0*/  IMAD.WIDE R4, R19, 0x2, R4 ;  /* 0x0000000213047825 */ /* 0x000fca00078e0204 */
[----:B------:R0:W-:Y:S01]  /*1d6b0*/  STL [R1+0x648], R4 ;  /* 0x0006480401007387 */ /* 0x0001e20000100800 */
[----:B------:R1:W-:Y:S03]  /*1d6c0*/  STL [R1+0x544], R5 ;  /* 0x0005440501007387 */ /* 0x0003e60000100800 */
[----:B0-----:R-:W3:Y:S01]  /*1d6d0*/  LDL.LU R4, [R1+0x548] ;  /* 0x0005480001047983 */ /* 0x001ee20000300800 */
[----:B-1----:R-:W3:Y:S01]  /*1d6e0*/  LDL.LU R5, [R1+0x650] ;  /* 0x0006500001057983 */ /* 0x002ee20000300800 */
[----:B----4-:R-:W-:-:S04]  /*1d6f0*/  LOP3.LUT R7, R7, R6, RZ, 0x3c, !PT ;  /* 0x0000000607077212 */ /* 0x010fc800078e3cff */
[----:B------:R-:W-:-:S04]  /*1d700*/  LOP3.LUT R6, R7, R6, RZ, 0x3c, !PT ;  /* 0x0000000607067212 */ /* 0x000fc800078e3cff */
[----:B------:R-:W-:-:S05]  /*1d710*/  LOP3.LUT R7, R7, R6, RZ, 0x3c, !PT ;  /* 0x0000000607077212 */ /* 0x000fca00078e3cff */
[----:B------:R-:W-:-:S05]  /*1d720*/  IMAD.WIDE R6, R19, 0x2, R6 ;  /* 0x0000000213067825 */ /* 0x000fca00078e0206 */
[----:B------:R-:W-:Y:S01]  /*1d730*/  STL [R1+0x79c], R6 ;  /* 0x00079c0601007387 */ /* 0x000fe20000100800 */
[----:B------:R0:W-:Y:S02]  /*1d740*/  STL [R1+0x64c], R7 ;  /* 0x00064c0701007387 */ /* 0x0001e40000100800 */
[----:B------:R-:W-:Y:S01]  /*1d750*/  IMAD.WIDE R8, R19, 0x2, R8 ;  /* 0x0000000213087825 */ /* 0x000fe200078e0208 */
[----:B0-----:R-:W4:Y:S04]  /*1d760*/  LDL.LU R7, [R1+0x654] ;  /* 0x0006540001077983 */ /* 0x001f280000300800 */
        /* <DEDUP_REMOVED lines=10> */
[----:B------:R0:W-:Y:S01]  /*1d810*/  STL [R1+0x650], R4 ;  /* 0x0006500401007387 */ /* 0x0001e20000100800 */
[----:B------:R1:W-:Y:S02]  /*1d820*/  STL [R1+0x548], R5 ;  /* 0x0005480501007387 */ /* 0x0003e40000100800 */
[----:B0-----:R-:W-:Y:S02]  /*1d830*/  IMAD.MOV.U32 R4, RZ, RZ, R28 ;  /* 0x000000ffff047224 */ /* 0x001fe400078e001c */
[----:B------:R-:W3:Y:S01]  /*1d840*/  LDL.LU R28, [R1+0xa18] ;  /* 0x000a1800011c7983 */ /* 0x000ee20000300800 */
[----:B-1----:R-:W3:Y:S02]  /*1d850*/  LDL.LU R5, [R1+0x658] ;  /* 0x0006580001057983 */ /* 0x002ee40000300800 */
[----:B----4-:R-:W-:-:S05]  /*1d860*/  IMAD.WIDE R6, R19, 0x2, R6 ;  /* 0x0000000213067825 */ /* 0x010fca00078e0206 */
[----:B------:R0:W-:Y:S01]  /*1d870*/  STL [R1+0x7a4], R6 ;  /* 0x0007a40601007387 */ /* 0x0001e20000100800 */
[----:B------:R1:W-:Y:S03]  /*1d880*/  STL [R1+0x654], R7 ;  /* 0x0006540701007387 */ /* 0x0003e60000100800 */
[----:B0-----:R-:W4:Y:S01]  /*1d890*/  LDL.LU R6, [R1+0x65c] ;  /* 0x00065c0001067983 */ /* 0x001f220000300800 */
[----:B-1----:R-:W4:Y:S01]  /*1d8a0*/  LDL.LU R7, [R1+0x7ac] ;  /* 0x0007ac0001077983 */ /* 0x002f220000300800 */
[----:B------:R-:W-:-:S04]  /*1d8b0*/  LOP3.LUT R9, R9, R8, RZ, 0x3c, !PT ;  /* 0x0000000809097212 */ /* 0x000fc800078e3cff */
[----:B------:R-:W-:-:S04]  /*1d8c0*/  LOP3.LUT R8, R9, R8, RZ, 0x3c, !PT ;  /* 0x0000000809087212 */ /* 0x000fc800078e3cff */
        /* <DEDUP_REMOVED lines=21> */
[----:B------:R0:W-:Y:S03]  /*1da20*/  STL [R1+0x65c], R7 ;  /* 0x00065c0701007387 */ /* 0x0001e60000100800 */
[----:B0-----:R-:W4:Y:S01]  /*1da30*/  LDL.LU R7, [R1+0x664] ;  /* 0x0006640001077983 */ /* 0x001f220000300800 */
[----:B------:R-:W-:-:S05]  /*1da40*/  IMAD.WIDE R8, R19, 0x2, R8 ;  /* 0x0000000213087825 */ /* 0x000fca00078e0208 */
[----:B------:R0:W-:Y:S01]  /*1da50*/  STL [R1+0x8a0], R8 ;  /* 0x0008a00801007387 */ /* 0x0001e20000100800 */
[----:B------:R1:W-:Y:S03]  /*1da60*/  STL [R1+0x7b0], R9 ;  /* 0x0007b00901007387 */ /* 0x0003e60000100800 */
[----:B0-----:R-:W4:Y:S01]  /*1da70*/  LDL.LU R8, [R1+0x7b8] ;  /* 0x0007b80001087983 */ /* 0x001f220000300800 */
[----:B-1----:R-:W4:Y:S02]  /*1da80*/  LDL.LU R9, [R1+0x8a4] ;  /* 0x0008a40001097983 */ /* 0x002f240000300800 */
[----:B--2---:R-:W-:Y:S02]  /*1da90*/  IMAD.MOV.U32 R6, RZ, RZ, R29 ;  /* 0x000000ffff067224 */ /* 0x004fe400078e001d */
        /* <DEDUP_REMOVED lines=31> */
[----:B0-----:R-:W2:Y:S01]  /*1dc90*/  LDL.LU R4, [R1+0x558] ;  /* 0x0005580001047983 */ /* 0x001ea20000300800 */
[----:B-1----:R-:W2:Y:S01]  /*1dca0*/  LDL.LU R5, [R1+0x670] ;  /* 0x0006700001057983 */ /* 0x002ea20000300800 */
[----:B----4-:R-:W-:-:S04]  /*1dcb0*/  LOP3.LUT R7, R7, R6, RZ, 0x3c, !PT ;  /* 0x0000000607077212 */ /* 0x010fc800078e3cff */
[----:B------:R-:W-:-:S04]  /*1dcc0*/  LOP3.LUT R6, R7, R6, RZ, 0x3c, !PT ;  /* 0x0000000607067212 */ /* 0x000fc800078e3cff */
[----:B------:R-:W-:-:S05]  /*1dcd0*/  LOP3.LUT R7, R7, R6, RZ, 0x3c, !PT ;  /* 0x0000000607077212 */ /* 0x000fca00078e3cff */
[----:B------:R-:W-:-:S05]  /*1dce0*/  IMAD.WIDE R6, R19, 0x2, R6 ;  /* 0x0000000213067825 */ /* 0x000fca00078e0206 */
[----:B------:R0:W-:Y:S01]  /*1dcf0*/  STL [R1+0x7bc], R6 ;  /* 0x0007bc0601007387 */ /* 0x0001e20000100800 */
[----:B------:R1:W-:Y:S03]  /*1dd00*/  STL [R1+0x66c], R7 ;  /* 0x00066c0701007387 */ /* 0x0003e60000100800 */
[----:B0-----:R-:W4:Y:S01]  /*1dd10*/  LDL.LU R6, [R1+0x674] ;  /* 0x0006740001067983 */ /* 0x001f220000300800 */
[----:B-1----:R-:W4:Y:S02]  /*1dd20*/  LDL.LU R7, [R1+0x7c4] ;  /* 0x0007c40001077983 */ /* 0x002f240000300800 */
[----:B------:R-:W-:-:S05]  /*1dd30*/  IMAD.WIDE R8, R19, 0x2, R8 ;  /* 0x0000000213087825 */ /* 0x000fca00078e0208 */
[----:B------:R0:W-:Y:S01]  /*1dd40*/  STL [R1+0x8a8], R8 ;  /* 0x0008a80801007387 */ /* 0x0001e20000100800 */
[----:B------:R1:W-:Y:S03]  /*1dd50*/  STL [R1+0x7c0], R9 ;  /* 0x0007c00901007387 */ /* 0x0003e60000100800 */
        /* <DEDUP_REMOVED lines=13> */
[----:B------:R-:W-:-:S04]  /*1de30*/  LOP3.LUT R6, R7, R6, RZ, 0x3c, !PT ;  /* 0x0000000607067212 */ /* 0x000fc800078e3cff */
[----:B------:R-:W-:-:S05]  /*1de40*/  LOP3.LUT R7, R7, R6, RZ, 0x3c, !PT ;  /* 0x0000000607077212 */ /* 0x000fca00078e3cff */
[----:B------:R-:W-:-:S05]  /*1de50*/  IMAD.WIDE R6, R19, 0x2, R6 ;  /* 0x0000000213067825 */ /* 0x000fca00078e0206 */
[----:B------:R0:W-:Y:S01]  /*1de60*/  STL [R1+0x7c4], R6 ;  /* 0x0007c40601007387 */ /* 0x0001e20000100800 */
[----:B------:R1:W-:Y:S01]  /*1de70*/  STL [R1+0x674], R7 ;  /* 0x0006740701007387 */ /* 0x0003e20000100800 */
[-C--:B------:R-:W-:Y:S02]  /*1de80*/  LOP3.LUT R9, R9, R8.reuse, RZ, 0x3c, !PT ;  /* 0x0000000809097212 */ /* 0x080fe400078e3cff */
[----:B0-----:R-:W4:Y:S01]  /*1de90*/  LDL.LU R6, [R1+0x67c] ;  /* 0x00067c0001067983 */ /* 0x001f220000300800 */
[----:B-1----:R-:W4:Y:S01]  /*1dea0*/  LDL.LU R7, [R1+0x7cc] ;  /* 0x0007cc0001077983 */ /* 0x002f220000300800 */
[----:B------:R-:W-:-:S04]  /*1deb0*/  LOP3.LUT R8, R9, R8, RZ, 0x3c, !PT ;  /* 0x0000000809087212 */ /* 0x000fc800078e3cff */
[----:B------:R-:W-:-:S05]  /*1dec0*/  LOP3.LUT R9, R9, R8, RZ, 0x3c, !PT ;  /* 0x0000000809097212 */ /* 0x000fca00078e3cff */
[----:B------:R-:W-:-:S05]  /*1ded0*/  IMAD.WIDE R8, R19, 0x2, R8 ;  /* 0x0000000213087825 */ /* 0x000fca00078e0208 */
[----:B------:R-:W-:Y:S01]  /*1dee0*/  STL [R1+0x8ac], R8 ;  /* 0x0008ac0801007387 */ /* 0x000fe20000100800 */
[----:B------:R2:W-:Y:S02]  /*1def0*/  STL [R1+0x7c8], R9 ;  /* 0x0007c80901007387 */ /* 0x0005e40000100800 */
[----:B--2---:R-:W-:Y:S02]  /*1df00*/  IMAD.MOV.U32 R9, RZ, RZ, R29 ;  /* 0x000000ffff097224 */ /* 0x004fe400078e001d */
[----:B---3--:R-:W-:Y:S01]  /*1df10*/  IMAD.MOV.U32 R8, RZ, RZ, R28 ;  /* 0x000000ffff087224 */ /* 0x008fe200078e001c */
[----:B------:R-:W2:Y:S01]  /*1df20*/  LDL.LU R29, [R1+0x9f4] ;  /* 0x0009f400011d7983 */ /* 0x000ea20000300800 */
[----:B------:R-:W3:Y:S01]  /*1df30*/  LDL.LU R28, [R1+0x9f0] ;  /* 0x0009f000011c7983 */ /* 0x000ee20000300800 */
[----:B------:R-:W-:-:S04]  /*1df40*/  LOP3.LUT R5, R5, R4, RZ, 0x3c, !PT ;  /* 0x0000000405057212 */ /* 0x000fc800078e3cff */
[----:B------:R-:W-:-:S04]  /*1df50*/  LOP3.LUT R4, R5, R4, RZ, 0x3c, !PT ;  /* 0x0000000405047212 */ /* 0x000fc800078e3cff */
[----:B------:R-:W-:-:S05]  /*1df60*/  LOP3.LUT R5, R5, R4, RZ, 0x3c, !PT ;  /* 0x0000000405057212 */ /* 0x000fca00078e3cff */
[----:B------:R-:W-:-:S05]  /*1df70*/  IMAD.WIDE R4, R19, 0x2, R4 ;  /* 0x0000000213047825 */ /* 0x000fca00078e0204 */
[----:B------:R0:W-:Y:S01]  /*1df80*/  STL [R1+0x678], R4 ;  /* 0x0006780401007387 */ /* 0x0001e20000100800 */
[----:B------:R1:W-:Y:S01]  /*1df90*/  STL [R1+0x55c], R5 ;  /* 0x00055c0501007387 */ /* 0x0003e20000100800 */
[-C--:B----4-:R-:W-:Y:S02]  /*1dfa0*/  LOP3.LUT R7, R7, R6.reuse, RZ, 0x3c, !PT ;  /* 0x0000000607077212 */ /* 0x090fe400078e3cff */
[----:B0-----:R-:W4:Y:S01]  /*1dfb0*/  LDL.LU R4, [R1+0x560] ;  /* 0x0005600001047983 */ /* 0x001f220000300800 */
[----:B-1----:R-:W4:Y:S01]  /*1dfc0*/  LDL.LU R5, [R1+0x680] ;  /* 0x0006800001057983 */ /* 0x002f220000300800 */
        /* <DEDUP_REMOVED lines=10> */
[----:B--2---:R-:W-:Y:S02]  /*1e070*/  IMAD.MOV.U32 R7, RZ, RZ, R29 ;  /* 0x000000ffff077224 */ /* 0x004fe400078e001d */
        /* <DEDUP_REMOVED lines=8> */
[----:B------:R3:W-:Y:S02]  /*1e100*/  STL [R1+0x560], R5 ;  /* 0x0005600501007387 */ /* 0x0007e40000100800 */
[----:B------:R-:W-:-:S04]  /*1e110*/  IMAD.WIDE R6, R19, 0x2, R6 ;  /* 0x0000000213067825 */ /* 0x000fc800078e0206 */
[----:B--2---:R-:W-:Y:S02]  /*1e120*/  IMAD.MOV.U32 R4, RZ, RZ, R29 ;  /* 0x000000ffff047224 */ /* 0x004fe400078e001d */
[----:B---3--:R-:W-:Y:S01]  /*1e130*/  IMAD.MOV.U32 R5, RZ, RZ, R28 ;  /* 0x000000ffff057224 */ /* 0x008fe200078e001c */
[----:B------:R-:W2:Y:S01]  /*1e140*/  LDL.LU R29, [R1+0x9e4] ;  /* 0x0009e400011d7983 */ /* 0x000ea20000300800 */
[----:B------:R-:W3:Y:S02]  /*1e150*/  LDL.LU R28, [R1+0x9e0] ;  /* 0x0009e000011c7983 */ /* 0x000ee40000300800 */
[----:B------:R0:W-:Y:S02]  /*1e160*/  STL [R1+0x7d4], R6 ;  /* 0x0007d40601007387 */ /* 0x0001e40000100800 */
[----:B------:R1:W-:Y:S01]  /*1e170*/  STL [R1+0x684], R7 ;  /* 0x0006840701007387 */ /* 0x0003e20000100800 */
[----:B0-----:R-:W4:Y:S01]  /*1e180*/  LDL.LU R6, [R1+0x68c] ;  /* 0x00068c0001067983 */ /* 0x001f220000300800 */
[----:B-1----:R-:W4:Y:S01]  /*1e190*/  LDL.LU R7, [R1+0x7dc] ;  /* 0x0007dc0001077983 */ /* 0x002f220000300800 */
[----:B------:R-:W-:-:S02]  /*1e1a0*/  LOP3.LUT R9, R9, R8, RZ, 0x3c, !PT ;  /* 0x0000000809097212 */ /* 0x000fc400078e3cff */
[----:B------:R-:W-:Y:S02]  /*1e1b0*/  LOP3.LUT R5, R5, R4, RZ, 0x3c, !PT ;  /* 0x0000000405057212 */ /* 0x000fe400078e3cff */
[----:B------:R-:W-:Y:S02]  /*1e1c0*/  LOP3.LUT R8, R9, R8, RZ, 0x3c, !PT ;  /* 0x0000000809087212 */ /* 0x000fe400078e3cff */
[----:B------:R-:W-:Y:S02]  /*1e1d0*/  LOP3.LUT R4, R5, R4, RZ, 0x3c, !PT ;  /* 0x0000000405047212 */ /* 0x000fe400078e3cff */
[----:B------:R-:W-:Y:S02]  /*1e1e0*/  LOP3.LUT R9, R9, R8, RZ, 0x3c, !PT ;  /* 0x0000000809097212 */ /* 0x000fe400078e3cff */
[----:B------:R-:W-:-:S03]  /*1e1f0*/  LOP3.LUT R5, R5, R4, RZ, 0x3c, !PT ;  /* 0x0000000405057212 */ /* 0x000fc600078e3cff */
[----:B------:R-:W-:-:S04]  /*1e200*/  IMAD.WIDE R8, R19, 0x2, R8 ;  /* 0x0000000213087825 */ /* 0x000fc800078e0208 */
[----:B------:R-:W-:Y:S01]  /*1e210*/  IMAD.WIDE R4, R19, 0x2, R4 ;  /* 0x0000000213047825 */ /* 0x000fe200078e0204 */
[----:B------:R-:W-:Y:S03]  /*1e220*/  STL [R1+0x8b4], R8 ;  /* 0x0008b40801007387 */ /* 0x000fe60000100800 */
[----:B------:R2:W-:Y:S02]  /*1e230*/  STL [R1+0x7d8], R9 ;  /* 0x0007d80901007387 */ /* 0x0005e40000100800 */
[----:B--2---:R-:W-:Y:S02]  /*1e240*/  IMAD.MOV.U32 R9, RZ, RZ, R29 ;  /* 0x000000ffff097224 */ /* 0x004fe400078e001d */
[----:B---3--:R-:W-:Y:S01]  /*1e250*/  IMAD.MOV.U32 R8, RZ, RZ, R28 ;  /* 0x000000ffff087224 */ /* 0x008fe200078e001c */
[----:B------:R-:W2:Y:S01]  /*1e260*/  LDL.LU R29, [R1+0x9dc] ;  /* 0x0009dc00011d7983 */ /* 0x000ea20000300800 */
[----:B------:R-:W3:Y:S02]  /*1e270*/  LDL.LU R28, [R1+0x9d8] ;  /* 0x0009d800011c7983 */ /* 0x000ee40000300800 */
[----:B------:R0:W-:Y:S02]  /*1e280*/  STL [R1+0x688], R4 ;  /* 0x0006880401007387 */ /* 0x0001e40000100800 */
[----:B------:R1:W-:Y:S01]  /*1e290*/  STL [R1+0x564], R5 ;  /* 0x0005640501007387 */ /* 0x0003e20000100800 */
        /* <DEDUP_REMOVED lines=30> */
[----:B------:R1:W-:Y:S03]  /*1e480*/  STL [R1+0x694], R7 ;  /* 0x0006940701007387 */ /* 0x0003e60000100800 */
[----:B0-----:R-:W4:Y:S01]  /*1e490*/  LDL.LU R6, [R1+0x69c] ;  /* 0x00069c0001067983 */ /* 0x001f220000300800 */
[----:B-1----:R-:W4:Y:S01]  /*1e4a0*/  LDL.LU R7, [R1+0x7ec] ;  /* 0x0007ec0001077983 */ /* 0x002f220000300800 */
[----:B------:R-:W-:Y:S02]  /*1e4b0*/  LOP3.LUT R9, R9, R8, RZ, 0x3c, !PT ;  /* 0x0000000809097212 */ /* 0x000fe400078e3cff */
[----:B------:R-:W-:Y:S02]  /*1e4c0*/  LOP3.LUT R5, R5, R4, RZ, 0x3c, !PT ;  /* 0x0000000405057212 */ /* 0x000fe400078e3cff */
[----:B------:R-:W-:-:S02]  /*1e4d0*/  LOP3.LUT R8, R9, R8, RZ, 0x3c, !PT ;  /* 0x0000000809087212 */ /* 0x000fc400078e3cff */
        /* <DEDUP_REMOVED lines=61> */
[----:B------:R1:W-:Y:S03]  /*1e8b0*/  STL [R1+0x574], R5 ;  /* 0x0005740501007387 */ /* 0x0003e60000100800 */
[----:B0-----:R-:W3:Y:S01]  /*1e8c0*/  LDL.LU R4, [R1+0x578] ;  /* 0x0005780001047983 */ /* 0x001ee20000300800 */
[----:B-1----:R-:W3:Y:S01]  /*1e8d0*/  LDL.LU R5, [R1+0x6b0] ;  /* 0x0006b00001057983 */ /* 0x002ee20000300800 */
[----:B----4-:R-:W-:-:S04]  /*1e8e0*/  LOP3.LUT R7, R7, R6, RZ, 0x3c, !PT ;  /* 0x0000000607077212 */ /* 0x010fc800078e3cff */
        /* <DEDUP_REMOVED lines=13> */
[----:B------:R-:W3:Y:S02]  /*1e9c0*/  LDL.LU R28, [R1+0x9b0] ;  /* 0x0009b000011c7983 */ /* 0x000ee40000300800 */
[----:B------:R-:W-:Y:S01]  /*1e9d0*/  IMAD.WIDE R6, R19, 0x2, R6 ;  /* 0x0000000213067825 */ /* 0x000fe200078e0206 */
[----:B------:R-:W-:-:S04]  /*1e9e0*/  LOP3.LUT R5, R5, R4, RZ, 0x3c, !PT ;  /* 0x0000000405057212 */ /* 0x000fc800078e3cff */
[----:B------:R-:W-:-:S04]  /*1e9f0*/  LOP3.LUT R4, R5, R4, RZ, 0x3c, !PT ;  /* 0x0000000405047212 */ /* 0x000fc800078e3cff */
[----:B------:R-:W-:-:S05]  /*1ea00*/  LOP3.LUT R5, R5, R4, RZ, 0x3c, !PT ;  /* 0x0000000405057212 */ /* 0x000fca00078e3cff */
[----:B------:R-:W-:-:S05]  /*1ea10*/  IMAD.WIDE R4, R19, 0x2, R4 ;  /* 0x0000000213047825 */ /* 0x000fca00078e0204 */
[----:B------:R2:W-:Y:S01]  /*1ea20*/  STL [R1+0x6b0], R4 ;  /* 0x0006b00401007387 */ /* 0x0005e20000100800 */
[----:B------:R3:W-:Y:S02]  /*1ea30*/  STL [R1+0x578], R5 ;  /* 0x0005780501007387 */ /* 0x0007e40000100800 */
[----:B--2---:R-:W-:Y:S02]  /*1ea40*/  IMAD.MOV.U32 R4, RZ, RZ, R29 ;  /* 0x000000ffff047224 */ /* 0x004fe400078e001d */
[----:B---3--:R-:W-:Y:S01]  /*1ea50*/  IMAD.MOV.U32 R5, RZ, RZ, R28 ;  /* 0x000000ffff057224 */ /* 0x008fe200078e001c */
[----:B------:R-:W2:Y:S01]  /*1ea60*/  LDL.LU R29, [R1+0x9ac] ;  /* 0x0009ac00011d7983 */ /* 0x000ea20000300800 */
[----:B------:R-:W3:Y:S02]  /*1ea70*/  LDL.LU R28, [R1+0x9a8] ;  /* 0x0009a800011c7983 */ /* 0x000ee40000300800 */
[----:B------:R0:W-:Y:S02]  /*1ea80*/  STL [R1+0x804], R6 ;  /* 0x0008040601007387 */ /* 0x0001e40000100800 */
[----:B------:R1:W-:Y:S01]  /*1ea90*/  STL [R1+0x6b4], R7 ;  /* 0x0006b40701007387 */ /* 0x0003e20000100800 */
[----:B0-----:R-:W3:Y:S01]  /*1eaa0*/  LDL.LU R6, [R1+0x6bc] ;  /* 0x0006bc0001067983 */ /* 0x001ee20000300800 */
[----:B-1----:R-:W3:Y:S01]  /*1eab0*/  LDL.LU R7, [R1+0x80c] ;  /* 0x00080c0001077983 */ /* 0x002ee20000300800 */
[----:B----4-:R-:W-:-:S02]  /*1eac0*/  LOP3.LUT R9, R9, R8, RZ, 0x3c, !PT ;  /* 0x0000000809097212 */ /* 0x010fc400078e3cff */
        /* <DEDUP_REMOVED lines=15> */
[-C--:B------:R-:W-:Y:S01]  /*1ebc0*/  LOP3.LUT R7, R7, R6.reuse, RZ, 0x3c, !PT ;  /* 0x0000000607077212 */ /* 0x080fe200078e3cff */
[----:B0-----:R-:W4:Y:S01]  /*1ebd0*/  LDL.LU R4, [R1+0x580] ;  /* 0x0005800001047983 */ /* 0x001f220000300800 */
[----:B-1----:R-:W4:Y:S02]  /*1ebe0*/  LDL.LU R5, [R1+0x6c0] ;  /* 0x0006c00001057983 */ /* 0x002f240000300800 */
[----:B------:R-:W-:-:S04]  /*1ebf0*/  LOP3.LUT R6, R7, R6, RZ, 0x3c, !PT ;  /* 0x0000000607067212 */ /* 0x000fc800078e3cff */
[----:B------:R-:W-:Y:S01]  /*1ec00*/  LOP3.LUT R7, R7, R6, RZ, 0x3c, !PT ;  /* 0x0000000607077212 */ /* 0x000fe200078e3cff */
[----:B------:R-:W-:-:S04]  /*1ec10*/  IMAD.WIDE R8, R19, 0x2, R8 ;  /* 0x0000000213087825 */ /* 0x000fc800078e0208 */
[----:B------:R-:W-:-:S05]  /*1ec20*/  IMAD.WIDE R6, R19, 0x2, R6 ;  /* 0x0000000213067825 */ /* 0x000fca00078e0206 */
[----:B------:R-:W-:Y:S01]  /*1ec30*/  STL [R1+0x80c], R6 ;  /* 0x00080c0601007387 */ /* 0x000fe20000100800 */
[----:B------:R-:W-:Y:S02]  /*1ec40*/  STL [R1+0x6bc], R7 ;  /* 0x0006bc0701007387 */ /* 0x000fe40000100800 */
[----:B------:R-:W-:Y:S02]  /*1ec50*/  STL [R1+0x8d0], R8 ;  /* 0x0008d00801007387 */ /* 0x000fe40000100800 */
[----:B------:R0:W-:Y:S02]  /*1ec60*/  STL [R1+0x810], R9 ;  /* 0x0008100901007387 */ /* 0x0001e40000100800 */
[----:B0-----:R-:W2:Y:S01]  /*1ec70*/  LDL.LU R9, [R1+0x8d4] ;  /* 0x0008d40001097983 */ /* 0x001ea20000300800 */
[----:B------:R-:W-:Y:S02]  /*1ec80*/  IMAD.MOV.U32 R6, RZ, RZ, R25 ;  /* 0x000000ffff067224 */ /* 0x000fe400078e0019 */
[----:B------:R-:W-:-:S02]  /*1ec90*/  IMAD.MOV.U32 R7, RZ, RZ, R26 ;  /* 0x000000ffff077224 */ /* 0x000fc400078e001a */
[----:B------:R-:W-:Y:S01]  /*1eca0*/  IMAD.MOV.U32 R26, RZ, RZ, R12 ;  /* 0x000000ffff1a7224 */ /* 0x000fe200078e000c */
[----:B------:R-:W3:Y:S01]  /*1ecb0*/  LDL.LU R25, [R1+0x588] ;  /* 0x0005880001197983 */ /* 0x000ee20000300800 */
[----:B------:R-:W3:Y:S01]  /*1ecc0*/  LDL.LU R12, [R1+0x8dc] ;  /* 0x0008dc00010c7983 */ /* 0x000ee20000300800 */
[----:B----4-:R-:W-:-:S04]  /*1ecd0*/  LOP3.LUT R5, R5, R4, RZ, 0x3c, !PT ;  /* 0x0000000405057212 */ /* 0x010fc800078e3cff */
[----:B------:R-:W-:-:S04]  /*1ece0*/  LOP3.LUT R4, R5, R4, RZ, 0x3c, !PT ;  /* 0x0000000405047212 */ /* 0x000fc800078e3cff */
[----:B------:R-:W-:-:S05]  /*1ecf0*/  LOP3.LUT R5, R5, R4, RZ, 0x3c, !PT ;  /* 0x0000000405057212 */ /* 0x000fca00078e3cff */
[----:B------:R-:W-:-:S04]  /*1ed00*/  IMAD.WIDE R4, R19, 0x2, R4 ;  /* 0x0000000213047825 */ /* 0x000fc800078e0204 */
[----:B--2---:R-:W-:Y:S02]  /*1ed10*/  IMAD.MOV.U32 R8, RZ, RZ, R9 ;  /* 0x000000ffff087224 */ /* 0x004fe400078e0009 */
[----:B---3--:R-:W-:Y:S02]  /*1ed20*/  IMAD.MOV.U32 R9, RZ, RZ, R28 ;  /* 0x000000ffff097224 */ /* 0x008fe400078e001c */
[----:B------:R-:W2:Y:S01]  /*1ed30*/  LDL.LU R28, [R1+0x99c] ;  /* 0x00099c00011c7983 */ /* 0x000ea20000300800 */
[----:B------:R-:W-:Y:S02]  /*1ed40*/  STL [R1+0x6c0], R4 ;  /* 0x0006c00401007387 */ /* 0x000fe40000100800 */
[----:B------:R0:W-:Y:S02]  /*1ed50*/  STL [R1+0x580], R5 ;  /* 0x0005800501007387 */ /* 0x0001e40000100800 */
[----:B0-----:R-:W-:Y:S02]  /*1ed60*/  IMAD.MOV.U32 R5, RZ, RZ, R29 ;  /* 0x000000ffff057224 */ /* 0x001fe400078e001d */
[----:B------:R-:W3:Y:S01]  /*1ed70*/  LDL.LU R29, [R1+0x998] ;  /* 0x00099800011d7983 */ /* 0x000ee20000300800 */
[----:B------:R-:W-:-:S04]  /*1ed80*/  LOP3.LUT R7, R7, R6, RZ, 0x3c, !PT ;  /* 0x0000000607077212 */ /* 0x000fc800078e3cff */
[----:B------:R-:W-:-:S04]  /*1ed90*/  LOP3.LUT R6, R7, R6, RZ, 0x3c, !PT ;  /* 0x0000000607067212 */ /* 0x000fc800078e3cff */
[----:B------:R-:W-:Y:S01]  /*1eda0*/  LOP3.LUT R7, R7, R6, RZ, 0x3c, !PT ;  /* 0x0000000607077212 */ /* 0x000fe200078e3cff */
[----:B------:R-:W-:-:S04]  /*1edb0*/  IMAD.WIDE R8, R19, 0x2, R8 ;  /* 0x0000000213087825 */ /* 0x000fc800078e0208 */
[----:B------:R-:W-:-:S05]  /*1edc0*/  IMAD.WIDE R6, R19, 0x2, R6 ;  /* 0x0000000213067825 */ /* 0x000fca00078e0206 */
[----:B------:R-:W-:Y:S01]  /*1edd0*/  STL [R1+0x814], R6 ;  /* 0x0008140601007387 */ /* 0x000fe20000100800 */
[----:B------:R2:W-:Y:S02]  /*1ede0*/  STL [R1+0x6c4], R7 ;  /* 0x0006c40701007387 */ /* 0x0005e40000100800 */
[----:B------:R0:W-:Y:S02]  /*1edf0*/  STL [R1+0x8d4], R8 ;  /* 0x0008d40801007387 */ /* 0x0001e40000100800 */
[----:B------:R1:W-:Y:S02]  /*1ee00*/  STL [R1+0x818], R9 ;  /* 0x0008180901007387 */ /* 0x0003e40000100800 */
[----:B--2---:R-:W-:Y:S02]  /*1ee10*/  IMAD.MOV.U32 R7, RZ, RZ, R28 ;  /* 0x000000ffff077224 */ /* 0x004fe400078e001c */
[----:B------:R-:W2:Y:S01]  /*1ee20*/  LDL.LU R28, [R1+0x994] ;  /* 0x00099400011c7983 */ /* 0x000ea20000300800 */
[----:B---3--:R-:W-:-:S03]  /*1ee30*/  IMAD.MOV.U32 R6, RZ, RZ, R29 ;  /* 0x000000ffff067224 */ /* 0x008fc600078e001d */
[----:B------:R-:W3:Y:S01]  /*1ee40*/  LDL.LU R29, [R1+0x990] ;  /* 0x00099000011d7983 */ /* 0x000ee20000300800 */
[----:B------:R-:W-:Y:S02]  /*1ee50*/  IMAD.MOV.U32 R4, RZ, RZ, R24 ;  /* 0x000000ffff047224 */ /* 0x000fe400078e0018 */
[----:B------:R-:W-:-:S04]  /*1ee60*/  IMAD.WIDE R6, R19, 0x2, R6 ;  /* 0x0000000213067825 */ /* 0x000fc800078e0206 */
[----:B------:R-:W-:-:S04]  /*1ee70*/  IMAD.WIDE R4, R19, 0x2, R4 ;  /* 0x0000000213047825 */ /* 0x000fc800078e0204 */
[----:B0-----:R-:W-:Y:S02]  /*1ee80*/  IMAD.MOV.U32 R8, RZ, RZ, R23 ;  /* 0x000000ffff087224 */ /* 0x001fe400078e0017 */
[----:B-1----:R-:W-:Y:S01]  /*1ee90*/  IMAD.MOV.U32 R9, RZ, RZ, R22 ;  /* 0x000000ffff097224 */ /* 0x002fe200078e0016 */
[----:B------:R2:W-:Y:S03]  /*1eea0*/  STL [R1+0x6c8], R4 ;  /* 0x0006c80401007387 */ /* 0x0005e60000100800 */
[----:B------:R-:W-:-:S04]  /*1eeb0*/  IMAD.WIDE R8, R19, 0x2, R8 ;  /* 0x0000000213087825 */ /* 0x000fc800078e0208 */
[----:B------:R-:W-:Y:S02]  /*1eec0*/  STL [R1+0x584], R5 ;  /* 0x0005840501007387 */ /* 0x000fe40000100800 */
[----:B------:R-:W-:Y:S01]  /*1eed0*/  STL [R1+0x81c], R6 ;  /* 0x00081c0601007387 */ /* 0x000fe20000100800 */
[----:B------:R-:W-:Y:S01]  /*1eee0*/  STL [R1+0x6cc], R7 ;  /* 0x0006cc0701007387 */ /* 0x000fe20000100800 */
[----:B------:R-:W4:Y:S02]  /*1eef0*/  LDL.LU R22, [R1+0x834] ;  /* 0x0008340001167983 */ /* 0x000f240000300800 */
[----:B------:R-:W4:Y:S02]  /*1ef00*/  LDL.LU R23, [R1+0x8e4] ;  /* 0x0008e40001177983 */ /* 0x000f240000300800 */
[----:B------:R-:W-:Y:S01]  /*1ef10*/  STL [R1+0x8d8], R8 ;  /* 0x0008d80801007387 */ /* 0x000fe20000100800 */
[----:B------:R3:W-:Y:S01]  /*1ef20*/  STL [R1+0x820], R9 ;  /* 0x0008200901007387 */ /* 0x0007e20000100800 */
[----:B--2---:R-:W-:-:S03]  /*1ef30*/  IMAD.MOV.U32 R4, RZ, RZ, R28 ;  /* 0x000000ffff047224 */ /* 0x004fc600078e001c */
[----:B------:R-:W2:Y:S01]  /*1ef40*/  LDL.LU R28, [R1+0x98c] ;  /* 0x00098c00011c7983 */ /* 0x000ea20000300800 */
[----:B---3--:R-:W-:-:S03]  /*1ef50*/  IMAD.MOV.U32 R9, RZ, RZ, R29 ;  /* 0x000000ffff097224 */ /* 0x008fc600078e001d */
[----:B------:R-:W3:Y:S01]  /*1ef60*/  LDL.LU R29, [R1+0x988] ;  /* 0x00098800011d7983 */ /* 0x000ee20000300800 */
[----:B------:R-:W-:Y:S02]  /*1ef70*/  IMAD.MOV.U32 R5, RZ, RZ, R25 ;  /* 0x000000ffff057224 */ /* 0x000fe400078e0019 */
[----:B------:R-:W-:Y:S02]  /*1ef80*/  IMAD.MOV.U32 R6, RZ, RZ, R27 ;  /* 0x000000ffff067224 */ /* 0x000fe400078e001b */
[----:B------:R-:W-:Y:S02]  /*1ef90*/  IMAD.MOV.U32 R7, RZ, RZ, R26 ;  /* 0x000000ffff077224 */ /* 0x000fe400078e001a */
[----:B------:R-:W-:-:S04]  /*1efa0*/  IMAD.WIDE R4, R19, 0x2, R4 ;  /* 0x0000000213047825 */ /* 0x000fc800078e0204 */
[----:B------:R-:W-:-:S04]  /*1efb0*/  IMAD.WIDE R6, R19, 0x2, R6 ;  /* 0x0000000213067825 */ /* 0x000fc800078e0206 */
[----:B------:R-:W-:Y:S01]  /*1efc0*/  IMAD.MOV.U32 R8, RZ, RZ, R12 ;  /* 0x000000ffff087224 */ /* 0x000fe200078e000c */
[----:B------:R-:W-:Y:S01]  /*1efd0*/  STL [R1+0x6d0], R4 ;  /* 0x0006d00401007387 */ /* 0x000fe20000100800 */
[----:B------:R-:W-:Y:S02]  /*1efe0*/  STL [R1+0x588], R5 ;  /* 0x0005880501007387 */ /* 0x000fe40000100800 */
[----:B------:R-:W-:Y:S02]  /*1eff0*/  STL [R1+0x824], R6 ;  /* 0x0008240601007387 */ /* 0x000fe40000100800 */
[----:B------:R-:W4:Y:S02]  /*1f000*/  LDL.LU R12, [R1+0xdc] ;  /* 0x0000dc00010c7983 */ /* 0x000f240000300800 */
[----:B------:R-:W-:Y:S01]  /*1f010*/  IMAD.WIDE R8, R19, 0x2, R8 ;  /* 0x0000000213087825 */ /* 0x000fe200078e0208 */
[----:B------:R2:W-:Y:S04]  /*1f020*/  STL [R1+0x6d4], R7 ;  /* 0x0006d40701007387 */ /* 0x0005e80000100800 */
[----:B------:R0:W-:Y:S01]  /*1f030*/  STL [R1+0x8dc], R8 ;  /* 0x0008dc0801007387 */ /* 0x0001e20000100800 */
[----:B------:R1:W-:Y:S02]  /*1f040*/  STL [R1+0x828], R9 ;  /* 0x0008280901007387 */ /* 0x0003e40000100800 */
[----:B--2---:R-:W-:-:S02]  /*1f050*/  IMAD.MOV.U32 R7, RZ, RZ, R28 ;  /* 0x000000ffff077224 */ /* 0x004fc400078e001c */
[----:B------:R-:W2:Y:S01]  /*1f060*/  LDL.LU R28, [R1+0x984] ;  /* 0x00098400011c7983 */ /* 0x000ea20000300800 */
[----:B---3--:R-:W-:-:S03]  /*1f070*/  IMAD.MOV.U32 R6, RZ, RZ, R29 ;  /* 0x000000ffff067224 */ /* 0x008fc600078e001d */
[----:B------:R-:W2:Y:S01]  /*1f080*/  LDL.LU R29, [R1+0x980] ;  /* 0x00098000011d7983 */ /* 0x000ea20000300800 */
[----:B------:R-:W-:Y:S02]  /*1f090*/  IMAD.MOV.U32 R4, RZ, RZ, R14 ;  /* 0x000000ffff047224 */ /* 0x000fe400078e000e */
[----:B------:R-:W-:-:S04]  /*1f0a0*/  IMAD.MOV.U32 R5, RZ, RZ, R13 ;  /* 0x000000ffff057224 */ /* 0x000fc800078e000d */
[----:B------:R-:W-:Y:S01]  /*1f0b0*/  IMAD.WIDE R4, R19, 0x2, R4 ;  /* 0x0000000213047825 */ /* 0x000fe200078e0204 */
[----:B----4-:R-:W-:-:S03]  /*1f0c0*/  IADD3 R12, R12, -0x1, RZ ;  /* 0xffffffff0c0c7810 */ /* 0x010fc60007ffe0ff */
[----:B0-----:R-:W-:Y:S02]  /*1f0d0*/  IMAD.MOV.U32 R8, RZ, RZ, R21 ;  /* 0x000000ffff087224 */ /* 0x001fe400078e0015 */
[----:B-1----:R-:W-:Y:S01]  /*1f0e0*/  IMAD.MOV.U32 R9, RZ, RZ, R15 ;  /* 0x000000ffff097224 */ /* 0x002fe200078e000f */
[----:B------:R-:W-:Y:S01]  /*1f0f0*/  ISETP.NE.U32.AND P0, PT, R12, RZ, PT ;  /* 0x000000ff0c00720c */ /* 0x000fe20003f05070 */
[----:B------:R0:W-:Y:S01]  /*1f100*/  STL [R1+0x6d8], R4 ;  /* 0x0006d80401007387 */ /* 0x0001e20000100800 */
[----:B------:R-:W-:-:S04]  /*1f110*/  IMAD.WIDE R6, R19, 0x2, R6 ;  /* 0x0000000213067825 */ /* 0x000fc800078e0206 */
[----:B------:R1:W-:Y:S02]  /*1f120*/  STL [R1+0x58c], R5 ;  /* 0x00058c0501007387 */ /* 0x0003e40000100800 */
[----:B------:R-:W-:Y:S02]  /*1f130*/  IMAD.MOV.U32 R13, RZ, RZ, c[0x0][0x188] ;  /* 0x00006200ff0d7624 */ /* 0x000fe400078e00ff */
[----:B------:R-:W-:-:S04]  /*1f140*/  IMAD.WIDE R8, R19, 0x2, R8 ;  /* 0x0000000213087825 */ /* 0x000fc800078e0208 */
[----:B------:R-:W-:Y:S01]  /*1f150*/  IMAD.SHL.U32 R13, R13, 0x20, RZ ;  /* 0x000000200d0d7824 */ /* 0x000fe200078e00ff */
[----:B------:R-:W-:Y:S01]  /*1f160*/  STL [R1+0x82c], R6 ;  /* 0x00082c0601007387 */ /* 0x000fe20000100800 */
[----:B------:R2:W-:Y:S02]  /*1f170*/  STL [R1+0x6dc], R7 ;  /* 0x0006dc0701007387 */ /* 0x0005e40000100800 */
[----:B0-----:R-:W-:Y:S02]  /*1f180*/  IMAD.MOV.U32 R4, RZ, RZ, R23 ;  /* 0x000000ffff047224 */ /* 0x001fe400078e0017 */
[----:B-1----:R-:W-:Y:S01]  /*1f190*/  IMAD.MOV.U32 R5, RZ, RZ, R22 ;  /* 0x000000ffff057224 */ /* 0x002fe200078e0016 */
[----:B------:R-:W-:Y:S03]  /*1f1a0*/  STL [R1+0x8e0], R8 ;  /* 0x0008e00801007387 */ /* 0x000fe60000100800 */
[----:B------:R-:W-:Y:S01]  /*1f1b0*/  IMAD.WIDE R4, R19, 0x2, R4 ;  /* 0x0000000213047825 */ /* 0x000fe200078e0204 */
[----:B------:R-:W-:Y:S03]  /*1f1c0*/  STL [R1+0x830], R9 ;  /* 0x0008300901007387 */ /* 0x000fe60000100800 */
[----:B------:R-:W-:Y:S01]  /*1f1d0*/  STL [R1+0xdc], R12 ;  /* 0x0000dc0c01007387 */ /* 0x000fe20000100800 */
[----:B------:R-:W-:Y:S01]  /*1f1e0*/  UIADD3 UR4, UR4, -0x20, URZ ;  /* 0xffffffe004047890 */ /* 0x000fe2000fffe03f */
[----:B------:R0:W-:Y:S01]  /*1f1f0*/  STL [R1+0x8e4], R4 ;  /* 0x0008e40401007387 */ /* 0x0001e20000100800 */
[----:B------:R1:W-:Y:S02]  /*1f200*/  STL [R1+0x834], R5 ;  /* 0x0008340501007387 */ /* 0x0003e40000100800 */
[----:B--2---:R-:W-:-:S04]  /*1f210*/  IMAD.WIDE R6, R13, 0x2, R28 ;  /* 0x000000020d067825 */ /* 0x004fc800078e021c */
[----:B0-----:R-:W-:Y:S02]  /*1f220*/  IMAD.MOV.U32 R4, RZ, RZ, R6 ;  /* 0x000000ffff047224 */ /* 0x001fe400078e0006 */
[----:B-1----:R-:W-:Y:S01]  /*1f230*/  IMAD.MOV.U32 R5, RZ, RZ, R7 ;  /* 0x000000ffff057224 */ /* 0x002fe200078e0007 */
[----:B------:R-:W-:Y:S01]  /*1f240*/  @!P0 CALL.REL.NOINC `(.L_x_1) ;  /* 0x0000001000008944 */ /* 0x000fe20003c00000 */
[----:B------:R-:W-:Y:S05]  /*1f250*/  BRA `(.L_x_2) ;  /* 0xfffef33000007947 */ /* 0x000fea000383ffff */
.L_x_1:
[----:B------:R0:W-:Y:S04]  /*1f260*/  STL [R1+0xb48], R20 ;  /* 0x000b481401007387 */ /* 0x0001e80000100800 */
[----:B0-----:R-:W2:Y:S04]  /*1f270*/  LDL.LU R20, [R1+0x124] ;  /* 0x0001240001147983 */ /* 0x001ea80000300800 */
[----:B--2---:R0:W-:Y:S04]  /*1f280*/  STL [R1+0xb4c], R20 ;  /* 0x000b4c1401007387 */ /* 0x0041e80000100800 */
        /* <DEDUP_REMOVED lines=16> */
[----:B-----5:R1:W-:Y:S01]  /*1f390*/  STL [R1+0xb44], R16 ;  /* 0x000b441001007387 */ /* 0x0203e20000100800 */
[----:B------:R-:W-:-:S02]  /*1f3a0*/  IMAD.MOV.U32 R21, RZ, RZ, R17 ;  /* 0x000000ffff157224 */ /* 0x000fc400078e0011 */
[----:B0-----:R-:W-:Y:S01]  /*1f3b0*/  IMAD.MOV.U32 R20, RZ, RZ, R18 ;  /* 0x000000ffff147224 */ /* 0x001fe200078e0012 */
[----:B-1----:R-:W2:Y:S04]  /*1f3c0*/  LDL.LU R16, [R1+0x134] ;  /* 0x0001340001107983 */ /* 0x002ea80000300800 */
        /* <DEDUP_REMOVED lines=17> */
[----:B------:R1:W-:Y:S01]  /*1f4e0*/  STL [R1+0xb40], R10 ;  /* 0x000b400a01007387 */ /* 0x0003e20000100800 */
[----:B0-----:R-:W-:-:S03]  /*1f4f0*/  IMAD.MOV.U32 R16, RZ, RZ, R11 ;  /* 0x000000ffff107224 */ /* 0x001fc600078e000b */
[----:B-1----:R-:W2:Y:S04]  /*1f500*/  LDL.LU R10, [R1+0x144] ;  /* 0x00014400010a7983 */ /* 0x002ea80000300800 */
[----:B------:R-:W2:Y:S04]  /*1f510*/  LDL.LU R3, [R1+0x154] ;  /* 0x0001540001037983 */ /* 0x000ea80000300800 */
[----:B------:R-:W3:Y:S04]  /*1f520*/  LDL.LU R0, [R1+0x164] ;  /* 0x0001640001007983 */ /* 0x000ee80000300800 */
[----:B------:R-:W3:Y:S04]  /*1f530*/  LDL.LU R2, [R1+0x174] ;  /* 0x0001740001027983 */ /* 0x000ee80000300800 */
[----:B------:R-:W4:Y:S04]  /*1f540*/  LDL.LU R4, [R1+0x110] ;  /* 0x0001100001047983 */ /* 0x000f280000300800 */
[----:B------:R-:W4:Y:S04]  /*1f550*/  LDL.LU R5, [R1+0xf0] ;  /* 0x0000f00001057983 */ /* 0x000f280000300800 */
        /* <DEDUP_REMOVED lines=12> */
[----:B------:R-:W2:Y:S01]  /*1f620*/  LDL.LU R14, [R1+0x1dc] ;  /* 0x0001dc00010e7983 */ /* 0x000ea20000300800 */
[----:B------:R-:W-:-:S03]  /*1f630*/  F2FP.PACK_AB R20, R16, R20 ;  /* 0x000000141014723e */ /* 0x000fc600000000ff */
        /* <DEDUP_REMOVED lines=9> */
[----:B0-----:R-:W2:Y:S02]  /*1f6d0*/  LDL.LU R20, [R1+0xb8c] ;  /* 0x000b8c0001147983 */ /* 0x001ea40000300800 */
[----:B--2---:R-:W-:-:S02]  /*1f6e0*/  F2FP.PACK_AB R20, R16, R20 ;  /* 0x000000141014723e */ /* 0x004fc400000000ff */
        /* <DEDUP_REMOVED lines=30> */
[----:B0-----:R-:W2:Y:S01]  /*1f8d0*/  LDL.LU R20, [R1+0xb4c] ;  /* 0x000b4c0001147983 */ /* 0x001ea20000300800 */
[----:B------:R-:W-:Y:S02]  /*1f8e0*/  F2FP.PACK_AB R3, R10, R3 ;  /* 0x000000030a03723e */ /* 0x000fe400000000ff */
[----:B---3--:R-:W-:-:S02]  /*1f8f0*/  F2FP.PACK_AB R0, R0, R2 ;  /* 0x000000020000723e */ /* 0x008fc400000000ff */
[----:B------:R-:W-:Y:S02]  /*1f900*/  F2FP.PACK_AB R2, R6, R7 ;  /* 0x000000070602723e */ /* 0x000fe400000000ff */
[----:B--2---:R-:W-:Y:S02]  /*1f910*/  F2FP.PACK_AB R16, R20, R16 ;  /* 0x000000101410723e */ /* 0x004fe400000000ff */
[----:B------:R-:W2:Y:S04]  /*1f920*/  LDL.LU R20, [R1+0xb48] ;  /* 0x000b480001147983 */ /* 0x000ea80000300800 */
[----:B------:R0:W-:Y:S04]  /*1f930*/  STL [R1+0x4f8], R16 ;  /* 0x0004f81001007387 */ /* 0x0001e80000100800 */
[----:B0-----:R-:W3:Y:S04]  /*1f940*/  LDL.LU R16, [R1+0xb44] ;  /* 0x000b440001107983 */ /* 0x001ee80000300800 */
[----:B------:R-:W3:Y:S04]  /*1f950*/  LDL.LU R10, [R1+0xb40] ;  /* 0x000b4000010a7983 */ /* 0x000ee80000300800 */
[----:B------:R4:W-:Y:S04]  /*1f960*/  STL [R1+0x4f4], R3 ;  /* 0x0004f40301007387 */ /* 0x0009e80000100800 */
[----:B------:R0:W-:Y:S01]  /*1f970*/  STL [R1+0x4f0], R0 ;  /* 0x0004f00001007387 */ /* 0x0001e20000100800 */
[----:B----4-:R-:W-:-:S02]  /*1f980*/  F2FP.PACK_AB R3, R4, R5 ;  /* 0x000000050403723e */ /* 0x010fc400000000ff */
[----:B0-----:R-:W-:-:S03]  /*1f990*/  F2FP.PACK_AB R0, R28, R29 ;  /* 0x0000001d1c00723e */ /* 0x001fc600000000ff */
[----:B------:R0:W-:Y:S04]  /*1f9a0*/  STL [R1+0x14c], R3 ;  /* 0x00014c0301007387 */ /* 0x0001e80000100800 */
[----:B------:R1:W-:Y:S04]  /*1f9b0*/  STL [R1+0x148], R2 ;  /* 0x0001480201007387 */ /* 0x0003e80000100800 */
[----:B------:R4:W-:Y:S01]  /*1f9c0*/  STL [R1+0x144], R0 ;  /* 0x0001440001007387 */ /* 0x0009e20000100800 */
[----:B0-----:R-:W-:Y:S02]  /*1f9d0*/  F2FP.PACK_AB R3, R8, R9 ;  /* 0x000000090803723e */ /* 0x001fe400000000ff */
[----:B-1----:R-:W-:-:S03]  /*1f9e0*/  F2FP.PACK_AB R2, R24, R25 ;  /* 0x000000191802723e */ /* 0x002fc600000000ff */
[----:B------:R0:W-:Y:S01]  /*1f9f0*/  STL [R1+0x140], R3 ;  /* 0x0001400301007387 */ /* 0x0001e20000100800 */
[----:B----4-:R-:W-:-:S03]  /*1fa00*/  F2FP.PACK_AB R0, R26, R27 ;  /* 0x0000001b1a00723e */ /* 0x010fc600000000ff */
[----:B------:R1:W-:Y:S04]  /*1fa10*/  STL [R1+0x15c], R2 ;  /* 0x00015c0201007387 */ /* 0x0003e80000100800 */
[----:B------:R-:W-:Y:S01]  /*1fa20*/  STL [R1+0x158], R0 ;  /* 0x0001580001007387 */ /* 0x000fe20000100800 */
[----:B0-----:R-:W-:Y:S02]  /*1fa30*/  F2FP.PACK_AB R3, R12, R13 ;  /* 0x0000000d0c03723e */ /* 0x001fe400000000ff */
[----:B-1----:R-:W-:-:S03]  /*1fa40*/  F2FP.PACK_AB R2, R14, R15 ;  /* 0x0000000f0e02723e */ /* 0x002fc600000000ff */
[----:B------:R0:W-:Y:S04]  /*1fa50*/  STL [R1+0x154], R3 ;  /* 0x0001540301007387 */ /* 0x0001e80000100800 */
[----:B------:R1:W-:Y:S01]  /*1fa60*/  STL [R1+0x150], R2 ;  /* 0x0001500201007387 */ /* 0x0003e20000100800 */
[----:B0-----:R-:W-:Y:S02]  /*1fa70*/  F2FP.PACK_AB R3, R22, R23 ;  /* 0x000000171603723e */ /* 0x001fe400000000ff */
[----:B-1----:R-:W-:Y:S02]  /*1fa80*/  F2FP.PACK_AB R2, R11, R17 ;  /* 0x000000110b02723e */ /* 0x002fe400000000ff */
[----:B--2---:R-:W-:-:S05]  /*1fa90*/  F2FP.PACK_AB R0, R20, R21 ;  /* 0x000000151400723e */ /* 0x004fca00000000ff */
[----:B------:R0:W-:Y:S04]  /*1faa0*/  STL [R1+0x16c], R0 ;  /* 0x00016c0001007387 */ /* 0x0001e80000100800 */
[----:B------:R1:W-:Y:S01]  /*1fab0*/  STL [R1+0x168], R3 ;  /* 0x0001680301007387 */ /* 0x0003e20000100800 */
[----:B0-----:R-:W-:-:S03]  /*1fac0*/  F2FP.PACK_AB R0, R18, R19 ;  /* 0x000000131200723e */ /* 0x001fc600000000ff */
[----:B-1----:R-:W2:Y:S04]  /*1fad0*/  LDL.LU R3, [R1+0x224] ;  /* 0x0002240001037983 */ /* 0x002ea80000300800 */
        /* <DEDUP_REMOVED lines=35> */
[----:B------:R-:W2:Y:S01]  /*1fd10*/  LDL.LU R0, [R1+0x234] ;  /* 0x0002340001007983 */ /* 0x000ea20000300800 */
[----:B---3--:R-:W-:-:S03]  /*1fd20*/  IMAD.MOV.U32 R3, RZ, RZ, R16 ;  /* 0x000000ffff037224 */ /* 0x008fc600078e0010 */
        /* <DEDUP_REMOVED lines=50> */
[----:B0-----:R-:W-:-:S03]  /*20050*/  IMAD.MOV.U32 R0, RZ, RZ, R10 ;  /* 0x000000ffff007224 */ /* 0x001fc600078e000a */
        /* <DEDUP_REMOVED lines=82> */
[----:B------:R4:W-:Y:S02]  /*20580*/  STL [R1+0xd8], R3 ;  /* 0x0000d80301007387 */ /* 0x0009e40000100800 */
[----:B----4-:R-:W-:Y:S02]  /*20590*/  F2FP.PACK_AB R3, R6, R7 ;  /* 0x000000070603723e */ /* 0x010fe400000000ff */
[----:B--2---:R-:W-:Y:S02]  /*205a0*/  F2FP.PACK_AB R2, R0, R2 ;  /* 0x000000020002723e */ /* 0x004fe400000000ff */
[----:B---3--:R-:W-:-:S03]  /*205b0*/  F2FP.PACK_AB R0, R4, R5 ;  /* 0x000000050400723e */ /* 0x008fc600000000ff */
[----:B------:R0:W-:Y:S04]  /*205c0*/  STL [R1+0xd4], R2 ;  /* 0x0000d40201007387 */ /* 0x0001e80000100800 */
[----:B------:R1:W-:Y:S04]  /*205d0*/  STL [R1+0xd0], R0 ;  /* 0x0000d00001007387 */ /* 0x0003e80000100800 */
[----:B------:R2:W-:Y:S01]  /*205e0*/  STL [R1+0xfc], R3 ;  /* 0x0000fc0301007387 */ /* 0x0005e20000100800 */
[----:B0-----:R-:W-:Y:S02]  /*205f0*/  F2FP.PACK_AB R2, R28, R29 ;  /* 0x0000001d1c02723e */ /* 0x001fe400000000ff */
[----:B-1----:R-:W-:-:S03]  /*20600*/  F2FP.PACK_AB R0, R8, R9 ;  /* 0x000000090800723e */ /* 0x002fc600000000ff */
[----:B------:R0:W-:Y:S01]  /*20610*/  STL [R1+0xf8], R2 ;  /* 0x0000f80201007387 */ /* 0x0001e20000100800 */
[----:B--2---:R-:W-:-:S03]  /*20620*/  F2FP.PACK_AB R3, R24, R25 ;  /* 0x000000191803723e */ /* 0x004fc600000000ff */
        /* <DEDUP_REMOVED lines=10> */
[----:B------:R-:W-:Y:S01]  /*206d0*/  STL [R1+0x100], R2 ;  /* 0x0001000201007387 */ /* 0x000fe20000100800 */
[----:B--2---:R-:W-:-:S03]  /*206e0*/  F2FP.PACK_AB R3, R10, R11 ;  /* 0x0000000b0a03723e */ /* 0x004fc600000000ff */
[----:B------:R-:W-:Y:S04]  /*206f0*/  STL [R1+0x11c], R0 ;  /* 0x00011c0001007387 */ /* 0x000fe80000100800 */
[----:B------:R0:W-:Y:S04]  /*20700*/  STL [R1+0x118], R3 ;  /* 0x0001180301007387 */ /* 0x0001e80000100800 */
[----:B0-----:R-:W2:Y:S01]  /*20710*/  LDL.LU R3, [R1+0x2c0] ;  /* 0x0002c00001037983 */ /* 0x001ea20000300800 */
[----:B------:R-:W-:Y:S02]  /*20720*/  F2FP.PACK_AB R2, R16, R17 ;  /* 0x000000111002723e */ /* 0x000fe400000000ff */
[----:B------:R-:W-:-:S03]  /*20730*/  F2FP.PACK_AB R0, R18, R19 ;  /* 0x000000131200723e */ /* 0x000fc600000000ff */
        /* <DEDUP_REMOVED lines=14> */
[----:B------:R-:W3:Y:S04]  /*20820*/  LDL.LU R0, [R1+0x2d0] ;  /* 0x0002d00001007983 */ /* 0x000ee80000300800 */
[----:B---3--:R0:W-:Y:S04]  /*20830*/  STL [R1+0xa80], R0 ;  /* 0x000a800001007387 */ /* 0x0081e80000100800 */
[----:B0-----:R-:W3:Y:S04]  /*20840*/  LDL.LU R0, [R1+0x2b0] ;  /* 0x0002b00001007983 */ /* 0x001ee80000300800 */
        /* <DEDUP_REMOVED lines=11> */
[----:B0-----:R-:W2:Y:S04]  /*20900*/  LDL.LU R0, [R1+0x274] ;  /* 0x0002740001007983 */ /* 0x001ea80000300800 */
[----:B------:R-:W3:Y:S04]  /*20910*/  LDL.LU R2, [R1+0x2e0] ;  /* 0x0002e00001027983 */ /* 0x000ee80000300800 */
[----:B------:R-:W4:Y:S04]  /*20920*/  LDL.LU R4, [R1+0x2fc] ;  /* 0x0002fc0001047983 */ /* 0x000f280000300800 */
        /* <DEDUP_REMOVED lines=25> */
[----:B--2---:R-:W-:-:S03]  /*20ac0*/  F2FP.PACK_AB R3, R0, R3 ;  /* 0x000000030003723e */ /* 0x004fc600000000ff */
        /* <DEDUP_REMOVED lines=24> */
[----:B------:R-:W2:Y:S01]  /*20c50*/  LDL.LU R0, [R1+0xa80] ;  /* 0x000a800001007983 */ /* 0x000ea20000300800 */
[----:B----4-:R-:W-:Y:S02]  /*20c60*/  F2FP.PACK_AB R27, R4, R27 ;  /* 0x0000001b041b723e */ /* 0x010fe400000000ff */
[----:B---3--:R-:W-:Y:S01]  /*20c70*/  F2FP.PACK_AB R26, R5, R26 ;  /* 0x0000001a051a723e */ /* 0x008fe200000000ff */
[----:B------:R-:W-:Y:S01]  /*20c80*/  STL [R1+0x134], R3 ;  /* 0x0001340301007387 */ /* 0x000fe20000100800 */
[----:B------:R-:W-:Y:S02]  /*20c90*/  F2FP.PACK_AB R25, R6, R25 ;  /* 0x000000190619723e */ /* 0x000fe400000000ff */
[----:B------:R-:W-:Y:S01]  /*20ca0*/  F2FP.PACK_AB R24, R7, R24 ;  /* 0x000000180718723e */ /* 0x000fe200000000ff */
[----:B------:R-:W-:Y:S01]  /*20cb0*/  STL [R1+0x980], R27 ;  /* 0x0009801b01007387 */ /* 0x000fe20000100800 */
[----:B------:R-:W-:Y:S02]  /*20cc0*/  F2FP.PACK_AB R23, R28, R23 ;  /* 0x000000171c17723e */ /* 0x000fe400000000ff */
[----:B------:R-:W-:-:S02]  /*20cd0*/  F2FP.PACK_AB R22, R29, R22 ;  /* 0x000000161d16723e */ /* 0x000fc400000000ff */
[----:B------:R-:W-:Y:S02]  /*20ce0*/  F2FP.PACK_AB R21, R8, R21 ;  /* 0x000000150815723e */ /* 0x000fe400000000ff */
[----:B------:R-:W-:Y:S02]  /*20cf0*/  F2FP.PACK_AB R20, R9, R20 ;  /* 0x000000140914723e */ /* 0x000fe400000000ff */
[----:B------:R-:W-:Y:S02]  /*20d00*/  F2FP.PACK_AB R19, R12, R19 ;  /* 0x000000130c13723e */ /* 0x000fe400000000ff */
[----:B------:R-:W-:Y:S02]  /*20d10*/  F2FP.PACK_AB R18, R13, R18 ;  /* 0x000000120d12723e */ /* 0x000fe400000000ff */
[----:B------:R-:W-:Y:S02]  /*20d20*/  F2FP.PACK_AB R17, R14, R17 ;  /* 0x000000110e11723e */ /* 0x000fe400000000ff */
[----:B------:R-:W-:-:S02]  /*20d30*/  F2FP.PACK_AB R16, R15, R16 ;  /* 0x000000100f10723e */ /* 0x000fc400000000ff */
[----:B--2---:R-:W-:-:S05]  /*20d40*/  F2FP.PACK_AB R0, R0, R2 ;  /* 0x000000020000723e */ /* 0x004fca00000000ff */
[----:B------:R-:W-:Y:S04]  /*20d50*/  STL [R1+0x130], R0 ;  /* 0x0001300001007387 */ /* 0x000fe80000100800 */
        /* <DEDUP_REMOVED lines=11> */
[----:B------:R-:W2:Y:S04]  /*20e10*/  LDL.LU R14, [R1+0x320] ;  /* 0x00032000010e7983 */ /* 0x000ea80000300800 */
[----:B------:R-:W3:Y:S04]  /*20e20*/  LDL.LU R13, [R1+0x340] ;  /* 0x00034000010d7983 */ /* 0x000ee80000300800 */
[----:B---3--:R0:W-:Y:S04]  /*20e30*/  STL [R1+0xa7c], R13 ;  /* 0x000a7c0d01007387 */ /* 0x0081e80000100800 */
[----:B0-----:R-:W2:Y:S04]  /*20e40*/  LDL.LU R13, [R1+0x310] ;  /* 0x00031000010d7983 */ /* 0x001ea80000300800 */
[----:B------:R-:W3:Y:S01]  /*20e50*/  LDL.LU R12, [R1+0x360] ;  /* 0x00036000010c7983 */ /* 0x000ee20000300800 */
[----:B------:R-:W-:-:S03]  /*20e60*/  F2FP.PACK_AB R15, R10, R11 ;  /* 0x0000000b0a0f723e */ /* 0x000fc600000000ff */
[----:B---3--:R0:W-:Y:S04]  /*20e70*/  STL [R1+0xa78], R12 ;  /* 0x000a780c01007387 */ /* 0x0081e80000100800 */
[----:B0-----:R-:W3:Y:S04]  /*20e80*/  LDL.LU R12, [R1+0x330] ;  /* 0x00033000010c7983 */ /* 0x001ee80000300800 */
[----:B------:R-:W4:Y:S04]  /*20e90*/  LDL.LU R11, [R1+0x38c] ;  /* 0x00038c00010b7983 */ /* 0x000f280000300800 */
[----:B----4-:R0:W-:Y:S04]  /*20ea0*/  STL [R1+0xa74], R11 ;  /* 0x000a740b01007387 */ /* 0x0101e80000100800 */
[----:B0-----:R-:W4:Y:S04]  /*20eb0*/  LDL.LU R11, [R1+0x350] ;  /* 0x00035000010b7983 */ /* 0x001f280000300800 */
[----:B------:R-:W2:Y:S04]  /*20ec0*/  LDL.LU R10, [R1+0x3ac] ;  /* 0x0003ac00010a7983 */ /* 0x000ea80000300800 */
[----:B--2---:R0:W-:Y:S04]  /*20ed0*/  STL [R1+0xa70], R10 ;  /* 0x000a700a01007387 */ /* 0x0041e80000100800 */
[----:B0-----:R-:W2:Y:S04]  /*20ee0*/  LDL.LU R10, [R1+0x37c] ;  /* 0x00037c00010a7983 */ /* 0x001ea80000300800 */
[----:B------:R-:W2:Y:S01]  /*20ef0*/  LDL.LU R9, [R1+0x3cc] ;  /* 0x0003cc0001097983 */ /* 0x000ea20000300800 */
[----:B------:R-:W-:-:S03]  /*20f00*/  F2FP.PACK_AB R14, R13, R14 ;  /* 0x0000000e0d0e723e */ /* 0x000fc600000000ff */
[----:B--2---:R0:W-:Y:S04]  /*20f10*/  STL [R1+0xa6c], R9 ;  /* 0x000a6c0901007387 */ /* 0x0041e80000100800 */
[----:B0-----:R-:W2:Y:S04]  /*20f20*/  LDL.LU R9, [R1+0x39c] ;  /* 0x00039c0001097983 */ /* 0x001ea80000300800 */
        /* <DEDUP_REMOVED lines=23> */
[----:B0-----:R-:W2:Y:S04]  /*210a0*/  LDL.LU R15, [R1+0x3b8] ;  /* 0x0003b800010f7983 */ /* 0x001ea80000300800 */
[----:B------:R-:W3:Y:S04]  /*210b0*/  LDL.LU R13, [R1+0xa7c] ;  /* 0x000a7c00010d7983 */ /* 0x000ee80000300800 */
[----:B------:R0:W-:Y:S04]  /*210c0*/  STL [R1+0x9b4], R14 ;  /* 0x0009b40e01007387 */ /* 0x0001e80000100800 */
[----:B0-----:R-:W2:Y:S01]  /*210d0*/  LDL.LU R14, [R1+0x398] ;  /* 0x00039800010e7983 */ /* 0x001ea20000300800 */
[----:B---3--:R-:W-:-:S03]  /*210e0*/  F2FP.PACK_AB R13, R12, R13 ;  /* 0x0000000d0c0d723e */ /* 0x008fc600000000ff */
[----:B------:R-:W4:Y:S04]  /*210f0*/  LDL.LU R12, [R1+0xa78] ;  /* 0x000a7800010c7983 */ /* 0x000f280000300800 */
[----:B------:R0:W-:Y:S04]  /*21100*/  STL [R1+0x9b8], R13 ;  /* 0x0009b80d01007387 */ /* 0x0001e80000100800 */
[----:B0-----:R-:W3:Y:S01]  /*21110*/  LDL.LU R13, [R1+0x378] ;  /* 0x00037800010d7983 */ /* 0x001ee20000300800 */
[----:B----4-:R-:W-:-:S03]  /*21120*/  F2FP.PACK_AB R12, R11, R12 ;  /* 0x0000000c0b0c723e */ /* 0x010fc600000000ff */
[----:B------:R-:W4:Y:S04]  /*21130*/  LDL.LU R11, [R1+0xa74] ;  /* 0x000a7400010b7983 */ /* 0x000f280000300800 */
[----:B------:R0:W-:Y:S04]  /*21140*/  STL [R1+0x9bc], R12 ;  /* 0x0009bc0c01007387 */ /* 0x0001e80000100800 */
[----:B0-----:R-:W2:Y:S01]  /*21150*/  LDL.LU R12, [R1+0x3dc] ;  /* 0x0003dc00010c7983 */ /* 0x001ea20000300800 */
[----:B----4-:R-:W-:-:S03]  /*21160*/  F2FP.PACK_AB R11, R10, R11 ;  /* 0x0000000b0a0b723e */ /* 0x010fc600000000ff */
[----:B------:R-:W2:Y:S04]  /*21170*/  LDL.LU R10, [R1+0xa70] ;  /* 0x000a7000010a7983 */ /* 0x000ea80000300800 */
[----:B------:R0:W-:Y:S04]  /*21180*/  STL [R1+0x9c0], R11 ;  /* 0x0009c00b01007387 */ /* 0x0001e80000100800 */
[----:B0-----:R-:W4:Y:S01]  /*21190*/  LDL.LU R11, [R1+0x3bc] ;  /* 0x0003bc00010b7983 */ /* 0x001f220000300800 */
[----:B--2---:R-:W-:-:S03]  /*211a0*/  F2FP.PACK_AB R10, R9, R10 ;  /* 0x0000000a090a723e */ /* 0x004fc600000000ff */
[----:B------:R-:W4:Y:S01]  /*211b0*/  LDL.LU R9, [R1+0xa6c] ;  /* 0x000a6c0001097983 */ /* 0x000f220000300800 */
[----:B------:R-:W-:Y:S02]  /*211c0*/  F2FP.PACK_AB R8, R12, R8 ;  /* 0x000000080c08723e */ /* 0x000fe400000000ff */
[----:B---3--:R-:W-:Y:S01]  /*211d0*/  F2FP.PACK_AB R7, R13, R7 ;  /* 0x000000070d07723e */ /* 0x008fe200000000ff */
[----:B------:R-:W-:Y:S01]  /*211e0*/  STL [R1+0x9c4], R10 ;  /* 0x0009c40a01007387 */ /* 0x000fe20000100800 */
[----:B------:R-:W-:Y:S02]  /*211f0*/  F2FP.PACK_AB R6, R14, R6 ;  /* 0x000000060e06723e */ /* 0x000fe400000000ff */
[----:B------:R-:W-:Y:S02]  /*21200*/  F2FP.PACK_AB R5, R15, R5 ;  /* 0x000000050f05723e */ /* 0x000fe400000000ff */
[----:B------:R-:W-:Y:S02]  /*21210*/  F2FP.PACK_AB R4, R16, R4 ;  /* 0x000000041004723e */ /* 0x000fe400000000ff */
[----:B------:R-:W-:-:S02]  /*21220*/  F2FP.PACK_AB R3, R27, R3 ;  /* 0x000000031b03723e */ /* 0x000fc400000000ff */
[----:B----4-:R-:W-:-:S05]  /*21230*/  F2FP.PACK_AB R9, R11, R9 ;  /* 0x000000090b09723e */ /* 0x010fca00000000ff */
[----:B------:R-:W-:Y:S04]  /*21240*/  STL [R1+0x9c8], R9 ;  /* 0x0009c80901007387 */ /* 0x000fe80000100800 */
[----:B------:R-:W-:Y:S04]  /*21250*/  STL [R1+0x9cc], R8 ;  /* 0x0009cc0801007387 */ /* 0x000fe80000100800 */
[----:B------:R-:W-:Y:S04]  /*21260*/  STL [R1+0x9d0], R7 ;  /* 0x0009d00701007387 */ /* 0x000fe80000100800 */
[----:B------:R-:W-:Y:S04]  /*21270*/  STL [R1+0x9d4], R6 ;  /* 0x0009d40601007387 */ /* 0x000fe80000100800 */
[----:B------:R0:W-:Y:S04]  /*21280*/  STL [R1+0x9d8], R5 ;  /* 0x0009d80501007387 */ /* 0x0001e80000100800 */
[----:B------:R1:W-:Y:S01]  /*21290*/  STL [R1+0x9dc], R4 ;  /* 0x0009dc0401007387 */ /* 0x0003e20000100800 */
[----:B0-----:R-:W-:-:S02]  /*212a0*/  F2FP.PACK_AB R5, R17, R18 ;  /* 0x000000121105723e */ /* 0x001fc400000000ff */
[----:B-1----:R-:W-:-:S03]  /*212b0*/  F2FP.PACK_AB R4, R19, R20 ;  /* 0x000000141304723e */ /* 0x002fc600000000ff */
[----:B------:R0:W-:Y:S01]  /*212c0*/  STL [R1+0xc], R5 ;  /* 0x00000c0501007387 */ /* 0x0001e20000100800 */
[----:B------:R-:W-:-:S03]  /*212d0*/  F2FP.PACK_AB R6, R21, R22 ;  /* 0x000000161506723e */ /* 0x000fc600000000ff */
[----:B------:R1:W-:Y:S01]  /*212e0*/  STL [R1+0x8], R4 ;  /* 0x0000080401007387 */ /* 0x0003e20000100800 */
[----:B0-----:R-:W-:-:S03]  /*212f0*/  F2FP.PACK_AB R5, R23, R24 ;  /* 0x000000181705723e */ /* 0x001fc600000000ff */
[----:B------:R-:W-:Y:S01]  /*21300*/  STL [R1+0x4], R6 ;  /* 0x0000040601007387 */ /* 0x000fe20000100800 */
[----:B-1----:R-:W-:-:S03]  /*21310*/  F2FP.PACK_AB R4, R25, R26 ;  /* 0x0000001a1904723e */ /* 0x002fc600000000ff */
[----:B------:R-:W-:Y:S04]  /*21320*/  STL [R1], R5 ;  /* 0x0000000501007387 */ /* 0x000fe80000100800 */
[----:B------:R0:W-:Y:S04]  /*21330*/  STL [R1+0x1c], R4 ;  /* 0x00001c0401007387 */ /* 0x0001e80000100800 */
[----:B------:R-:W-:Y:S04]  /*21340*/  STL [R1+0x18], R3 ;  /* 0x0000180301007387 */ /* 0x000fe80000100800 */
[----:B0-----:R-:W2:Y:S01]  /*21350*/  LDL.LU R4, [R1+0x4ac] ;  /* 0x0004ac0001047983 */ /* 0x001ea20000300800 */
[----:B------:R-:W-:-:S02]  /*21360*/  F2FP.PACK_AB R2, R0, R2 ;  /* 0x000000020002723e */ /* 0x000fc400000000ff */
        /* <DEDUP_REMOVED lines=171> */
[----:B----4-:R-:W-:-:S03]  /*21e20*/  F2FP.PACK_AB R8, R7, R8 ;  /* 0x000000080708723e */ /* 0x010fc600000000ff */
[----:B------:R0:W-:Y:S01]  /*21e30*/  STL [R1+0x68], R4 ;  /* 0x0000680401007387 */ /* 0x0001e20000100800 */
[----:B---3--:R-:W-:Y:S02]  /*21e40*/  F2FP.PACK_AB R10, R9, R10 ;  /* 0x0000000a090a723e */ /* 0x008fe400000000ff */
[----:B------:R-:W-:Y:S01]  /*21e50*/  F2FP.PACK_AB R12, R11, R12 ;  /* 0x0000000c0b0c723e */ /* 0x000fe200000000ff */
[----:B0-----:R0:W5:Y:S01]  /*21e60*/  LDL.LU R4, [R1+0x9dc] ;  /* 0x0009dc0001047983 */ /* 0x0011620000300800 */
[----:B------:R-:W-:Y:S02]  /*21e70*/  F2FP.PACK_AB R14, R13, R14 ;  /* 0x0000000e0d0e723e */ /* 0x000fe400000000ff */
[----:B------:R-:W-:Y:S02]  /*21e80*/  F2FP.PACK_AB R16, R15, R16 ;  /* 0x000000100f10723e */ /* 0x000fe400000000ff */
        /* <DEDUP_REMOVED lines=8> */
[----:B--2---:R-:W-:Y:S02]  /*21f10*/  F2FP.PACK_AB R6, R5, R6 ;  /* 0x000000060506723e */ /* 0x004fe400000000ff */
[----:B------:R0:W5:Y:S04]  /*21f20*/  LDL.LU R5, [R1+0x9d8] ;  /* 0x0009d80001057983 */ /* 0x0001680000300800 */
[----:B------:R1:W-:Y:S04]  /*21f30*/  STL [R1+0x64], R6 ;  /* 0x0000640601007387 */ /* 0x0003e80000100800 */
[----:B-1----:R0:W5:Y:S04]  /*21f40*/  LDL.LU R6, [R1+0x9d4] ;  /* 0x0009d40001067983 */ /* 0x0021680000300800 */
        /* <DEDUP_REMOVED lines=32> */
[----:B------:R0:W-:Y:S04]  /*22150*/  STL [R1+0x90], R0 ;  /* 0x0000900001007387 */ /* 0x0001e80000100800 */
[----:B------:R0:W-:Y:S02]  /*22160*/  STL [R1+0x94], R2 ;  /* 0x0000940201007387 */ /* 0x0001e40000100800 */
.L_x_0:
[----:B-----5:R-:W-:Y:S04]  /*22170*/  STL.64 [R1+0xb18], R6 ;  /* 0x000b180601007387 */ /* 0x020fe80000100a00 */
[----:B------:R-:W-:Y:S04]  /*22180*/  STL.64 [R1+0xb10], R4 ;  /* 0x000b100401007387 */ /* 0x000fe80000100a00 */
[----:B------:R-:W-:Y:S04]  /*22190*/  STL.64 [R1+0xb08], R10 ;  /* 0x000b080a01007387 */ /* 0x000fe80000100a00 */
[----:B------:R-:W-:Y:S04]  /*221a0*/  STL.64 [R1+0xb00], R8 ;  /* 0x000b000801007387 */ /* 0x000fe80000100a00 */
[----:B------:R-:W-:Y:S04]  /*221b0*/  STL.64 [R1+0xaf8], R14 ;  /* 0x000af80e01007387 */ /* 0x000fe80000100a00 */
[----:B------:R-:W-:Y:S04]  /*221c0*/  STL.64 [R1+0xaf0], R12 ;  /* 0x000af00c01007387 */ /* 0x000fe80000100a00 */
[----:B------:R-:W-:Y:S04]  /*221d0*/  STL.64 [R1+0xae8], R18 ;  /* 0x000ae81201007387 */ /* 0x000fe80000100a00 */
[----:B------:R2:W-:Y:S04]  /*221e0*/  STL.64 [R1+0xae0], R16 ;  /* 0x000ae01001007387 */ /* 0x0005e80000100a00 */
[----:B--2---:R-:W2:Y:S04]  /*221f0*/  LDL.LU R16, [R1+0x20] ;  /* 0x0000200001107983 */ /* 0x004ea80000300800 */
[----:B------:R-:W2:Y:S04]  /*22200*/  LDL.LU R17, [R1+0x24] ;  /* 0x0000240001117983 */ /* 0x000ea80000300800 */
[----:B------:R-:W3:Y:S04]  /*22210*/  LDL.LU R18, [R1+0x28] ;  /* 0x0000280001127983 */ /* 0x000ee80000300800 */
[----:B------:R-:W3:Y:S04]  /*22220*/  LDL.LU R19, [R1+0x2c] ;  /* 0x00002c0001137983 */ /* 0x000ee80000300800 */
[----:B-1----:R-:W1:Y:S04]  /*22230*/  S2R R29, SR_TID.X ;  /* 0x00000000001d7919 */ /* 0x002e680000002100 */
[----:B------:R-:W-:Y:S06]  /*22240*/  BAR.SYNC.DEFER_BLOCKING 0x0 ;  /* 0x0000000000007b1d */ /* 0x000fec0000010000 */
[----:B---3--:R-:W-:Y:S04]  /*22250*/  STL.64 [R1+0xb28], R18 ;  /* 0x000b281201007387 */ /* 0x008fe80000100a00 */
[----:B--2---:R2:W-:Y:S04]  /*22260*/  STL.64 [R1+0xb20], R16 ;  /* 0x000b201001007387 */ /* 0x0045e80000100a00 */
[----:B------:R-:W3:Y:S04]  /*22270*/  LDL.LU R12, [R1+0x30] ;  /* 0x00003000010c7983 */ /* 0x000ee80000300800 */
[----:B------:R-:W3:Y:S04]  /*22280*/  LDL.LU R13, [R1+0x34] ;  /* 0x00003400010d7983 */ /* 0x000ee80000300800 */
[----:B------:R-:W4:Y:S04]  /*22290*/  LDL.LU R14, [R1+0x38] ;  /* 0x00003800010e7983 */ /* 0x000f280000300800 */
[----:B------:R-:W4:Y:S04]  /*222a0*/  LDL.LU R15, [R1+0x3c] ;  /* 0x00003c00010f7983 */ /* 0x000f280000300800 */
[----:B----4-:R-:W-:Y:S04]  /*222b0*/  STL.64 [R1+0xb38], R14 ;  /* 0x000b380e01007387 */ /* 0x010fe80000100a00 */
[----:B---3--:R3:W-:Y:S04]  /*222c0*/  STL.64 [R1+0xb30], R12 ;  /* 0x000b300c01007387 */ /* 0x0087e80000100a00 */
[----:B------:R-:W4:Y:S04]  /*222d0*/  LDL.LU R4, [R1+0x50] ;  /* 0x0000500001047983 */ /* 0x000f280000300800 */
[----:B------:R-:W4:Y:S04]  /*222e0*/  LDL.LU R5, [R1+0x54] ;  /* 0x0000540001057983 */ /* 0x000f280000300800 */
[----:B------:R-:W2:Y:S04]  /*222f0*/  LDL.LU R6, [R1+0x58] ;  /* 0x0000580001067983 */ /* 0x000ea80000300800 */
[----:B------:R-:W2:Y:S04]  /*22300*/  LDL.LU R7, [R1+0x5c] ;  /* 0x00005c0001077983 */ /* 0x000ea80000300800 */
[----:B--2---:R-:W-:Y:S04]  /*22310*/  STL.64 [R1+0xb48], R6 ;  /* 0x000b480601007387 */ /* 0x004fe80000100a00 */
[----:B----4-:R-:W-:Y:S04]  /*22320*/  STL.64 [R1+0xb40], R4 ;  /* 0x000b400401007387 */ /* 0x010fe80000100a00 */
[----:B------:R-:W2:Y:S04]  /*22330*/  LDL.LU R16, [R1+0x60] ;  /* 0x0000600001107983 */ /* 0x000ea80000300800 */
[----:B------:R-:W2:Y:S04]  /*22340*/  LDL.LU R17, [R1+0x64] ;  /* 0x0000640001117983 */ /* 0x000ea80000300800 */
[----:B------:R-:W4:Y:S04]  /*22350*/  LDL.LU R18, [R1+0x68] ;  /* 0x0000680001127983 */ /* 0x000f280000300800 */
[----:B------:R-:W4:Y:S04]  /*22360*/  LDL.LU R19, [R1+0x6c] ;  /* 0x00006c0001137983 */ /* 0x000f280000300800 */
[----:B0-----:R-:W2:Y:S04]  /*22370*/  LDL.LU R3, [R1+0x4] ;  /* 0x0000040001037983 */ /* 0x001ea80000300800 */
[----:B------:R-:W3:Y:S04]  /*22380*/  LDL.LU R2, [R1+0x8] ;  /* 0x0000080001027983 */ /* 0x000ee80000300800 */
[----:B------:R-:W3:Y:S04]  /*22390*/  LDL.LU R0, [R1+0xc] ;  /* 0x00000c0001007983 */ /* 0x000ee80000300800 */
[----:B----4-:R-:W-:Y:S04]  /*223a0*/  STL.64 [R1+0xb58], R18 ;  /* 0x000b581201007387 */ /* 0x010fe80000100a00 */
[----:B--2---:R0:W-:Y:S04]  /*223b0*/  STL.64 [R1+0xb50], R16 ;  /* 0x000b501001007387 */ /* 0x0041e80000100a00 */
[----:B---3--:R-:W2:Y:S04]  /*223c0*/  LDL.LU R12, [R1+0x70] ;  /* 0x00007000010c7983 */ /* 0x008ea80000300800 */
[----:B------:R-:W2:Y:S04]  /*223d0*/  LDL.LU R13, [R1+0x74] ;  /* 0x00007400010d7983 */ /* 0x000ea80000300800 */
[----:B------:R-:W2:Y:S04]  /*223e0*/  LDL.LU R14, [R1+0x78] ;  /* 0x00007800010e7983 */ /* 0x000ea80000300800 */
[----:B------:R-:W2:Y:S04]  /*223f0*/  LDL.LU R15, [R1+0x7c] ;  /* 0x00007c00010f7983 */ /* 0x000ea80000300800 */
[----:B0-----:R-:W3:Y:S04]  /*22400*/  LDL.LU R16, [R1+0x90] ;  /* 0x0000900001107983 */ /* 0x001ee80000300800 */
[----:B------:R-:W3:Y:S04]  /*22410*/  LDL.LU R17, [R1+0x94] ;  /* 0x0000940001117983 */ /* 0x000ee80000300800 */
[----:B------:R-:W3:Y:S04]  /*22420*/  LDL.LU R18, [R1+0x98] ;  /* 0x0000980001127983 */ /* 0x000ee80000300800 */
[----:B------:R-:W3:Y:S04]  /*22430*/  LDL.LU R19, [R1+0x9c] ;  /* 0x00009c0001137983 */ /* 0x000ee80000300800 */
[----:B------:R-:W4:Y:S04]  /*22440*/  LDL.LU R4, [R1+0x80] ;  /* 0x0000800001047983 */ /* 0x000f280000300800 */
[----:B------:R-:W4:Y:S04]  /*22450*/  LDL.LU R5, [R1+0x84] ;  /* 0x0000840001057983 */ /* 0x000f280000300800 */
[----:B------:R-:W4:Y:S04]  /*22460*/  LDL.LU R6, [R1+0x88] ;  /* 0x0000880001067983 */ /* 0x000f280000300800 */
[----:B------:R-:W4:Y:S04]  /*22470*/  LDL.LU R7, [R1+0x8c] ;  /* 0x00008c0001077983 */ /* 0x000f280000300800 */
[----:B------:R-:W2:Y:S04]  /*22480*/  LDL.LU R8, [R1+0x40] ;  /* 0x0000400001087983 */ /* 0x000ea80000300800 */
[----:B------:R-:W2:Y:S04]  /*22490*/  LDL.LU R9, [R1+0x44] ;  /* 0x0000440001097983 */ /* 0x000ea80000300800 */
[----:B------:R-:W2:Y:S04]  /*224a0*/  LDL.LU R10, [R1+0x48] ;  /* 0x00004800010a7983 */ /* 0x000ea80000300800 */
[----:B------:R-:W2:Y:S04]  /*224b0*/  LDL.LU R11, [R1+0x4c] ;  /* 0x00004c00010b7983 */ /* 0x000ea80000300800 */
[----:B------:R-:W-:Y:S04]  /*224c0*/  STL.64 [R1+0xad8], R22 ;  /* 0x000ad81601007387 */ /* 0x000fe80000100a00 */
[----:B------:R0:W-:Y:S04]  /*224d0*/  STL.64 [R1+0xad0], R20 ;  /* 0x000ad01401007387 */ /* 0x0001e80000100a00 */
[----:B0-----:R-:W2:Y:S04]  /*224e0*/  LDL.LU R20, [R1+0x10] ;  /* 0x0000100001147983 */ /* 0x001ea80000300800 */
[----:B------:R-:W2:Y:S04]  /*224f0*/  LDL.LU R21, [R1+0x14] ;  /* 0x0000140001157983 */ /* 0x000ea80000300800 */
[----:B------:R-:W2:Y:S04]  /*22500*/  LDL.LU R22, [R1+0x18] ;  /* 0x0000180001167983 */ /* 0x000ea80000300800 */
[----:B------:R-:W2:Y:S04]  /*22510*/  LDL.LU R23, [R1+0x1c] ;  /* 0x00001c0001177983 */ /* 0x000ea80000300800 */
[----:B------:R0:W-:Y:S04]  /*22520*/  STL.64 [R1+0xac8], R26 ;  /* 0x000ac81a01007387 */ /* 0x0001e80000100a00 */
[----:B------:R1:W-:Y:S01]  /*22530*/  STL.64 [R1+0xac0], R24 ;  /* 0x000ac01801007387 */ /* 0x0003e20000100a00 */
[----:B0-----:R-:W-:-:S03]  /*22540*/  IMAD.MOV.U32 R26, RZ, RZ, R2 ;  /* 0x000000ffff1a7224 */ /* 0x001fc600078e0002 */
[----:B------:R-:W0:Y:S01]  /*22550*/  S2R R2, SR_TID.X ;  /* 0x0000000000027919 */ /* 0x000e220000002100 */
[----:B------:R-:W-:Y:S02]  /*22560*/  IMAD.MOV.U32 R27, RZ, RZ, R0 ;  /* 0x000000ffff1b7224 */ /* 0x000fe400078e0000 */
[----:B-1----:R-:W-:Y:S01]  /*22570*/  IMAD.MOV.U32 R25, RZ, RZ, R3 ;  /* 0x000000ffff197224 */ /* 0x002fe200078e0003 */
[----:B------:R-:W2:Y:S01]  /*22580*/  LDL.LU R24, [R1] ;  /* 0x0000000001187983 */ /* 0x000ea20000300800 */
[C---:B------:R-:W-:Y:S02]  /*22590*/  IMAD.SHL.U32 R3, R29.reuse, 0x400, RZ ;  /* 0x000004001d037824 */ /* 0x040fe400078e00ff */
[----:B------:R-:W-:-:S03]  /*225a0*/  IMAD.SHL.U32 R0, R29, 0x20, RZ ;  /* 0x000000201d007824 */ /* 0x000fc600078e00ff */
[----:B------:R-:W-:Y:S02]  /*225b0*/  LOP3.LUT R3, R3, 0x6000, RZ, 0xc0, !PT ;  /* 0x0000600003037812 */ /* 0x000fe400078ec0ff */
[----:B------:R-:W-:Y:S02]  /*225c0*/  LOP3.LUT R0, R0, 0x60, RZ, 0xc0, !PT ;  /* 0x0000006000007812 */ /* 0x000fe400078ec0ff */
[----:B0-----:R-:W-:Y:S01]  /*225d0*/  LOP3.LUT R28, R2, 0x60, RZ, 0xc0, !PT ;  /* 0x00000060021c7812 */ /* 0x001fe200078ec0ff */
[----:B------:R-:W-:-:S04]  /*225e0*/  IMAD.SHL.U32 R2, R29, 0x4, RZ ;  /* 0x000000041d027824 */ /* 0x000fc800078e00ff */
[----:B------:R-:W-:Y:S01]  /*225f0*/  IMAD R3, R28, 0x40, R3 ;  /* 0x000000401c037824 */ /* 0x000fe200078e0203 */
[----:B------:R-:W-:Y:S01]  /*22600*/  LOP3.LUT R0, R0, 0x70, R2, 0x78, !PT ;  /* 0x0000007000007812 */ /* 0x000fe200078e7802 */
[C---:B------:R-:W-:Y:S02]  /*22610*/  IMAD.SHL.U32 R28, R29.reuse, 0x10, RZ ;  /* 0x000000101d1c7824 */ /* 0x040fe400078e00ff */
[----:B------:R-:W-:Y:S02]  /*22620*/  IMAD.SHL.U32 R2, R29, 0x1000, RZ ;  /* 0x000010001d027824 */ /* 0x000fe400078e00ff */
[----:B------:R-:W-:Y:S01]  /*22630*/  IMAD.IADD R3, R0, 0x1, R3 ;  /* 0x0000000100037824 */ /* 0x000fe200078e0203 */
[----:B------:R-:W-:-:S04]  /*22640*/  LOP3.LUT R28, R28, 0x7f0, RZ, 0xc0, !PT ;  /* 0x000007f01c1c7812 */ /* 0x000fc800078ec0ff */
[----:B------:R-:W-:Y:S01]  /*22650*/  LOP3.LUT R28, R28, 0x6000, R2, 0xf8, !PT ;  /* 0x000060001c1c7812 */ /* 0x000fe200078ef802 */
[----:B---3--:R0:W-:Y:S04]  /*22660*/  STS.128 [R3], R16 ;  /* 0x0000001003007388 */ /* 0x0081e80000000c00 */
[----:B0-----:R-:W3:Y:S04]  /*22670*/  LDL.LU.64 R18, [R1+0xb58] ;  /* 0x000b580001127983 */ /* 0x001ee80000300a00 */
[----:B------:R-:W3:Y:S04]  /*22680*/  LDL.LU.64 R16, [R1+0xb50] ;  /* 0x000b500001107983 */ /* 0x000ee80000300a00 */
[----:B----4-:R0:W-:Y:S04]  /*22690*/  STS.128 [R3+0x400], R4 ;  /* 0x0004000403007388 */ /* 0x0101e80000000c00 */
[----:B--2---:R1:W-:Y:S04]  /*226a0*/  STS.128 [R3+0x80], R12 ;  /* 0x0000800c03007388 */ /* 0x0043e80000000c00 */
[----:B0-----:R-:W2:Y:S04]  /*226b0*/  LDL.LU.64 R6, [R1+0xb48] ;  /* 0x000b480001067983 */ /* 0x001ea80000300a00 */
[----:B------:R-:W2:Y:S04]  /*226c0*/  LDL.LU.64 R4, [R1+0xb40] ;  /* 0x000b400001047983 */ /* 0x000ea80000300a00 */
[----:B-1----:R-:W4:Y:S04]  /*226d0*/  LDL.LU.64 R14, [R1+0xb38] ;  /* 0x000b3800010e7983 */ /* 0x002f280000300a00 */
[----:B------:R-:W4:Y:S04]  /*226e0*/  LDL.LU.64 R12, [R1+0xb30] ;  /* 0x000b3000010c7983 */ /* 0x000f280000300a00 */
[----:B---3--:R0:W-:Y:S04]  /*226f0*/  STS.128 [R3+0x480], R16 ;  /* 0x0004801003007388 */ /* 0x0081e80000000c00 */
[----:B0-----:R-:W3:Y:S04]  /*22700*/  LDL.LU.64 R18, [R1+0xb28] ;  /* 0x000b280001127983 */ /* 0x001ee80000300a00 */
[----:B------:R-:W3:Y:S04]  /*22710*/  LDL.LU.64 R16, [R1+0xb20] ;  /* 0x000b200001107983 */ /* 0x000ee80000300a00 */
[----:B--2---:R0:W-:Y:S04]  /*22720*/  STS.128 [R3+0x100], R4 ;  /* 0x0001000403007388 */ /* 0x0041e80000000c00 */
[----:B------:R1:W-:Y:S04]  /*22730*/  STS.128 [R3+0x500], R8 ;  /* 0x0005000803007388 */ /* 0x0003e80000000c00 */
[----:B----4-:R2:W-:Y:S04]  /*22740*/  STS.128 [R3+0x180], R12 ;  /* 0x0001800c03007388 */ /* 0x0105e80000000c00 */
[----:B0-----:R-:W4:Y:S04]  /*22750*/  LDL.LU.64 R6, [R1+0xb18] ;  /* 0x000b180001067983 */ /* 0x001f280000300a00 */
[----:B------:R-:W4:Y:S04]  /*22760*/  LDL.LU.64 R4, [R1+0xb10] ;  /* 0x000b100001047983 */ /* 0x000f280000300a00 */
[----:B-1----:R-:W4:Y:S04]  /*22770*/  LDL.LU.64 R10, [R1+0xb08] ;  /* 0x000b0800010a7983 */ /* 0x002f280000300a00 */
[----:B------:R-:W4:Y:S04]  /*22780*/  LDL.LU.64 R8, [R1+0xb00] ;  /* 0x000b000001087983 */ /* 0x000f280000300a00 */
[----:B--2---:R-:W2:Y:S04]  /*22790*/  LDL.LU.64 R14, [R1+0xaf8] ;  /* 0x000af800010e7983 */ /* 0x004ea80000300a00 */
[----:B------:R-:W2:Y:S04]  /*227a0*/  LDL.LU.64 R12, [R1+0xaf0] ;  /* 0x000af000010c7983 */ /* 0x000ea80000300a00 */
[----:B------:R-:W-:Y:S04]  /*227b0*/  STS.128 [R3+0x200], R20 ;  /* 0x0002001403007388 */ /* 0x000fe80000000c00 */
[----:B------:R-:W-:Y:S04]  /*227c0*/  STS.128 [R3+0x600], R24 ;  /* 0x0006001803007388 */ /* 0x000fe80000000c00 */
[----:B---3--:R0:W-:Y:S04]  /*227d0*/  STS.128 [R3+0x580], R16 ;  /* 0x0005801003007388 */ /* 0x0081e80000000c00 */
[----:B0-----:R-:W3:Y:S04]  /*227e0*/  LDL.LU.64 R18, [R1+0xae8] ;  /* 0x000ae80001127983 */ /* 0x001ee80000300a00 */
[----:B------:R-:W3:Y:S04]  /*227f0*/  LDL.LU.64 R16, [R1+0xae0] ;  /* 0x000ae00001107983 */ /* 0x000ee80000300a00 */
[----:B------:R-:W3:Y:S04]  /*22800*/  LDL.LU.64 R22, [R1+0xad8] ;  /* 0x000ad80001167983 */ /* 0x000ee80000300a00 */
[----:B------:R-:W3:Y:S04]  /*22810*/  LDL.LU.64 R20, [R1+0xad0] ;  /* 0x000ad00001147983 */ /* 0x000ee80000300a00 */
[----:B------:R-:W3:Y:S04]  /*22820*/  LDL.LU.64 R26, [R1+0xac8] ;  /* 0x000ac800011a7983 */ /* 0x000ee80000300a00 */
[----:B------:R-:W3:Y:S01]  /*22830*/  LDL.LU.64 R24, [R1+0xac0] ;  /* 0x000ac00001187983 */ /* 0x000ee20000300a00 */
[----:B------:R-:W-:-:S02]  /*22840*/  LOP3.LUT R2, R28, 0x40, RZ, 0x3c, !PT ;  /* 0x000000401c027812 */ /* 0x000fc400078e3cff */
[C---:B------:R-:W-:Y:S01]  /*22850*/  LOP3.LUT R0, R28.reuse, 0x60, RZ, 0x3c, !PT ;  /* 0x000000601c007812 */ /* 0x040fe200078e3cff */
[----:B----4-:R0:W-:Y:S04]  /*22860*/  STS.128 [R3+0x280], R4 ;  /* 0x0002800403007388 */ /* 0x0101e80000000c00 */
[----:B------:R-:W-:Y:S04]  /*22870*/  STS.128 [R3+0x680], R8 ;  /* 0x0006800803007388 */ /* 0x000fe80000000c00 */
[----:B--2---:R-:W-:Y:S01]  /*22880*/  STS.128 [R3+0x300], R12 ;  /* 0x0003000c03007388 */ /* 0x004fe20000000c00 */
[----:B0-----:R-:W-:-:S03]  /*22890*/  LOP3.LUT R7, R28, 0x20, RZ, 0x3c, !PT ;  /* 0x000000201c077812 */ /* 0x001fc600078e3cff */
[----:B---3--:R-:W-:Y:S04]  /*228a0*/  STS.128 [R3+0x700], R16 ;  /* 0x0007001003007388 */ /* 0x008fe80000000c00 */
[----:B------:R-:W-:Y:S04]  /*228b0*/  STS.128 [R3+0x380], R20 ;  /* 0x0003801403007388 */ /* 0x000fe80000000c00 */
[----:B------:R-:W-:Y:S04]  /*228c0*/  STS.128 [R3+0x780], R24 ;  /* 0x0007801803007388 */ /* 0x000fe80000000c00 */
[----:B------:R-:W-:Y:S06]  /*228d0*/  BAR.SYNC.DEFER_BLOCKING 0x0 ;  /* 0x0000000000007b1d */ /* 0x000fec0000010000 */
[----:B------:R-:W0:Y:S04]  /*228e0*/  LDS.128 R8, [R28] ;  /* 0x000000001c087984 */ /* 0x000e280000000c00 */
[----:B------:R-:W1:Y:S04]  /*228f0*/  LDS.128 R16, [R28+0x800] ;  /* 0x000800001c107984 */ /* 0x000e680000000c00 */
[----:B------:R-:W-:Y:S04]  /*22900*/  LDS.128 R12, [R28+0x1000] ;  /* 0x001000001c0c7984 */ /* 0x000fe80000000c00 */
[----:B0-----:R-:W-:Y:S04]  /*22910*/  STL.64 [R1+0x60], R8 ;  /* 0x0000600801007387 */ /* 0x001fe80000100a00 */
[----:B------:R-:W-:Y:S04]  /*22920*/  STL.64 [R1+0x68], R10 ;  /* 0x0000680a01007387 */ /* 0x000fe80000100a00 */
[----:B------:R-:W0:Y:S04]  /*22930*/  LDS.128 R8, [R28+0x1800] ;  /* 0x001800001c087984 */ /* 0x000e280000000c00 */
[----:B-1----:R-:W-:Y:S04]  /*22940*/  STL.64 [R1+0x90], R16 ;  /* 0x0000901001007387 */ /* 0x002fe80000100a00 */
[----:B------:R-:W-:Y:S04]  /*22950*/  STL.64 [R1+0x98], R18 ;  /* 0x0000981201007387 */ /* 0x000fe80000100a00 */
[----:B------:R-:W1:Y:S04]  /*22960*/  LDS.128 R16, [R7] ;  /* 0x0000000007107984 */ /* 0x000e680000000c00 */
[----:B0-----:R-:W-:Y:S01]  /*22970*/  STL [R1+0x70], R8 ;  /* 0x0000700801007387 */ /* 0x001fe20000100800 */
[----:B------:R-:W-:-:S03]  /*22980*/  IMAD.MOV.U32 R29, RZ, RZ, R9 ;  /* 0x000000ffff1d7224 */ /* 0x000fc600078e0009 */
[----:B------:R-:W-:Y:S04]  /*22990*/  STL.64 [R1+0x80], R12 ;  /* 0x0000800c01007387 */ /* 0x000fe80000100a00 */
[----:B------:R-:W-:Y:S04]  /*229a0*/  STL.64 [R1+0x88], R14 ;  /* 0x0000880e01007387 */ /* 0x000fe80000100a00 */
[----:B------:R-:W-:Y:S04]  /*229b0*/  STL.64 [R1+0x78], R10 ;  /* 0x0000780a01007387 */ /* 0x000fe80000100a00 */
[----:B------:R-:W0:Y:S04]  /*229c0*/  LDS.128 R12, [R7+0x800] ;  /* 0x00080000070c7984 */ /* 0x000e280000000c00 */
[----:B------:R-:W-:Y:S04]  /*229d0*/  LDS.128 R8, [R7+0x1000] ;  /* 0x0010000007087984 */ /* 0x000fe80000000c00 */
[----:B------:R-:W2:Y:S04]  /*229e0*/  LDS.128 R4, [R7+0x1800] ;  /* 0x0018000007047984 */ /* 0x000ea80000000c00 */
[----:B------:R-:W-:Y:S04]  /*229f0*/  STL [R1+0x9f4], R29 ;  /* 0x0009f41d01007387 */ /* 0x000fe80000100800 */
[----:B------:R3:W-:Y:S04]  /*22a00*/  STL [R1+0x9bc], R28 ;  /* 0x0009bc1c01007387 */ /* 0x0007e80000100800 */
[----:B-1----:R-:W-:Y:S04]  /*22a10*/  STL.64 [R1+0x50], R16 ;  /* 0x0000501001007387 */ /* 0x002fe80000100a00 */
[----:B------:R-:W-:Y:S04]  /*22a20*/  STL.64 [R1+0x58], R18 ;  /* 0x0000581201007387 */ /* 0x000fe80000100a00 */
[----:B------:R-:W-:Y:S04]  /*22a30*/  LDS.128 R16, [R0+0x1000] ;  /* 0x0010000000107984 */ /* 0x000fe80000000c00 */
[----:B0-----:R-:W-:Y:S04]  /*22a40*/  STL.64 [R1+0x40], R12 ;  /* 0x0000400c01007387 */ /* 0x001fe80000100a00 */
[----:B------:R-:W-:Y:S04]  /*22a50*/  STL.64 [R1+0x48], R14 ;  /* 0x0000480e01007387 */ /* 0x000fe80000100a00 */
[----:B--2---:R-:W-:Y:S01]  /*22a60*/  STL [R1+0x180], R4 ;  /* 0x0001800401007387 */ /* 0x004fe20000100800 */
[----:B---3--:R-:W-:-:S03]  /*22a70*/  IMAD.MOV.U32 R28, RZ, RZ, R5 ;  /* 0x000000ffff1c7224 */ /* 0x008fc600078e0005 */
[----:B------:R-:W-:Y:S04]  /*22a80*/  STL.64 [R1+0x30], R8 ;  /* 0x0000300801007387 */ /* 0x000fe80000100a00 */
[----:B------:R-:W-:Y:S04]  /*22a90*/  STL.64 [R1+0x38], R10 ;  /* 0x0000380a01007387 */ /* 0x000fe80000100a00 */
[----:B------:R-:W0:Y:S04]  /*22aa0*/  LDS.128 R12, [R2] ;  /* 0x00000000020c7984 */ /* 0x000e280000000c00 */
[----:B------:R-:W-:Y:S04]  /*22ab0*/  STL.64 [R1+0x188], R6 ;  /* 0x0001880601007387 */ /* 0x000fe80000100a00 */
[----:B------:R-:W1:Y:S04]  /*22ac0*/  LDS.128 R4, [R2+0x1000] ;  /* 0x0010000002047984 */ /* 0x000e680000000c00 */
[----:B------:R-:W2:Y:S04]  /*22ad0*/  LDS.128 R8, [R2+0x800] ;  /* 0x0008000002087984 */ /* 0x000ea80000000c00 */
[----:B------:R-:W-:Y:S04]  /*22ae0*/  STL [R1+0x9f8], R28 ;  /* 0x0009f81c01007387 */ /* 0x000fe80000100800 */
[----:B0-----:R-:W-:Y:S04]  /*22af0*/  STL.64 [R1+0x20], R12 ;  /* 0x0000200c01007387 */ /* 0x001fe80000100a00 */
[----:B------:R-:W-:Y:S04]  /*22b00*/  STL.64 [R1+0x28], R14 ;  /* 0x0000280e01007387 */ /* 0x000fe80000100a00 */
[----:B-1----:R-:W-:Y:S04]  /*22b10*/  STL [R1+0x9fc], R5 ;  /* 0x0009fc0501007387 */ /* 0x002fe80000100800 */
[----:B--2---:R-:W-:Y:S04]  /*22b20*/  STL.64 [R1], R8 ;  /* 0x0000000801007387 */ /* 0x004fe80000100a00 */
[----:B------:R-:W-:Y:S04]  /*22b30*/  STL.64 [R1+0x8], R10 ;  /* 0x0000080a01007387 */ /* 0x000fe80000100a00 */
[----:B------:R-:W0:Y:S04]  /*22b40*/  LDS.128 R8, [R2+0x1800] ;  /* 0x0018000002087984 */ /* 0x000e280000000c00 */
[----:B------:R1:W-:Y:S04]  /*22b50*/  STL [R1+0x9e4], R6 ;  /* 0x0009e40601007387 */ /* 0x0003e80000100800 */
[----:B------:R-:W-:Y:S04]  /*22b60*/  STL [R1+0x9c8], R7 ;  /* 0x0009c80701007387 */ /* 0x000fe80000100800 */
[----:B------:R-:W-:Y:S01]  /*22b70*/  LDS.128 R12, [R0+0x800] ;  /* 0x00080000000c7984 */ /* 0x000fe20000000c00 */
[----:B0-----:R-:W-:-:S03]  /*22b80*/  IMAD.MOV.U32 R29, RZ, RZ, R8 ;  /* 0x000000ffff1d7224 */ /* 0x001fc600078e0008 */
[----:B------:R-:W-:Y:S01]  /*22b90*/  STL.64 [R1+0x198], R10 ;  /* 0x0001980a01007387 */ /* 0x000fe20000100a00 */
[----:B-1----:R-:W-:-:S03]  /*22ba0*/  IMAD.MOV.U32 R6, RZ, RZ, R9 ;  /* 0x000000ffff067224 */ /* 0x002fc600078e0009 */
[----:B------:R-:W0:Y:S04]  /*22bb0*/  LDS.128 R8, [R0] ;  /* 0x0000000000087984 */ /* 0x000e280000000c00 */
[----:B------:R-:W-:Y:S04]  /*22bc0*/  STL [R1+0xa00], R6 ;  /* 0x000a000601007387 */ /* 0x000fe80000100800 */
[----:B------:R-:W-:Y:S04]  /*22bd0*/  STL [R1+0xa14], R4 ;  /* 0x000a140401007387 */ /* 0x000fe80000100800 */
[----:B------:R-:W1:Y:S04]  /*22be0*/  LDS.128 R4, [R0+0x1800] ;  /* 0x0018000000047984 */ /* 0x000e680000000c00 */
[----:B0-----:R-:W-:Y:S04]  /*22bf0*/  STL [R1+0xa04], R9 ;  /* 0x000a040901007387 */ /* 0x001fe80000100800 */
[----:B------:R1:W-:Y:S04]  /*22c00*/  STL [R1+0x9e8], R10 ;  /* 0x0009e80a01007387 */ /* 0x0003e80000100800 */
[----:B------:R0:W-:Y:S04]  /*22c10*/  STL [R1+0x9d0], R11 ;  /* 0x0009d00b01007387 */ /* 0x0001e80000100800 */
[----:B------:R-:W-:Y:S01]  /*22c20*/  STL [R1+0xa08], R13 ;  /* 0x000a080d01007387 */ /* 0x000fe20000100800 */
[----:B-1----:R-:W-:-:S03]  /*22c30*/  IMAD.MOV.U32 R10, RZ, RZ, R5 ;  /* 0x000000ffff0a7224 */ /* 0x002fc600078e0005 */
[----:B------:R-:W-:Y:S01]  /*22c40*/  STL [R1+0x9ec], R14 ;  /* 0x0009ec0e01007387 */ /* 0x000fe20000100800 */
[----:B0-----:R-:W-:-:S03]  /*22c50*/  IMAD.MOV.U32 R11, RZ, RZ, R4 ;  /* 0x000000ffff0b7224 */ /* 0x001fc600078e0004 */
[----:B------:R-:W-:Y:S04]  /*22c60*/  STL [R1+0x9cc], R15 ;  /* 0x0009cc0f01007387 */ /* 0x000fe80000100800 */
[----:B------:R-:W-:Y:S04]  /*22c70*/  STL [R1+0xa0c], R17 ;  /* 0x000a0c1101007387 */ /* 0x000fe80000100800 */
[----:B------:R-:W-:Y:S04]  /*22c80*/  STL [R1+0x9f0], R18 ;  /* 0x0009f01201007387 */ /* 0x000fe80000100800 */
[----:B------:R-:W-:Y:S04]  /*22c90*/  STL [R1+0x9c4], R19 ;  /* 0x0009c41301007387 */ /* 0x000fe80000100800 */
[----:B------:R0:W-:Y:S04]  /*22ca0*/  STL [R1+0xa28], R16 ;  /* 0x000a281001007387 */ /* 0x0001e80000100800 */
[----:B------:R-:W-:Y:S04]  /*22cb0*/  STL.64 [R1+0x1a8], R6 ;  /* 0x0001a80601007387 */ /* 0x000fe80000100a00 */
[----:B0-----:R-:W2:Y:S04]  /*22cc0*/  LDL.LU R16, [R1+0x140] ;  /* 0x0001400001107983 */ /* 0x001ea80000300800 */
[----:B------:R-:W2:Y:S04]  /*22cd0*/  LDL.LU R17, [R1+0x144] ;  /* 0x0001440001117983 */ /* 0x000ea80000300800 */
[----:B------:R-:W3:Y:S04]  /*22ce0*/  LDL.LU R18, [R1+0x148] ;  /* 0x0001480001127983 */ /* 0x000ee80000300800 */
[----:B------:R-:W3:Y:S04]  /*22cf0*/  LDL.LU R19, [R1+0x14c] ;  /* 0x00014c0001137983 */ /* 0x000ee80000300800 */
[----:B------:R-:W-:Y:S06]  /*22d00*/  BAR.SYNC.DEFER_BLOCKING 0x0 ;  /* 0x0000000000007b1d */ /* 0x000fec0000010000 */
[----:B---3--:R-:W-:Y:S04]  /*22d10*/  STL.64 [R1+0xa38], R18 ;  /* 0x000a381201007387 */ /* 0x008fe80000100a00 */
[----:B--2---:R0:W-:Y:S04]  /*22d20*/  STL.64 [R1+0xa30], R16 ;  /* 0x000a301001007387 */ /* 0x0041e80000100a00 */
[----:B0-----:R-:W2:Y:S04]  /*22d30*/  LDL.LU R16, [R1+0x160] ;  /* 0x0001600001107983 */ /* 0x001ea80000300800 */
[----:B------:R-:W2:Y:S04]  /*22d40*/  LDL.LU R17, [R1+0x164] ;  /* 0x0001640001117983 */ /* 0x000ea80000300800 */
[----:B------:R-:W3:Y:S04]  /*22d50*/  LDL.LU R18, [R1+0x168] ;  /* 0x0001680001127983 */ /* 0x000ee80000300800 */
[----:B------:R-:W3:Y:S04]  /*22d60*/  LDL.LU R19, [R1+0x16c] ;  /* 0x00016c0001137983 */ /* 0x000ee80000300800 */
[----:B---3--:R-:W-:Y:S04]  /*22d70*/  STL.64 [R1+0xa48], R18 ;  /* 0x000a481201007387 */ /* 0x008fe80000100a00 */
[----:B--2---:R0:W-:Y:S04]  /*22d80*/  STL.64 [R1+0xa40], R16 ;  /* 0x000a401001007387 */ /* 0x0041e80000100a00 */
[----:B0-----:R-:W2:Y:S04]  /*22d90*/  LDL.LU R16, [R1+0x170] ;  /* 0x0001700001107983 */ /* 0x001ea80000300800 */
[----:B------:R-:W2:Y:S04]  /*22da0*/  LDL.LU R17, [R1+0x174] ;  /* 0x0001740001117983 */ /* 0x000ea80000300800 */
[----:B------:R-:W3:Y:S04]  /*22db0*/  LDL.LU R18, [R1+0x178] ;  /* 0x0001780001127983 */ /* 0x000ee80000300800 */
[----:B------:R-:W3:Y:S04]  /*22dc0*/  LDL.LU R19, [R1+0x17c] ;  /* 0x00017c0001137983 */ /* 0x000ee80000300800 */
[----:B------:R-:W4:Y:S04]  /*22dd0*/  LDL.LU R4, [R1+0xd0] ;  /* 0x0000d00001047983 */ /* 0x000f280000300800 */
[----:B------:R-:W4:Y:S04]  /*22de0*/  LDL.LU R5, [R1+0xd4] ;  /* 0x0000d40001057983 */ /* 0x000f280000300800 */
[----:B------:R-:W2:Y:S04]  /*22df0*/  LDL.LU R6, [R1+0xd8] ;  /* 0x0000d80001067983 */ /* 0x000ea80000300800 */
[----:B------:R-:W2:Y:S04]  /*22e00*/  LDL.LU R7, [R1+0xdc] ;  /* 0x0000dc0001077983 */ /* 0x000ea80000300800 */
[----:B--2---:R-:W-:Y:S04]  /*22e10*/  STL.64 [R1+0xa88], R6 ;  /* 0x000a880601007387 */ /* 0x004fe80000100a00 */
[----:B----4-:R0:W-:Y:S04]  /*22e20*/  STL.64 [R1+0xa80], R4 ;  /* 0x000a800401007387 */ /* 0x0101e80000100a00 */
[----:B0-----:R-:W2:Y:S04]  /*22e30*/  LDL.LU R4, [R1+0xf0] ;  /* 0x0000f00001047983 */ /* 0x001ea80000300800 */
[----:B------:R-:W2:Y:S04]  /*22e40*/  LDL.LU R5, [R1+0xf4] ;  /* 0x0000f40001057983 */ /* 0x000ea80000300800 */
[----:B------:R-:W4:Y:S04]  /*22e50*/  LDL.LU R6, [R1+0xf8] ;  /* 0x0000f80001067983 */ /* 0x000f280000300800 */
[----:B------:R-:W4:Y:S04]  /*22e60*/  LDL.LU R7, [R1+0xfc] ;  /* 0x0000fc0001077983 */ /* 0x000f280000300800 */
[----:B----4-:R-:W-:Y:S04]  /*22e70*/  STL.64 [R1+0xa98], R6 ;  /* 0x000a980601007387 */ /* 0x010fe80000100a00 */
[----:B--2---:R0:W-:Y:S04]  /*22e80*/  STL.64 [R1+0xa90], R4 ;  /* 0x000a900401007387 */ /* 0x0041e80000100a00 */
        /* <DEDUP_REMOVED lines=10> */
[----:B------:R-:W2:Y:S04]  /*22f30*/  LDL.LU R20, [R1+0x130] ;  /* 0x0001300001147983 */ /* 0x000ea80000300800 */
[----:B------:R-:W3:Y:S04]  /*22f40*/  LDL.LU R21, [R1+0x134] ;  /* 0x0001340001157983 */ /* 0x000ee80000300800 */
[----:B------:R-:W3:Y:S04]  /*22f50*/  LDL.LU R22, [R1+0x138] ;  /* 0x0001380001167983 */ /* 0x000ee80000300800 */
[----:B------:R-:W3:Y:S04]  /*22f60*/  LDL.LU R23, [R1+0x13c] ;  /* 0x00013c0001177983 */ /* 0x000ee80000300800 */
[----:B----4-:R-:W-:Y:S04]  /*22f70*/  STL.64 [R1+0xab8], R6 ;  /* 0x000ab80601007387 */ /* 0x010fe80000100a00 */
[----:B--2---:R0:W-:Y:S04]  /*22f80*/  STL.64 [R1+0xab0], R4 ;  /* 0x000ab00401007387 */ /* 0x0041e80000100a00 */
[----:B0-----:R-:W2:Y:S04]  /*22f90*/  LDL.LU R4, [R1+0x120] ;  /* 0x0001200001047983 */ /* 0x001ea80000300800 */
[----:B------:R-:W2:Y:S04]  /*22fa0*/  LDL.LU R5, [R1+0x124] ;  /* 0x0001240001057983 */ /* 0x000ea80000300800 */
[----:B------:R-:W2:Y:S04]  /*22fb0*/  LDL.LU R6, [R1+0x128] ;  /* 0x0001280001067983 */ /* 0x000ea80000300800 */
[----:B------:R-:W2:Y:S04]  /*22fc0*/  LDL.LU R7, [R1+0x12c] ;  /* 0x00012c0001077983 */ /* 0x000ea80000300800 */
[----:B---3--:R-:W-:Y:S04]  /*22fd0*/  STL.64 [R1+0xa58], R18 ;  /* 0x000a581201007387 */ /* 0x008fe80000100a00 */
[----:B------:R0:W-:Y:S04]  /*22fe0*/  STL.64 [R1+0xa50], R16 ;  /* 0x000a501001007387 */ /* 0x0001e80000100a00 */
[----:B0-----:R-:W3:Y:S04]  /*22ff0*/  LDL.LU R16, [R1+0xa0] ;  /* 0x0000a00001107983 */ /* 0x001ee80000300800 */
[----:B------:R-:W3:Y:S04]  /*23000*/  LDL.LU R17, [R1+0xa4] ;  /* 0x0000a40001117983 */ /* 0x000ee80000300800 */
[----:B------:R-:W4:Y:S04]  /*23010*/  LDL.LU R18, [R1+0xa8] ;  /* 0x0000a80001127983 */ /* 0x000f280000300800 */
[----:B------:R-:W4:Y:S04]  /*23020*/  LDL.LU R19, [R1+0xac] ;  /* 0x0000ac0001137983 */ /* 0x000f280000300800 */
[----:B----4-:R-:W-:Y:S04]  /*23030*/  STL.64 [R1+0xa68], R18 ;  /* 0x000a681201007387 */ /* 0x010fe80000100a00 */
[----:B---3--:R0:W-:Y:S04]  /*23040*/  STL.64 [R1+0xa60], R16 ;  /* 0x000a601001007387 */ /* 0x0081e80000100a00 */
[----:B0-----:R-:W3:Y:S04]  /*23050*/  LDL.LU R16, [R1+0xb0] ;  /* 0x0000b00001107983 */ /* 0x001ee80000300800 */
[----:B------:R-:W3:Y:S04]  /*23060*/  LDL.LU R17, [R1+0xb4] ;  /* 0x0000b40001117983 */ /* 0x000ee80000300800 */
[----:B------:R-:W4:Y:S04]  /*23070*/  LDL.LU R18, [R1+0xb8] ;  /* 0x0000b80001127983 */ /* 0x000f280000300800 */
[----:B------:R-:W4:Y:S04]  /*23080*/  LDL.LU R19, [R1+0xbc] ;  /* 0x0000bc0001137983 */ /* 0x000f280000300800 */
[----:B------:R-:W-:Y:S04]  /*23090*/  STS.128 [R3], R20 ;  /* 0x0000001403007388 */ /* 0x000fe80000000c00 */
[----:B--2---:R-:W-:Y:S04]  /*230a0*/  STS.128 [R3+0x400], R4 ;  /* 0x0004000403007388 */ /* 0x004fe80000000c00 */
[----:B----4-:R-:W-:Y:S04]  /*230b0*/  STL.64 [R1+0xa78], R18 ;  /* 0x000a781201007387 */ /* 0x010fe80000100a00 */
[----:B---3--:R0:W-:Y:S04]  /*230c0*/  STL.64 [R1+0xa70], R16 ;  /* 0x000a701001007387 */ /* 0x0081e80000100a00 */
[----:B0-----:R-:W2:Y:S04]  /*230d0*/  LDL.LU R16, [R1+0xc0] ;  /* 0x0000c00001107983 */ /* 0x001ea80000300800 */
[----:B------:R-:W2:Y:S04]  /*230e0*/  LDL.LU R17, [R1+0xc4] ;  /* 0x0000c40001117983 */ /* 0x000ea80000300800 */
[----:B------:R-:W2:Y:S04]  /*230f0*/  LDL.LU R18, [R1+0xc8] ;  /* 0x0000c80001127983 */ /* 0x000ea80000300800 */
[----:B------:R-:W2:Y:S04]  /*23100*/  LDL.LU R19, [R1+0xcc] ;  /* 0x0000cc0001137983 */ /* 0x000ea80000300800 */
[----:B------:R-:W3:Y:S04]  /*23110*/  LDL.LU R24, [R1+0x150] ;  /* 0x0001500001187983 */ /* 0x000ee80000300800 */
[----:B------:R-:W3:Y:S04]  /*23120*/  LDL.LU R25, [R1+0x154] ;  /* 0x0001540001197983 */ /* 0x000ee80000300800 */
[----:B------:R-:W3:Y:S04]  /*23130*/  LDL.LU R26, [R1+0x158] ;  /* 0x00015800011a7983 */ /* 0x000ee80000300800 */
[----:B------:R-:W3:Y:S04]  /*23140*/  LDL.LU R27, [R1+0x15c] ;  /* 0x00015c00011b7983 */ /* 0x000ee80000300800 */
[----:B------:R-:W-:Y:S04]  /*23150*/  STL [R1+0xa10], R10 ;  /* 0x000a100a01007387 */ /* 0x000fe80000100800 */
[----:B------:R-:W4:Y:S04]  /*23160*/  LDL.LU R14, [R1+0xe0] ;  /* 0x0000e000010e7983 */ /* 0x000f280000300800 */
[----:B------:R-:W2:Y:S04]  /*23170*/  LDL.LU R20, [R1+0x4f0] ;  /* 0x0004f00001147983 */ /* 0x000ea80000300800 */
[----:B------:R-:W2:Y:S04]  /*23180*/  LDL.LU R21, [R1+0x4f4] ;  /* 0x0004f40001157983 */ /* 0x000ea80000300800 */
[----:B------:R-:W2:Y:S04]  /*23190*/  LDL.LU R22, [R1+0x4f8] ;  /* 0x0004f80001167983 */ /* 0x000ea80000300800 */
[----:B------:R-:W2:Y:S04]  /*231a0*/  LDL.LU R23, [R1+0x4fc] ;  /* 0x0004fc0001177983 */ /* 0x000ea80000300800 */
[----:B------:R-:W2:Y:S04]  /*231b0*/  LDL.LU.64 R6, [R1+0xab8] ;  /* 0x000ab80001067983 */ /* 0x000ea80000300a00 */
[----:B------:R-:W2:Y:S04]  /*231c0*/  LDL.LU.64 R4, [R1+0xab0] ;  /* 0x000ab00001047983 */ /* 0x000ea80000300a00 */
[----:B--2---:R0:W-:Y:S04]  /*231d0*/  STS.128 [R3+0x80], R4 ;  /* 0x0000800403007388 */ /* 0x0041e80000000c00 */
[----:B0-----:R-:W2:Y:S04]  /*231e0*/  LDL.LU.64 R6, [R1+0xaa8] ;  /* 0x000aa80001067983 */ /* 0x001ea80000300a00 */
        /* <DEDUP_REMOVED lines=8> */
[----:B0-----:R-:W2:Y:S04]  /*23270*/  LDL.LU R4, [R1+0x500] ;  /* 0x0005000001047983 */ /* 0x001ea80000300800 */
[----:B------:R-:W2:Y:S04]  /*23280*/  LDL.LU R5, [R1+0x504] ;  /* 0x0005040001057983 */ /* 0x000ea80000300800 */
[----:B------:R-:W2:Y:S04]  /*23290*/  LDL.LU R6, [R1+0x508] ;  /* 0x0005080001067983 */ /* 0x000ea80000300800 */
[----:B------:R-:W2:Y:S04]  /*232a0*/  LDL.LU R7, [R1+0x50c] ;  /* 0x00050c0001077983 */ /* 0x000ea80000300800 */
[----:B------:R-:W3:Y:S04]  /*232b0*/  LDL.LU R2, [R1+0x930] ;  /* 0x0009300001027983 */ /* 0x000ee80000300800 */
[----:B------:R-:W-:Y:S04]  /*232c0*/  STS.128 [R3+0x180], R16 ;  /* 0x0001801003007388 */ /* 0x000fe80000000c00 */
[----:B--2---:R-:W-:Y:S04]  /*232d0*/  STL.64 [R1+0xa20], R6 ;  /* 0x000a200601007387 */ /* 0x004fe80000100a00 */
[----:B------:R0:W-:Y:S04]  /*232e0*/  STL.64 [R1+0xa18], R4 ;  /* 0x000a180401007387 */ /* 0x0001e80000100a00 */
[----:B0-----:R-:W2:Y:S04]  /*232f0*/  LDL.LU R4, [R1+0x510] ;  /* 0x0005100001047983 */ /* 0x001ea80000300800 */
        /* <DEDUP_REMOVED lines=14> */
[----:B------:R-:W0:Y:S04]  /*233e0*/  S2R R0, SR_TID.X ;  /* 0x0000000000007919 */ /* 0x000e280000002100 */
[----:B--2---:R1:W-:Y:S04]  /*233f0*/  STS.128 [R3+0x280], R16 ;  /* 0x0002801003007388 */ /* 0x0043e80000000c00 */
[----:B-1----:R-:W2:Y:S04]  /*23400*/  LDL.LU.64 R18, [R1+0xa38] ;  /* 0x000a380001127983 */ /* 0x002ea80000300a00 */
[----:B------:R-:W2:Y:S04]  /*23410*/  LDL.LU.64 R16, [R1+0xa30] ;  /* 0x000a300001107983 */ /* 0x000ea80000300a00 */
[----:B------:R-:W4:Y:S04]  /*23420*/  LDL.LU R10, [R1+0x60] ;  /* 0x00006000010a7983 */ /* 0x000f280000300800 */
[----:B------:R-:W-:Y:S04]  /*23430*/  STS.128 [R3+0x380], R4 ;  /* 0x0003800403007388 */ /* 0x000fe80000000c00 */
[----:B---3--:R-:W-:Y:S04]  /*23440*/  STS.128 [R3+0x680], R24 ;  /* 0x0006801803007388 */ /* 0x008fe80000000c00 */
[----:B--2---:R1:W-:Y:S04]  /*23450*/  STS.128 [R3+0x300], R16 ;  /* 0x0003001003007388 */ /* 0x0043e80000000c00 */
[----:B-1----:R-:W2:Y:S04]  /*23460*/  LDL.LU R16, [R1+0xa28] ;  /* 0x000a280001107983 */ /* 0x002ea80000300800 */
[----:B------:R-:W3:Y:S04]  /*23470*/  LDL.LU R17, [R1+0x50] ;  /* 0x0000500001117983 */ /* 0x000ee80000300800 */
[----:B------:R-:W2:Y:S04]  /*23480*/  LDL.LU R13, [R1+0x20] ;  /* 0x00002000010d7983 */ /* 0x000ea80000300800 */
[----:B------:R-:W2:Y:S04]  /*23490*/  LDL.LU.64 R6, [R1+0xa20] ;  /* 0x000a200001067983 */ /* 0x000ea80000300a00 */
[----:B------:R-:W2:Y:S01]  /*234a0*/  LDL.LU.64 R4, [R1+0xa18] ;  /* 0x000a180001047983 */ /* 0x000ea20000300a00 */
[----:B0-----:R-:W-:-:S03]  /*234b0*/  SHF.R.U32.HI R26, RZ, 0x6, R0 ;  /* 0x00000006ff1a7819 */ /* 0x001fc60000011600 */
[----:B------:R0:W-:Y:S01]  /*234c0*/  STS.128 [R3+0x700], R20 ;  /* 0x0007001403007388 */ /* 0x0001e20000000c00 */
[----:B------:R-:W-:Y:S02]  /*234d0*/  SGXT.U32 R26, R26, 0x1 ;  /* 0x000000011a1a781a */ /* 0x000fe40000000000 */
[C---:B------:R-:W-:Y:S01]  /*234e0*/  ISETP.GE.AND P0, PT, R2.reuse, c[0x0][0x178], PT ;  /* 0x00005e0002007a0c */ /* 0x040fe20003f06270 */
[----:B------:R-:W-:Y:S01]  /*234f0*/  IMAD R2, R2, c[0x0][0x194], RZ ;  /* 0x0000650002027a24 */ /* 0x000fe200078e02ff */
[----:B----4-:R-:W-:-:S04]  /*23500*/  LOP3.LUT R0, R14, R26, RZ, 0xfc, !PT ;  /* 0x0000001a0e007212 */ /* 0x010fc800078efcff */
[C---:B------:R-:W-:Y:S01]  /*23510*/  ISETP.LT.AND P3, PT, R0.reuse, c[0x0][0x17c], !P0 ;  /* 0x00005f0000007a0c */ /* 0x040fe20004761270 */
[----:B------:R-:W-:Y:S01]  /*23520*/  IMAD R27, R0, c[0x0][0x198], RZ ;  /* 0x00006600001b7a24 */ /* 0x000fe200078e02ff */
[----:B------:R-:W-:Y:S02]  /*23530*/  LEA R0, P1, R2, c[0x0][0x170], 0x1 ;  /* 0x00005c0002007a11 */ /* 0x000fe400078208ff */
[C-C-:B0-----:R-:W-:Y:S02]  /*23540*/  LOP3.LUT R21, R14.reuse, 0x2, R26.reuse, 0xfe, !PT ;  /* 0x000000020e157812 */ /* 0x141fe400078efe1a */
[----:B------:R-:W-:Y:S02]  /*23550*/  LOP3.LUT R20, R14, 0x4, R26, 0xfe, !PT ;  /* 0x000000040e147812 */ /* 0x000fe400078efe1a */
[C---:B------:R-:W-:Y:S01]  /*23560*/  ISETP.LT.AND P2, PT, R21.reuse, c[0x0][0x17c], !P0 ;  /* 0x00005f0015007a0c */ /* 0x040fe20004741270 */
[----:B------:R-:W-:Y:S01]  /*23570*/  IMAD R21, R21, c[0x0][0x198], RZ ;  /* 0x0000660015157a24 */ /* 0x000fe200078e02ff */
[----:B------:R-:W-:Y:S01]  /*23580*/  LEA.HI.X.SX32 R2, R2, c[0x0][0x174], 0x1, P1 ;  /* 0x00005d0002027a11 */ /* 0x000fe200008f0eff */
[----:B------:R-:W-:Y:S01]  /*23590*/  IMAD R25, R20, c[0x0][0x198], RZ ;  /* 0x0000660014197a24 */ /* 0x000fe200078e02ff */
[----:B--2---:R0:W-:Y:S04]  /*235a0*/  STS.128 [R3+0x780], R4 ;  /* 0x0007800403007388 */ /* 0x0041e80000000c00 */
[----:B0-----:R-:W2:Y:S04]  /*235b0*/  LDL.LU R4, [R1+0xa14] ;  /* 0x000a140001047983 */ /* 0x001ea80000300800 */
[----:B------:R-:W4:Y:S04]  /*235c0*/  LDL.LU R9, [R1+0x90] ;  /* 0x0000900001097983 */ /* 0x000f280000300800 */
[----:B------:R-:W2:Y:S04]  /*235d0*/  LDL.LU R6, [R1+0x40] ;  /* 0x0000400001067983 */ /* 0x000ea80000300800 */
[----:B------:R-:W2:Y:S04]  /*235e0*/  LDL.LU R5, [R1] ;  /* 0x0000000001057983 */ /* 0x000ea80000300800 */
[----:B------:R-:W2:Y:S04]  /*235f0*/  LDL.LU R28, [R1+0x80] ;  /* 0x00008000011c7983 */ /* 0x000ea80000300800 */
[----:B------:R-:W2:Y:S04]  /*23600*/  LDL.LU R19, [R1+0x30] ;  /* 0x0000300001137983 */ /* 0x000ea80000300800 */
[----:B------:R-:W2:Y:S04]  /*23610*/  LDL.LU R18, [R1+0x70] ;  /* 0x0000700001127983 */ /* 0x000ea80000300800 */
[----:B------:R-:W2:Y:S04]  /*23620*/  LDL.LU R15, [R1+0x180] ;  /* 0x00018000010f7983 */ /* 0x000ea80000300800 */
[----:B------:R-:W-:Y:S01]  /*23630*/  BAR.SYNC.DEFER_BLOCKING 0x0 ;  /* 0x0000000000007b1d */ /* 0x000fe20000010000 */
[----:B------:R-:W-:-:S02]  /*23640*/  LEA R22, P4, R27, R0, 0x1 ;  /* 0x000000001b167211 */ /* 0x000fc400078808ff */
[----:B------:R-:W-:Y:S02]  /*23650*/  ISETP.LT.AND P1, PT, R20, c[0x0][0x17c], !P0 ;  /* 0x00005f0014007a0c */ /* 0x000fe40004721270 */
[----:B------:R-:W-:Y:S02]  /*23660*/  LEA R20, P5, R21, R0, 0x1 ;  /* 0x0000000015147211 */ /* 0x000fe400078a08ff */
[-C--:B------:R-:W-:Y:S02]  /*23670*/  LEA.HI.X.SX32 R23, R27, R2.reuse, 0x1, P4 ;  /* 0x000000021b177211 */ /* 0x080fe400020f0eff */
[----:B------:R-:W-:Y:S02]  /*23680*/  LEA.HI.X.SX32 R21, R21, R2, 0x1, P5 ;  /* 0x0000000215157211 */ /* 0x000fe400028f0eff */
[----:B------:R-:W-:Y:S02]  /*23690*/  LEA R24, P4, R25, R0, 0x1 ;  /* 0x0000000019187211 */ /* 0x000fe400078808ff */
[----:B------:R-:W-:-:S02]  /*236a0*/  LOP3.LUT R3, R14, 0x6, R26, 0xfe, !PT ;  /* 0x000000060e037812 */ /* 0x000fc400078efe1a */
[----:B------:R-:W-:Y:S01]  /*236b0*/  LEA.HI.X.SX32 R25, R25, R2, 0x1, P4 ;  /* 0x0000000219197211 */ /* 0x000fe200020f0eff */
[----:B------:R0:W-:Y:S04]  /*236c0*/  @P3 STG.E.U16 [R22.64], R10 ;  /* 0x0000000a16003986 */ /* 0x0001e8000c101506 */
[----:B---3--:R1:W-:Y:S01]  /*236d0*/  @P2 STG.E.U16 [R20.64], R17 ;  /* 0x0000001114002986 */ /* 0x0083e2000c101506 */
[C---:B------:R-:W-:Y:S01]  /*236e0*/  ISETP.LT.AND P2, PT, R3.reuse, c[0x0][0x17c], !P0 ;  /* 0x00005f0003007a0c */ /* 0x040fe20004741270 */
[----:B------:R-:W-:Y:S01]  /*236f0*/  IMAD R3, R3, c[0x0][0x198], RZ ;  /* 0x0000660003037a24 */ /* 0x000fe200078e02ff */
[C-C-:B0-----:R-:W-:Y:S01]  /*23700*/  LOP3.LUT R23, R14.reuse, 0x8, R26.reuse, 0xfe, !PT ;  /* 0x000000080e177812 */ /* 0x141fe200078efe1a */
[----:B------:R0:W-:Y:S03]  /*23710*/  @P1 STG.E.U16 [R24.64], R13 ;  /* 0x0000000d18001986 */ /* 0x0001e6000c101506 */
[C---:B------:R-:W-:Y:S01]  /*23720*/  ISETP.LT.AND P3, PT, R23.reuse, c[0x0][0x17c], !P0 ;  /* 0x00005f0017007a0c */ /* 0x040fe20004761270 */
[----:B------:R-:W-:Y:S01]  /*23730*/  IMAD R23, R23, c[0x0][0x198], RZ ;  /* 0x0000660017177a24 */ /* 0x000fe200078e02ff */
[----:B-1----:R-:W-:-:S02]  /*23740*/  LOP3.LUT R21, R14, 0xa, R26, 0xfe, !PT ;  /* 0x0000000a0e157812 */ /* 0x002fc400078efe1a */
[----:B------:R-:W-:Y:S02]  /*23750*/  LOP3.LUT R20, R14, 0xc, R26, 0xfe, !PT ;  /* 0x0000000c0e147812 */ /* 0x000fe400078efe1a */
[----:B------:R-:W-:Y:S02]  /*23760*/  ISETP.LT.AND P4, PT, R21, c[0x0][0x17c], !P0 ;  /* 0x00005f0015007a0c */ /* 0x000fe40004781270 */
[-C--:B0-----:R-:W-:Y:S01]  /*23770*/  LEA R24, P1, R3, R0.reuse, 0x1 ;  /* 0x0000000003187211 */ /* 0x081fe200078208ff */
[----:B------:R-:W-:Y:S01]  /*23780*/  IMAD R21, R21, c[0x0][0x198], RZ ;  /* 0x0000660015157a24 */ /* 0x000fe200078e02ff */
[----:B------:R-:W-:Y:S02]  /*23790*/  LEA R22, P5, R23, R0, 0x1 ;  /* 0x0000000017167211 */ /* 0x000fe400078a08ff */
[-C--:B------:R-:W-:Y:S01]  /*237a0*/  LEA.HI.X.SX32 R25, R3, R2.reuse, 0x1, P1 ;  /* 0x0000000203197211 */ /* 0x080fe200008f0eff */
[C---:B------:R-:W-:Y:S01]  /*237b0*/  IMAD R3, R20.reuse, c[0x0][0x198], RZ ;  /* 0x0000660014037a24 */ /* 0x040fe200078e02ff */
[----:B------:R-:W-:Y:S01]  /*237c0*/  ISETP.LT.AND P1, PT, R20, c[0x0][0x17c], !P0 ;  /* 0x00005f0014007a0c */ /* 0x000fe20004721270 */
[----:B------:R-:W0:Y:S01]  /*237d0*/  S2R R7, SR_TID.X ;  /* 0x0000000000077919 */ /* 0x000e220000002100 */
[----:B------:R-:W-:-:S02]  /*237e0*/  LEA.HI.X.SX32 R23, R23, R2, 0x1, P5 ;  /* 0x0000000217177211 */ /* 0x000fc400028f0eff */
[C---:B------:R-:W-:Y:S01]  /*237f0*/  LEA R20, P6, R21.reuse, R0, 0x1 ;  /* 0x0000000015147211 */ /* 0x040fe200078c08ff */
[----:B------:R1:W-:Y:S03]  /*23800*/  @P2 STG.E.U16 [R24.64], R8 ;  /* 0x0000000818002986 */ /* 0x0003e6000c101506 */
[----:B------:R-:W-:Y:S02]  /*23810*/  LEA.HI.X.SX32 R21, R21, R2, 0x1, P6 ;  /* 0x0000000215157211 */ /* 0x000fe400030f0eff */
[----:B-1----:R-:W-:-:S04]  /*23820*/  LEA R24, P2, R3, R0, 0x1 ;  /* 0x0000000003187211 */ /* 0x002fc800078408ff */
[----:B------:R-:W-:Y:S02]  /*23830*/  LEA.HI.X.SX32 R25, R3, R2, 0x1, P2 ;  /* 0x0000000203197211 */ /* 0x000fe400010f0eff */
[----:B------:R-:W-:Y:S02]  /*23840*/  LOP3.LUT R3, R14, 0x10, R26, 0xfe, !PT ;  /* 0x000000100e037812 */ /* 0x000fe400078efe1a */
[----:B------:R-:W-:Y:S02]  /*23850*/  PRMT R8, R10, 0x7632, R8 ;  /* 0x000076320a087816 */ /* 0x000fe40000000008 */
[----:B------:R-:W3:Y:S04]  /*23860*/  LDL.LU R10, [R1+0xa10] ;  /* 0x000a1000010a7983 */ /* 0x000ee80000300800 */
[----:B----4-:R1:W-:Y:S04]  /*23870*/  @P3 STG.E.U16 [R22.64], R9 ;  /* 0x0000000916003986 */ /* 0x0103e8000c101506 */
[----:B--2---:R2:W-:Y:S01]  /*23880*/  @P4 STG.E.U16 [R20.64], R6 ;  /* 0x0000000614004986 */ /* 0x0045e2000c101506 */
[----:B------:R-:W-:-:S02]  /*23890*/  ISETP.LT.AND P4, PT, R3, c[0x0][0x17c], !P0 ;  /* 0x00005f0003007a0c */ /* 0x000fc40004781270 */
[----:B-1----:R-:W-:Y:S01]  /*238a0*/  LOP3.LUT R22, R14, 0xe, R26, 0xfe, !PT ;  /* 0x0000000e0e167812 */ /* 0x002fe200078efe1a */
[----:B------:R-:W-:-:S03]  /*238b0*/  IMAD R3, R3, c[0x0][0x198], RZ ;  /* 0x0000660003037a24 */ /* 0x000fc600078e02ff */
[C---:B------:R-:W-:Y:S01]  /*238c0*/  ISETP.LT.AND P2, PT, R22.reuse, c[0x0][0x17c], !P0 ;  /* 0x00005f0016007a0c */ /* 0x040fe20004741270 */
[----:B--2---:R-:W-:Y:S01]  /*238d0*/  IMAD R21, R22, c[0x0][0x198], RZ ;  /* 0x0000660016157a24 */ /* 0x004fe200078e02ff */
[C-C-:B------:R-:W-:Y:S01]  /*238e0*/  LOP3.LUT R22, R14.reuse, 0x12, R26.reuse, 0xfe, !PT ;  /* 0x000000120e167812 */ /* 0x140fe200078efe1a */
[----:B------:R1:W-:Y:S01]  /*238f0*/  @P1 STG.E.U16 [R24.64], R5 ;  /* 0x0000000518001986 */ /* 0x0003e2000c101506 */
[--C-:B------:R-:W-:Y:S02]  /*23900*/  LOP3.LUT R23, R14, 0x20, R26.reuse, 0xfe, !PT ;  /* 0x000000200e177812 */ /* 0x100fe400078efe1a */
[----:B------:R-:W-:Y:S02]  /*23910*/  LEA R20, P5, R21, R0, 0x1 ;  /* 0x0000000015147211 */ /* 0x000fe400078a08ff */
[----:B------:R-:W-:Y:S02]  /*23920*/  ISETP.LT.AND P3, PT, R22, c[0x0][0x17c], !P0 ;  /* 0x00005f0016007a0c */ /* 0x000fe40004761270 */
[----:B------:R-:W-:-:S02]  /*23930*/  LOP3.LUT R26, R14, 0x14, R26, 0xfe, !PT ;  /* 0x000000140e1a7812 */ /* 0x000fc400078efe1a */
[----:B------:R-:W-:Y:S01]  /*23940*/  LEA.HI.X.SX32 R21, R21, R2, 0x1, P5 ;  /* 0x0000000215157211 */ /* 0x000fe200028f0eff */
[----:B-1----:R-:W-:Y:S01]  /*23950*/  IMAD R25, R22, c[0x0][0x198], RZ ;  /* 0x0000660016197a24 */ /* 0x002fe200078e02ff */
[----:B------:R-:W-:Y:S02]  /*23960*/  LEA R22, P1, R3, R0, 0x1 ;  /* 0x0000000003167211 */ /* 0x000fe400078208ff */
[----:B------:R-:W-:Y:S02]  /*23970*/  ISETP.LT.AND P5, PT, R23, c[0x0][0x17c], !P0 ;  /* 0x00005f0017007a0c */ /* 0x000fe400047a1270 */
[----:B------:R-:W-:Y:S01]  /*23980*/  LEA.HI.X.SX32 R23, R3, R2, 0x1, P1 ;  /* 0x0000000203177211 */ /* 0x000fe200008f0eff */
[C---:B------:R-:W-:Y:S01]  /*23990*/  IMAD R3, R26.reuse, c[0x0][0x198], RZ ;  /* 0x000066001a037a24 */ /* 0x040fe200078e02ff */
[----:B------:R-:W-:Y:S02]  /*239a0*/  ISETP.LT.AND P1, PT, R26, c[0x0][0x17c], !P0 ;  /* 0x00005f001a007a0c */ /* 0x000fe40004721270 */
[----:B0-----:R-:W-:-:S02]  /*239b0*/  SHF.R.U32.HI R26, RZ, 0x6, R7 ;  /* 0x00000006ff1a7819 */ /* 0x001fc40000011607 */
[C---:B------:R-:W-:Y:S02]  /*239c0*/  LEA R24, P6, R25.reuse, R0, 0x1 ;  /* 0x0000000019187211 */ /* 0x040fe400078c08ff */
[----:B------:R-:W-:Y:S01]  /*239d0*/  SGXT.U32 R26, R26, 0x1 ;  /* 0x000000011a1a781a */ /* 0x000fe20000000000 */
[----:B------:R0:W-:Y:S01]  /*239e0*/  @P2 STG.E.U16 [R20.64], R12 ;  /* 0x0000000c14002986 */ /* 0x0001e2000c101506 */
[----:B------:R-:W-:-:S03]  /*239f0*/  LEA.HI.X.SX32 R25, R25, R2, 0x1, P6 ;  /* 0x0000000219197211 */ /* 0x000fc600030f0eff */
[----:B------:R1:W-:Y:S04]  /*23a00*/  @P4 STG.E.U16 [R22.64], R28 ;  /* 0x0000001c16004986 */ /* 0x0003e8000c101506 */
[----:B------:R2:W-:Y:S01]  /*23a10*/  @P3 STG.E.U16 [R24.64], R19 ;  /* 0x0000001318003986 */ /* 0x0005e2000c101506 */
[C---:B0-----:R-:W-:Y:S02]  /*23a20*/  LEA R20, P2, R3.reuse, R0, 0x1 ;  /* 0x0000000003147211 */ /* 0x041fe400078408ff */
[C-C-:B-1----:R-:W-:Y:S02]  /*23a30*/  LOP3.LUT R22, R14.reuse, 0x16, R26.reuse, 0xfe, !PT ;  /* 0x000000160e167812 */ /* 0x142fe400078efe1a */
[--C-:B------:R-:W-:Y:S02]  /*23a40*/  LOP3.LUT R23, R14, 0x18, R26.reuse, 0xfe, !PT ;  /* 0x000000180e177812 */ /* 0x100fe400078efe1a */
[----:B------:R-:W-:Y:S01]  /*23a50*/  LEA.HI.X.SX32 R21, R3, R2, 0x1, P2 ;  /* 0x0000000203157211 */ /* 0x000fe200010f0eff */
[C---:B------:R-:W-:Y:S01]  /*23a60*/  IMAD R3, R22.reuse, c[0x0][0x198], RZ ;  /* 0x0000660016037a24 */ /* 0x040fe200078e02ff */
[C---:B------:R-:W-:Y:S01]  /*23a70*/  ISETP.LT.AND P3, PT, R23.reuse, c[0x0][0x17c], !P0 ;  /* 0x00005f0017007a0c */ /* 0x040fe20004761270 */
[----:B------:R-:W-:Y:S01]  /*23a80*/  IMAD R23, R23, c[0x0][0x198], RZ ;  /* 0x0000660017177a24 */ /* 0x000fe200078e02ff */
[----:B------:R-:W-:Y:S01]  /*23a90*/  ISETP.LT.AND P2, PT, R22, c[0x0][0x17c], !P0 ;  /* 0x00005f0016007a0c */ /* 0x000fe20004741270 */
[----:B------:R0:W-:Y:S01]  /*23aa0*/  @P1 STG.E.U16 [R20.64], R4 ;  /* 0x0000000414001986 */ /* 0x0001e2000c101506 */
[----:B--2---:R-:W-:-:S02]  /*23ab0*/  LOP3.LUT R24, R14, 0x22, R26, 0xfe, !PT ;  /* 0x000000220e187812 */ /* 0x004fc400078efe1a */
[--C-:B------:R-:W-:Y:S02]  /*23ac0*/  LOP3.LUT R25, R14, 0x1a, R26.reuse, 0xfe, !PT ;  /* 0x0000001a0e197812 */ /* 0x100fe400078efe1a */
[-C--:B------:R-:W-:Y:S02]  /*23ad0*/  LEA R22, P1, R23, R0.reuse, 0x1 ;  /* 0x0000000017167211 */ /* 0x080fe400078208ff */
[----:B0-----:R-:W-:Y:S02]  /*23ae0*/  LEA R20, P4, R3, R0, 0x1 ;  /* 0x0000000003147211 */ /* 0x001fe400078808ff */
[-C--:B------:R-:W-:Y:S02]  /*23af0*/  LEA.HI.X.SX32 R23, R23, R2.reuse, 0x1, P1 ;  /* 0x0000000217177211 */ /* 0x080fe400008f0eff */
[----:B------:R-:W-:Y:S02]  /*23b00*/  LEA.HI.X.SX32 R21, R3, R2, 0x1, P4 ;  /* 0x0000000203157211 */ /* 0x000fe400020f0eff */
[----:B------:R-:W-:Y:S01]  /*23b10*/  ISETP.LT.AND P4, PT, R24, c[0x0][0x17c], !P0 ;  /* 0x00005f0018007a0c */ /* 0x000fe20004781270 */
[C---:B------:R-:W-:Y:S01]  /*23b20*/  IMAD R24, R25.reuse, c[0x0][0x198], RZ ;  /* 0x0000660019187a24 */ /* 0x040fe200078e02ff */
[----:B------:R-:W-:Y:S01]  /*23b30*/  LOP3.LUT R3, R14, 0x1c, R26, 0xfe, !PT ;  /* 0x0000001c0e037812 */ /* 0x000fe200078efe1a */
[----:B------:R0:W-:Y:S01]  /*23b40*/  @P2 STG.E.U16 [R20.64], R16 ;  /* 0x0000001014002986 */ /* 0x0001e2000c101506 */
[----:B------:R-:W-:-:S02]  /*23b50*/  ISETP.LT.AND P6, PT, R25, c[0x0][0x17c], !P0 ;  /* 0x00005f0019007a0c */ /* 0x000fc400047c1270 */
[C---:B------:R-:W-:Y:S01]  /*23b60*/  ISETP.LT.AND P2, PT, R3.reuse, c[0x0][0x17c], !P0 ;  /* 0x00005f0003007a0c */ /* 0x040fe20004741270 */
[----:B------:R1:W-:Y:S01]  /*23b70*/  @P3 STG.E.U16 [R22.64], R18 ;  /* 0x0000001216003986 */ /* 0x0003e2000c101506 */
[----:B------:R-:W-:Y:S01]  /*23b80*/  IMAD R3, R3, c[0x0][0x198], RZ ;  /* 0x0000660003037a24 */ /* 0x000fe200078e02ff */
[----:B0-----:R-:W-:Y:S02]  /*23b90*/  LOP3.LUT R20, R14, 0x1e, R26, 0xfe, !PT ;  /* 0x0000001e0e147812 */ /* 0x001fe400078efe1a */
[----:B-1----:R-:W-:-:S04]  /*23ba0*/  LEA R22, P1, R24, R0, 0x1 ;  /* 0x0000000018167211 */ /* 0x002fc800078208ff */
[----:B------:R-:W-:Y:S01]  /*23bb0*/  LEA.HI.X.SX32 R23, R24, R2, 0x1, P1 ;  /* 0x0000000218177211 */ /* 0x000fe200008f0eff */
[C---:B------:R-:W-:Y:S01]  /*23bc0*/  IMAD R24, R20.reuse, c[0x0][0x198], RZ ;  /* 0x0000660014187a24 */ /* 0x040fe200078e02ff */
[----:B------:R-:W-:Y:S02]  /*23bd0*/  ISETP.LT.AND P1, PT, R20, c[0x0][0x17c], !P0 ;  /* 0x00005f0014007a0c */ /* 0x000fe40004721270 */
[C---:B------:R-:W-:Y:S01]  /*23be0*/  LEA R20, P3, R3.reuse, R0, 0x1 ;  /* 0x0000000003147211 */ /* 0x040fe200078608ff */
[----:B------:R0:W-:Y:S03]  /*23bf0*/  @P6 STG.E.U16 [R22.64], R15 ;  /* 0x0000000f16006986 */ /* 0x0001e6000c101506 */
[----:B------:R-:W-:Y:S01]  /*23c00*/  LEA.HI.X.SX32 R21, R3, R2, 0x1, P3 ;  /* 0x0000000203157211 */ /* 0x000fe200018f0eff */
[----:B------:R-:W-:Y:S01]  /*23c10*/  IMAD.MOV.U32 R7, RZ, RZ, c[0x0][0x198] ;  /* 0x00006600ff077624 */ /* 0x000fe200078e00ff */
[----:B------:R-:W-:-:S03]  /*23c20*/  LOP3.LUT R3, R14, 0x26, R26, 0xfe, !PT ;  /* 0x000000260e037812 */ /* 0x000fc600078efe1a */
[----:B------:R1:W-:Y:S01]  /*23c30*/  @P2 STG.E.U16 [R20.64], R29 ;  /* 0x0000001d14002986 */ /* 0x0003e2000c101506 */
[C---:B0-----:R-:W-:Y:S02]  /*23c40*/  LEA R22, P6, R24.reuse, R0, 0x1 ;  /* 0x0000000018167211 */ /* 0x041fe400078c08ff */
[----:B------:R-:W-:Y:S01]  /*23c50*/  ISETP.LT.AND P2, PT, R3, c[0x0][0x17c], !P0 ;  /* 0x00005f0003007a0c */ /* 0x000fe20004741270 */
[----:B------:R-:W-:Y:S01]  /*23c60*/  IMAD R3, R7, 0x20, R27 ;  /* 0x0000002007037824 */ /* 0x000fe200078e021b */
[----:B------:R-:W-:Y:S02]  /*23c70*/  LEA.HI.X.SX32 R23, R24, R2, 0x1, P6 ;  /* 0x0000000218177211 */ /* 0x000fe400030f0eff */
[----:B-1----:R-:W-:-:S03]  /*23c80*/  LOP3.LUT R20, R14, 0x28, R26, 0xfe, !PT ;  /* 0x000000280e147812 */ /* 0x002fc600078efe1a */
[----:B------:R0:W-:Y:S01]  /*23c90*/  @P1 STG.E.U16 [R22.64], R11 ;  /* 0x0000000b16001986 */ /* 0x0001e2000c101506 */
[----:B------:R-:W-:Y:S01]  /*23ca0*/  IMAD R21, R7, 0x2, R3 ;  /* 0x0000000207157824 */ /* 0x000fe200078e0203 */
[----:B------:R-:W-:Y:S02]  /*23cb0*/  ISETP.LT.AND P1, PT, R20, c[0x0][0x17c], !P0 ;  /* 0x00005f0014007a0c */ /* 0x000fe40004721270 */
[----:B------:R-:W-:Y:S02]  /*23cc0*/  LOP3.LUT R25, R14, 0x24, R26, 0xfe, !PT ;  /* 0x000000240e197812 */ /* 0x000fe400078efe1a */
[----:B0-----:R-:W-:-:S04]  /*23cd0*/  LEA R22, P6, R3, R0, 0x1 ;  /* 0x0000000003167211 */ /* 0x001fc800078c08ff */
[----:B------:R-:W-:Y:S02]  /*23ce0*/  LEA.HI.X.SX32 R23, R3, R2, 0x1, P6 ;  /* 0x0000000203177211 */ /* 0x000fe400030f0eff */
[----:B------:R-:W-:Y:S01]  /*23cf0*/  LEA R20, P6, R21, R0, 0x1 ;  /* 0x0000000015147211 */ /* 0x000fe200078c08ff */
[----:B------:R-:W-:Y:S01]  /*23d00*/  IMAD R3, R7, 0x2, R21 ;  /* 0x0000000207037824 */ /* 0x000fe200078e0215 */
[----:B------:R-:W-:Y:S02]  /*23d10*/  PRMT R4, R17, 0x7632, R4 ;  /* 0x0000763211047816 */ /* 0x000fe40000000004 */
[----:B------:R-:W-:Y:S02]  /*23d20*/  LEA.HI.X.SX32 R21, R21, R2, 0x1, P6 ;  /* 0x0000000215157211 */ /* 0x000fe400030f0eff */
[----:B------:R-:W-:Y:S02]  /*23d30*/  ISETP.LT.AND P3, PT, R25, c[0x0][0x17c], !P0 ;  /* 0x00005f0019007a0c */ /* 0x000fe40004761270 */
[----:B------:R-:W-:Y:S01]  /*23d40*/  LOP3.LUT R24, R14, 0x2a, R26, 0xfe, !PT ;  /* 0x0000002a0e187812 */ /* 0x000fe200078efe1a */
[----:B------:R0:W-:Y:S03]  /*23d50*/  @P5 STG.E.U16 [R22.64], R8 ;  /* 0x0000000816005986 */ /* 0x0001e6000c101506 */
[----:B------:R-:W-:Y:S01]  /*23d60*/  ISETP.LT.AND P5, PT, R24, c[0x0][0x17c], !P0 ;  /* 0x00005f0018007a0c */ /* 0x000fe200047a1270 */
[----:B------:R1:W-:Y:S01]  /*23d70*/  @P4 STG.E.U16 [R20.64], R4 ;  /* 0x0000000414004986 */ /* 0x0003e2000c101506 */
[----:B------:R-:W-:Y:S01]  /*23d80*/  IMAD R24, R7, 0x2, R3 ;  /* 0x0000000207187824 */ /* 0x000fe200078e0203 */
[----:B------:R-:W-:-:S02]  /*23d90*/  PRMT R12, R9, 0x7632, R12 ;  /* 0x00007632090c7816 */ /* 0x000fc4000000000c */
[----:B------:R-:W-:Y:S01]  /*23da0*/  PRMT R16, R28, 0x7632, R16 ;  /* 0x000076321c107816 */ /* 0x000fe20000000010 */
[----:B------:R-:W2:Y:S01]  /*23db0*/  LDL.LU R17, [R1+0xa0c] ;  /* 0x000a0c0001117983 */ /* 0x000ea20000300800 */
[C---:B0-----:R-:W-:Y:S02]  /*23dc0*/  LEA R22, P6, R3.reuse, R0, 0x1 ;  /* 0x0000000003167211 */ /* 0x041fe400078c08ff */
[----:B-1----:R-:W-:Y:S02]  /*23dd0*/  LOP3.LUT R20, R14, 0x2c, R26, 0xfe, !PT ;  /* 0x0000002c0e147812 */ /* 0x002fe400078efe1a */
[----:B------:R-:W-:Y:S02]  /*23de0*/  LEA.HI.X.SX32 R23, R3, R2, 0x1, P6 ;  /* 0x0000000203177211 */ /* 0x000fe400030f0eff */
[----:B------:R-:W-:Y:S02]  /*23df0*/  PRMT R4, R13, 0x7632, R4 ;  /* 0x000076320d047816 */ /* 0x000fe40000000004 */
[----:B------:R-:W-:Y:S01]  /*23e00*/  ISETP.LT.AND P4, PT, R20, c[0x0][0x17c], !P0 ;  /* 0x00005f0014007a0c */ /* 0x000fe20004781270 */
[----:B------:R-:W4:Y:S01]  /*23e10*/  LDL.LU R13, [R1+0xa08] ;  /* 0x000a0800010d7983 */ /* 0x000f220000300800 */
[----:B------:R-:W-:-:S02]  /*23e20*/  LEA R20, P6, R24, R0, 0x1 ;  /* 0x0000000018147211 */ /* 0x000fc400078c08ff */
[----:B------:R-:W-:Y:S01]  /*23e30*/  LOP3.LUT R3, R14, 0x2e, R26, 0xfe, !PT ;  /* 0x0000002e0e037812 */ /* 0x000fe200078efe1a */
[----:B------:R0:W-:Y:S01]  /*23e40*/  @P3 STG.E.U16 [R22.64], R4 ;  /* 0x0000000416003986 */ /* 0x0001e2000c101506 */
[----:B------:R-:W-:Y:S02]  /*23e50*/  LEA.HI.X.SX32 R21, R24, R2, 0x1, P6 ;  /* 0x0000000218157211 */ /* 0x000fe400030f0eff */
[----:B------:R-:W-:Y:S01]  /*23e60*/  PRMT R8, R8, 0x7632, R8 ;  /* 0x0000763208087816 */ /* 0x000fe20000000008 */
[----:B------:R-:W2:Y:S01]  /*23e70*/  LDL.LU R9, [R1+0xa04] ;  /* 0x000a040001097983 */ /* 0x000ea20000300800 */
[----:B------:R-:W-:Y:S01]  /*23e80*/  ISETP.LT.AND P3, PT, R3, c[0x0][0x17c], !P0 ;  /* 0x00005f0003007a0c */ /* 0x000fe20004761270 */
[----:B------:R-:W-:Y:S02]  /*23e90*/  IMAD R3, R7, 0x2, R24 ;  /* 0x0000000207037824 */ /* 0x000fe400078e0218 */
[----:B------:R1:W-:Y:S01]  /*23ea0*/  @P2 STG.E.U16 [R20.64], R8 ;  /* 0x0000000814002986 */ /* 0x0003e2000c101506 */
[----:B0-----:R-:W-:-:S02]  /*23eb0*/  LOP3.LUT R23, R14, 0x30, R26, 0xfe, !PT ;  /* 0x000000300e177812 */ /* 0x001fc400078efe1a */
[----:B------:R-:W-:Y:S02]  /*23ec0*/  LEA R22, P6, R3, R0, 0x1 ;  /* 0x0000000003167211 */ /* 0x000fe400078c08ff */
[----:B------:R-:W-:Y:S01]  /*23ed0*/  ISETP.LT.AND P2, PT, R23, c[0x0][0x17c], !P0 ;  /* 0x00005f0017007a0c */ /* 0x000fe20004741270 */
[----:B-1----:R-:W-:Y:S01]  /*23ee0*/  IMAD R8, R7, 0x2, R3 ;  /* 0x0000000207087824 */ /* 0x002fe200078e0203 */
[----:B------:R-:W-:-:S03]  /*23ef0*/  LEA.HI.X.SX32 R23, R3, R2, 0x1, P6 ;  /* 0x0000000203177211 */ /* 0x000fc600030f0eff */
[C---:B------:R-:W-:Y:S01]  /*23f00*/  IMAD R3, R7.reuse, 0x2, R8 ;  /* 0x0000000207037824 */ /* 0x040fe200078e0208 */
[----:B------:R-:W-:Y:S01]  /*23f10*/  LEA R20, P6, R8, R0, 0x1 ;  /* 0x0000000008147211 */ /* 0x000fe200078c08ff */
[----:B------:R0:W-:Y:S01]  /*23f20*/  @P1 STG.E.U16 [R22.64], R12 ;  /* 0x0000000c16001986 */ /* 0x0001e2000c101506 */
[----:B------:R-:W-:Y:S02]  /*23f30*/  PRMT R4, R6, 0x7632, R4 ;  /* 0x0000763206047816 */ /* 0x000fe40000000004 */
[----:B------:R-:W-:Y:S01]  /*23f40*/  LEA.HI.X.SX32 R21, R8, R2, 0x1, P6 ;  /* 0x0000000208157211 */ /* 0x000fe200030f0eff */
[----:B------:R-:W-:Y:S01]  /*23f50*/  IMAD R8, R7, 0x2, R3 ;  /* 0x0000000207087824 */ /* 0x000fe200078e0203 */
[----:B------:R-:W-:Y:S01]  /*23f60*/  LOP3.LUT R24, R14, 0x32, R26, 0xfe, !PT ;  /* 0x000000320e187812 */ /* 0x000fe200078efe1a */
[----:B------:R-:W2:Y:S01]  /*23f70*/  LDL.LU R6, [R1+0xa00] ;  /* 0x000a000001067983 */ /* 0x000ea20000300800 */
[----:B0-----:R-:W-:-:S03]  /*23f80*/  LEA R22, P6, R3, R0, 0x1 ;  /* 0x0000000003167211 */ /* 0x001fc600078c08ff */
[----:B------:R0:W-:Y:S01]  /*23f90*/  @P5 STG.E.U16 [R20.64], R4 ;  /* 0x0000000414005986 */ /* 0x0001e2000c101506 */
[----:B------:R-:W-:Y:S02]  /*23fa0*/  LEA.HI.X.SX32 R23, R3, R2, 0x1, P6 ;  /* 0x0000000203177211 */ /* 0x000fe400030f0eff */
[C---:B------:R-:W-:Y:S02]  /*23fb0*/  LOP3.LUT R3, R14.reuse, 0x36, R26, 0xfe, !PT ;  /* 0x000000360e037812 */ /* 0x040fe400078efe1a */
[----:B0-----:R-:W-:Y:S02]  /*23fc0*/  PRMT R4, R5, 0x7632, R4 ;  /* 0x0000763205047816 */ /* 0x001fe40000000004 */
[----:B------:R-:W-:Y:S01]  /*23fd0*/  LOP3.LUT R20, R14, 0x34, R26, 0xfe, !PT ;  /* 0x000000340e147812 */ /* 0x000fe200078efe1a */
[----:B------:R-:W2:Y:S03]  /*23fe0*/  LDL.LU R5, [R1+0x9fc] ;  /* 0x0009fc0001057983 */ /* 0x000ea60000300800 */
[----:B------:R-:W-:Y:S01]  /*23ff0*/  ISETP.LT.AND P5, PT, R20, c[0x0][0x17c], !P0 ;  /* 0x00005f0014007a0c */ /* 0x000fe200047a1270 */
[----:B------:R0:W-:Y:S01]  /*24000*/  @P4 STG.E.U16 [R22.64], R4 ;  /* 0x0000000416004986 */ /* 0x0001e2000c101506 */
[----:B------:R-:W-:Y:S01]  /*24010*/  ISETP.LT.AND P4, PT, R3, c[0x0][0x17c], !P0 ;  /* 0x00005f0003007a0c */ /* 0x000fe20004781270 */
[----:B------:R-:W-:Y:S01]  /*24020*/  IMAD R3, R7, 0x2, R8 ;  /* 0x0000000207037824 */ /* 0x000fe200078e0208 */
[----:B------:R-:W-:Y:S01]  /*24030*/  LEA R20, P6, R8, R0, 0x1 ;  /* 0x0000000008147211 */ /* 0x000fe200078c08ff */
[----:B------:R-:W2:Y:S01]  /*24040*/  LDL.LU R28, [R1+0x9f8] ;  /* 0x0009f800011c7983 */ /* 0x000ea20000300800 */
[----:B------:R-:W-:-:S02]  /*24050*/  ISETP.LT.AND P1, PT, R24, c[0x0][0x17c], !P0 ;  /* 0x00005f0018007a0c */ /* 0x000fc40004721270 */
[----:B------:R-:W-:Y:S01]  /*24060*/  LEA.HI.X.SX32 R21, R8, R2, 0x1, P6 ;  /* 0x0000000208157211 */ /* 0x000fe200030f0eff */
[----:B------:R-:W-:Y:S01]  /*24070*/  IMAD R8, R7, 0x2, R3 ;  /* 0x0000000207087824 */ /* 0x000fe200078e0203 */
[----:B0-----:R-:W-:Y:S02]  /*24080*/  PRMT R4, R12, 0x7632, R4 ;  /* 0x000076320c047816 */ /* 0x001fe40000000004 */
[----:B------:R-:W-:-:S03]  /*24090*/  LEA R22, P6, R3, R0, 0x1 ;  /* 0x0000000003167211 */ /* 0x000fc600078c08ff */
[----:B------:R0:W-:Y:S01]  /*240a0*/  @P3 STG.E.U16 [R20.64], R4 ;  /* 0x0000000414003986 */ /* 0x0001e2000c101506 */
[----:B------:R-:W-:Y:S01]  /*240b0*/  LEA.HI.X.SX32 R23, R3, R2, 0x1, P6 ;  /* 0x0000000203177211 */ /* 0x000fe200030f0eff */
[----:B------:R-:W-:-:S04]  /*240c0*/  IMAD R3, R7, 0x2, R8 ;  /* 0x0000000207037824 */ /* 0x000fc800078e0208 */
[----:B------:R1:W-:Y:S01]  /*240d0*/  @P2 STG.E.U16 [R22.64], R16 ;  /* 0x0000001016002986 */ /* 0x0003e2000c101506 */
[C---:B0-----:R-:W-:Y:S02]  /*240e0*/  LEA R20, P6, R8.reuse, R0, 0x1 ;  /* 0x0000000008147211 */ /* 0x041fe400078c08ff */
[----:B------:R-:W-:Y:S02]  /*240f0*/  PRMT R4, R19, 0x7632, R4 ;  /* 0x0000763213047816 */ /* 0x000fe40000000004 */
[----:B------:R-:W-:Y:S01]  /*24100*/  LEA.HI.X.SX32 R21, R8, R2, 0x1, P6 ;  /* 0x0000000208157211 */ /* 0x000fe200030f0eff */
[----:B------:R-:W-:Y:S01]  /*24110*/  IMAD R8, R7, 0x2, R3 ;  /* 0x0000000207087824 */ /* 0x000fe200078e0203 */
[----:B-1----:R-:W-:-:S03]  /*24120*/  LEA R22, P6, R3, R0, 0x1 ;  /* 0x0000000003167211 */ /* 0x002fc600078c08ff */
[----:B------:R0:W-:Y:S01]  /*24130*/  @P1 STG.E.U16 [R20.64], R4 ;  /* 0x0000000414001986 */ /* 0x0001e2000c101506 */
[----:B------:R-:W-:Y:S02]  /*24140*/  LEA.HI.X.SX32 R23, R3, R2, 0x1, P6 ;  /* 0x0000000203177211 */ /* 0x000fe400030f0eff */
[C-C-:B------:R-:W-:Y:S02]  /*24150*/  LOP3.LUT R12, R14.reuse, 0x38, R26.reuse, 0xfe, !PT ;  /* 0x000000380e0c7812 */ /* 0x140fe400078efe1a */
[----:B------:R-:W-:Y:S02]  /*24160*/  LOP3.LUT R3, R14, 0x3e, R26, 0xfe, !PT ;  /* 0x0000003e0e037812 */ /* 0x000fe400078efe1a */
[----:B0-----:R-:W-:Y:S02]  /*24170*/  PRMT R4, R4, 0x7632, R4 ;  /* 0x0000763204047816 */ /* 0x001fe40000000004 */
[----:B------:R-:W-:Y:S02]  /*24180*/  LEA R20, P6, R8, R0, 0x1 ;  /* 0x0000000008147211 */ /* 0x000fe400078c08ff */
[----:B------:R-:W-:Y:S01]  /*24190*/  ISETP.LT.AND P3, PT, R12, c[0x0][0x17c], !P0 ;  /* 0x00005f000c007a0c */ /* 0x000fe20004761270 */
[----:B------:R0:W-:Y:S01]  /*241a0*/  @P5 STG.E.U16 [R22.64], R4 ;  /* 0x0000000416005986 */ /* 0x0001e2000c101506 */
[----:B------:R-:W-:-:S02]  /*241b0*/  LEA.HI.X.SX32 R21, R8, R2, 0x1, P6 ;  /* 0x0000000208157211 */ /* 0x000fc400030f0eff */
[----:B------:R-:W-:Y:S02]  /*241c0*/  PRMT R16, R16, 0x7632, R16 ;  /* 0x0000763210107816 */ /* 0x000fe40000000010 */
[----:B------:R-:W-:Y:S01]  /*241d0*/  ISETP.LT.AND P5, PT, R3, c[0x0][0x17c], !P0 ;  /* 0x00005f0003007a0c */ /* 0x000fe200047a1270 */
[C---:B------:R-:W-:Y:S01]  /*241e0*/  IMAD R3, R7.reuse, 0x2, R8 ;  /* 0x0000000207037824 */ /* 0x040fe200078e0208 */
[--C-:B------:R-:W-:Y:S01]  /*241f0*/  LOP3.LUT R12, R14, 0x3a, R26.reuse, 0xfe, !PT ;  /* 0x0000003a0e0c7812 */ /* 0x100fe200078efe1a */
[----:B------:R1:W-:Y:S02]  /*24200*/  @P4 STG.E.U16 [R20.64], R16 ;  /* 0x0000001014004986 */ /* 0x0003e4000c101506 */
[----:B------:R-:W-:Y:S01]  /*24210*/  IMAD R8, R7, 0x2, R3 ;  /* 0x0000000207087824 */ /* 0x000fe200078e0203 */
[----:B------:R-:W-:Y:S02]  /*24220*/  ISETP.LT.AND P2, PT, R12, c[0x0][0x17c], !P0 ;  /* 0x00005f000c007a0c */ /* 0x000fe40004741270 */
[----:B------:R-:W-:-:S02]  /*24230*/  LOP3.LUT R12, R14, 0x3c, R26, 0xfe, !PT ;  /* 0x0000003c0e0c7812 */ /* 0x000fc400078efe1a */
[----:B0-----:R-:W-:Y:S02]  /*24240*/  LOP3.LUT R4, R14, 0x40, R26, 0xfe, !PT ;  /* 0x000000400e047812 */ /* 0x001fe400078efe1a */
[C---:B-1----:R-:W-:Y:S02]  /*24250*/  LEA R20, P6, R3.reuse, R0, 0x1 ;  /* 0x0000000003147211 */ /* 0x042fe400078c08ff */
[----:B------:R-:W-:Y:S02]  /*24260*/  ISETP.LT.AND P1, PT, R12, c[0x0][0x17c], !P0 ;  /* 0x00005f000c007a0c */ /* 0x000fe40004721270 */
[----:B------:R-:W-:Y:S02]  /*24270*/  LEA.HI.X.SX32 R21, R3, R2, 0x1, P6 ;  /* 0x0000000203157211 */ /* 0x000fe400030f0eff */
[----:B------:R-:W-:Y:S01]  /*24280*/  ISETP.LT.AND P4, PT, R4, c[0x0][0x17c], !P0 ;  /* 0x00005f0004007a0c */ /* 0x000fe20004781270 */
[----:B------:R-:W-:Y:S01]  /*24290*/  IMAD R4, R7, 0x2, R8 ;  /* 0x0000000207047824 */ /* 0x000fe200078e0208 */
[----:B------:R-:W-:-:S02]  /*242a0*/  PRMT R12, R18, 0x7632, R12 ;  /* 0x00007632120c7816 */ /* 0x000fc4000000000c */
[C---:B------:R-:W-:Y:S01]  /*242b0*/  LEA R22, P6, R8.reuse, R0, 0x1 ;  /* 0x0000000008167211 */ /* 0x040fe200078c08ff */
[----:B------:R-:W2:Y:S01]  /*242c0*/  LDL.LU R18, [R1+0x54] ;  /* 0x0000540001127983 */ /* 0x000ea20000300800 */
[----:B------:R-:W-:Y:S02]  /*242d0*/  PRMT R3, R15, 0x7632, R3 ;  /* 0x000076320f037816 */ /* 0x000fe40000000003 */
[----:B------:R-:W-:Y:S01]  /*242e0*/  LEA.HI.X.SX32 R23, R8, R2, 0x1, P6 ;  /* 0x0000000208177211 */ /* 0x000fe200030f0eff */
[----:B------:R0:W-:Y:S04]  /*242f0*/  @P3 STG.E.U16 [R20.64], R12 ;  /* 0x0000000c14003986 */ /* 0x0001e8000c101506 */
[----:B------:R1:W-:Y:S01]  /*24300*/  @P2 STG.E.U16 [R22.64], R3 ;  /* 0x0000000316002986 */ /* 0x0003e2000c101506 */
[----:B0-----:R-:W-:Y:S01]  /*24310*/  LEA R20, P6, R4, R0, 0x1 ;  /* 0x0000000004147211 */ /* 0x001fe200078c08ff */
[----:B-1----:R-:W-:-:S03]  /*24320*/  IMAD R3, R7, 0x2, R4 ;  /* 0x0000000207037824 */ /* 0x002fc600078e0204 */
[----:B------:R-:W-:Y:S02]  /*24330*/  LEA.HI.X.SX32 R21, R4, R2, 0x1, P6 ;  /* 0x0000000204157211 */ /* 0x000fe400030f0eff */
[----:B------:R-:W-:Y:S02]  /*24340*/  PRMT R4, R29, 0x7632, R4 ;  /* 0x000076321d047816 */ /* 0x000fe40000000004 */
[----:B------:R-:W-:Y:S01]  /*24350*/  LOP3.LUT R8, R14, 0x44, R26, 0xfe, !PT ;  /* 0x000000440e087812 */ /* 0x000fe200078efe1a */
[----:B------:R-:W2:Y:S01]  /*24360*/  LDL.LU R29, [R1+0x9f4] ;  /* 0x0009f400011d7983 */ /* 0x000ea20000300800 */
[----:B------:R-:W-:-:S03]  /*24370*/  LEA R22, P6, R3, R0, 0x1 ;  /* 0x0000000003167211 */ /* 0x000fc600078c08ff */
[----:B------:R0:W-:Y:S01]  /*24380*/  @P1 STG.E.U16 [R20.64], R4 ;  /* 0x0000000414001986 */ /* 0x0001e2000c101506 */
[----:B------:R-:W-:Y:S02]  /*24390*/  ISETP.LT.AND P2, PT, R8, c[0x0][0x17c], !P0 ;  /* 0x00005f0008007a0c */ /* 0x000fe40004741270 */
[----:B------:R-:W-:Y:S01]  /*243a0*/  LOP3.LUT R8, R14, 0x46, R26, 0xfe, !PT ;  /* 0x000000460e087812 */ /* 0x000fe200078efe1a */
[----:B------:R-:W2:Y:S01]  /*243b0*/  LDL.LU R24, [R1+0x94] ;  /* 0x0000940001187983 */ /* 0x000ea20000300800 */
[----:B------:R-:W-:Y:S01]  /*243c0*/  LEA.HI.X.SX32 R23, R3, R2, 0x1, P6 ;  /* 0x0000000203177211 */ /* 0x000fe200030f0eff */
[----:B0-----:R-:W-:Y:S02]  /*243d0*/  IMAD R4, R7, 0x2, R3 ;  /* 0x0000000207047824 */ /* 0x001fe400078e0203 */
[----:B------:R-:W2:Y:S01]  /*243e0*/  LDL.LU R25, [R1+0x44] ;  /* 0x0000440001197983 */ /* 0x000ea20000300800 */
[----:B------:R-:W-:Y:S02]  /*243f0*/  ISETP.LT.AND P1, PT, R8, c[0x0][0x17c], !P0 ;  /* 0x00005f0008007a0c */ /* 0x000fe40004721270 */
[C---:B------:R-:W-:Y:S01]  /*24400*/  LEA R20, P6, R4.reuse, R0, 0x1 ;  /* 0x0000000004147211 */ /* 0x040fe200078c08ff */
[----:B------:R-:W2:Y:S01]  /*24410*/  LDL.LU R19, [R1+0x4] ;  /* 0x0000040001137983 */ /* 0x000ea20000300800 */
[----:B------:R-:W-:Y:S01]  /*24420*/  PRMT R8, R11, 0x7632, R8 ;  /* 0x000076320b087816 */ /* 0x000fe20000000008 */
[----:B------:R-:W-:Y:S01]  /*24430*/  IMAD R3, R7, 0x2, R4 ;  /* 0x0000000207037824 */ /* 0x000fe200078e0204 */
[----:B------:R-:W-:Y:S01]  /*24440*/  LEA.HI.X.SX32 R21, R4, R2, 0x1, P6 ;  /* 0x0000000204157211 */ /* 0x000fe200030f0eff */
[----:B------:R-:W2:Y:S04]  /*24450*/  LDL.LU R15, [R1+0x84] ;  /* 0x00008400010f7983 */ /* 0x000ea80000300800 */
[----:B------:R-:W2:Y:S04]  /*24460*/  LDL.LU R11, [R1+0x34] ;  /* 0x00003400010b7983 */ /* 0x000ea80000300800 */
[----:B------:R-:W2:Y:S01]  /*24470*/  LDL R4, [R1+0x64] ;  /* 0x0000640001047983 */ /* 0x000ea20000100800 */
[----:B------:R-:W-:-:S03]  /*24480*/  LOP3.LUT R12, R14, 0x48, R26, 0xfe, !PT ;  /* 0x000000480e0c7812 */ /* 0x000fc600078efe1a */
[----:B------:R0:W-:Y:S01]  /*24490*/  @P5 STG.E.U16 [R22.64], R8 ;  /* 0x0000000816005986 */ /* 0x0001e2000c101506 */
[----:B------:R-:W-:-:S03]  /*244a0*/  ISETP.LT.AND P5, PT, R12, c[0x0][0x17c], !P0 ;  /* 0x00005f000c007a0c */ /* 0x000fc600047a1270 */
[----:B------:R-:W3:Y:S01]  /*244b0*/  LDL.LU R12, [R1+0x24] ;  /* 0x00002400010c7983 */ /* 0x000ee20000300800 */
[----:B------:R-:W-:-:S04]  /*244c0*/  LOP3.LUT R16, R14, 0x42, R26, 0xfe, !PT ;  /* 0x000000420e107812 */ /* 0x000fc800078efe1a */
[----:B------:R-:W-:Y:S02]  /*244d0*/  ISETP.LT.AND P3, PT, R16, c[0x0][0x17c], !P0 ;  /* 0x00005f0010007a0c */ /* 0x000fe40004761270 */
[C---:B0-----:R-:W-:Y:S02]  /*244e0*/  LEA R22, P6, R3.reuse, R0, 0x1 ;  /* 0x0000000003167211 */ /* 0x041fe400078c08ff */
[--C-:B------:R-:W-:Y:S02]  /*244f0*/  LOP3.LUT R8, R14, 0x4a, R26.reuse, 0xfe, !PT ;  /* 0x0000004a0e087812 */ /* 0x100fe400078efe1a */
[----:B------:R-:W-:Y:S01]  /*24500*/  LEA.HI.X.SX32 R23, R3, R2, 0x1, P6 ;  /* 0x0000000203177211 */ /* 0x000fe200030f0eff */
[----:B--2---:R0:W-:Y:S01]  /*24510*/  @P4 STG.E.U16 [R20.64], R4 ;  /* 0x0000000414004986 */ /* 0x0041e2000c101506 */
[----:B------:R-:W-:Y:S02]  /*24520*/  ISETP.LT.AND P4, PT, R8, c[0x0][0x17c], !P0 ;  /* 0x00005f0008007a0c */ /* 0x000fe40004781270 */
[----:B------:R-:W-:Y:S01]  /*24530*/  LOP3.LUT R8, R14, 0x4c, R26, 0xfe, !PT ;  /* 0x0000004c0e087812 */ /* 0x000fe200078efe1a */
[----:B0-----:R-:W-:-:S02]  /*24540*/  IMAD R4, R7, 0x2, R3 ;  /* 0x0000000207047824 */ /* 0x001fc400078e0203 */
[----:B------:R0:W-:Y:S02]  /*24550*/  @P3 STG.E.U16 [R22.64], R18 ;  /* 0x0000001216003986 */ /* 0x0001e4000c101506 */
[C---:B------:R-:W-:Y:S01]  /*24560*/  IMAD R3, R7.reuse, 0x2, R4 ;  /* 0x0000000207037824 */ /* 0x040fe200078e0204 */
[----:B------:R-:W-:Y:S02]  /*24570*/  LEA R20, P6, R4, R0, 0x1 ;  /* 0x0000000004147211 */ /* 0x000fe400078c08ff */
[----:B------:R-:W-:Y:S02]  /*24580*/  ISETP.LT.AND P3, PT, R8, c[0x0][0x17c], !P0 ;  /* 0x00005f0008007a0c */ /* 0x000fe40004761270 */
[----:B------:R-:W-:Y:S01]  /*24590*/  LEA.HI.X.SX32 R21, R4, R2, 0x1, P6 ;  /* 0x0000000204157211 */ /* 0x000fe200030f0eff */
[----:B------:R-:W-:Y:S01]  /*245a0*/  IMAD R4, R7, 0x2, R3 ;  /* 0x0000000207047824 */ /* 0x000fe200078e0203 */
[----:B------:R-:W-:Y:S02]  /*245b0*/  LOP3.LUT R8, R14, 0x4e, R26, 0xfe, !PT ;  /* 0x0000004e0e087812 */ /* 0x000fe400078efe1a */
[----:B0-----:R-:W-:Y:S01]  /*245c0*/  LEA R22, P6, R3, R0, 0x1 ;  /* 0x0000000003167211 */ /* 0x001fe200078c08ff */
[----:B---3--:R0:W-:Y:S01]  /*245d0*/  @P2 STG.E.U16 [R20.64], R12 ;  /* 0x0000000c14002986 */ /* 0x0081e2000c101506 */
[----:B------:R-:W-:Y:S01]  /*245e0*/  ISETP.LT.AND P2, PT, R8, c[0x0][0x17c], !P0 ;  /* 0x00005f0008007a0c */ /* 0x000fe20004741270 */
[----:B------:R-:W-:Y:S01]  /*245f0*/  IMAD R8, R7, 0x2, R4 ;  /* 0x0000000207087824 */ /* 0x000fe200078e0204 */
[----:B------:R-:W-:-:S02]  /*24600*/  LEA.HI.X.SX32 R23, R3, R2, 0x1, P6 ;  /* 0x0000000203177211 */ /* 0x000fc400030f0eff */
[----:B------:R-:W-:-:S03]  /*24610*/  LOP3.LUT R3, R14, 0x50, R26, 0xfe, !PT ;  /* 0x000000500e037812 */ /* 0x000fc600078efe1a */
[----:B------:R1:W-:Y:S01]  /*24620*/  @P1 STG.E.U16 [R22.64], R9 ;  /* 0x0000000916001986 */ /* 0x0003e2000c101506 */
[C---:B0-----:R-:W-:Y:S02]  /*24630*/  LEA R20, P6, R4.reuse, R0, 0x1 ;  /* 0x0000000004147211 */ /* 0x041fe400078c08ff */
[----:B------:R-:W-:Y:S02]  /*24640*/  ISETP.LT.AND P1, PT, R3, c[0x0][0x17c], !P0 ;  /* 0x00005f0003007a0c */ /* 0x000fe40004721270 */
[----:B------:R-:W-:Y:S01]  /*24650*/  LEA.HI.X.SX32 R21, R4, R2, 0x1, P6 ;  /* 0x0000000204157211 */ /* 0x000fe200030f0eff */
[----:B------:R-:W-:Y:S01]  /*24660*/  IMAD R3, R7, 0x2, R8 ;  /* 0x0000000207037824 */ /* 0x000fe200078e0208 */
[----:B------:R-:W-:Y:S02]  /*24670*/  LOP3.LUT R4, R14, 0x52, R26, 0xfe, !PT ;  /* 0x000000520e047812 */ /* 0x000fe400078efe1a */
[----:B-1----:R-:W-:Y:S01]  /*24680*/  LEA R22, P6, R8, R0, 0x1 ;  /* 0x0000000008167211 */ /* 0x002fe200078c08ff */
[----:B------:R0:W-:Y:S01]  /*24690*/  @P5 STG.E.U16 [R20.64], R24 ;  /* 0x0000001814005986 */ /* 0x0001e2000c101506 */
[----:B------:R-:W-:-:S02]  /*246a0*/  ISETP.LT.AND P5, PT, R4, c[0x0][0x17c], !P0 ;  /* 0x00005f0004007a0c */ /* 0x000fc400047a1270 */
[----:B------:R-:W-:Y:S01]  /*246b0*/  LEA.HI.X.SX32 R23, R8, R2, 0x1, P6 ;  /* 0x0000000208177211 */ /* 0x000fe200030f0eff */
[----:B------:R-:W-:Y:S01]  /*246c0*/  IMAD R4, R7, 0x2, R3 ;  /* 0x0000000207047824 */ /* 0x000fe200078e0203 */
[----:B------:R-:W-:-:S03]  /*246d0*/  LOP3.LUT R8, R14, 0x54, R26, 0xfe, !PT ;  /* 0x000000540e087812 */ /* 0x000fc600078efe1a */
[----:B------:R1:W-:Y:S01]  /*246e0*/  @P4 STG.E.U16 [R22.64], R25 ;  /* 0x0000001916004986 */ /* 0x0003e2000c101506 */
[----:B0-----:R-:W-:Y:S02]  /*246f0*/  LEA R20, P6, R3, R0, 0x1 ;  /* 0x0000000003147211 */ /* 0x001fe400078c08ff */
[----:B------:R-:W-:Y:S01]  /*24700*/  ISETP.LT.AND P4, PT, R8, c[0x0][0x17c], !P0 ;  /* 0x00005f0008007a0c */ /* 0x000fe20004781270 */
[----:B------:R-:W-:Y:S01]  /*24710*/  IMAD R8, R7, 0x2, R4 ;  /* 0x0000000207087824 */ /* 0x000fe200078e0204 */
[----:B------:R-:W-:Y:S02]  /*24720*/  LEA.HI.X.SX32 R21, R3, R2, 0x1, P6 ;  /* 0x0000000203157211 */ /* 0x000fe400030f0eff */
[----:B------:R-:W-:Y:S02]  /*24730*/  LOP3.LUT R3, R14, 0x56, R26, 0xfe, !PT ;  /* 0x000000560e037812 */ /* 0x000fe400078efe1a */
[----:B-1----:R-:W-:Y:S01]  /*24740*/  LEA R22, P6, R4, R0, 0x1 ;  /* 0x0000000004167211 */ /* 0x002fe200078c08ff */
[----:B------:R0:W-:Y:S01]  /*24750*/  @P3 STG.E.U16 [R20.64], R19 ;  /* 0x0000001314003986 */ /* 0x0001e2000c101506 */
[----:B------:R-:W-:-:S02]  /*24760*/  ISETP.LT.AND P3, PT, R3, c[0x0][0x17c], !P0 ;  /* 0x00005f0003007a0c */ /* 0x000fc40004761270 */
[----:B------:R-:W-:Y:S01]  /*24770*/  LEA.HI.X.SX32 R23, R4, R2, 0x1, P6 ;  /* 0x0000000204177211 */ /* 0x000fe200030f0eff */
[----:B------:R-:W-:Y:S01]  /*24780*/  IMAD R3, R7, 0x2, R8 ;  /* 0x0000000207037824 */ /* 0x000fe200078e0208 */
[----:B------:R-:W-:-:S03]  /*24790*/  LOP3.LUT R4, R14, 0x58, R26, 0xfe, !PT ;  /* 0x000000580e047812 */ /* 0x000fc600078efe1a */
[----:B----4-:R1:W-:Y:S01]  /*247a0*/  @P2 STG.E.U16 [R22.64], R13 ;  /* 0x0000000d16002986 */ /* 0x0103e2000c101506 */
[----:B0-----:R-:W-:Y:S02]  /*247b0*/  LEA R20, P6, R8, R0, 0x1 ;  /* 0x0000000008147211 */ /* 0x001fe400078c08ff */
[----:B------:R-:W-:Y:S02]  /*247c0*/  ISETP.LT.AND P2, PT, R4, c[0x0][0x17c], !P0 ;  /* 0x00005f0004007a0c */ /* 0x000fe40004741270 */
[----:B------:R-:W-:Y:S01]  /*247d0*/  LEA.HI.X.SX32 R21, R8, R2, 0x1, P6 ;  /* 0x0000000208157211 */ /* 0x000fe200030f0eff */
[----:B------:R-:W-:Y:S01]  /*247e0*/  IMAD R4, R7, 0x2, R3 ;  /* 0x0000000207047824 */ /* 0x000fe200078e0203 */
[----:B------:R-:W-:Y:S02]  /*247f0*/  LOP3.LUT R8, R14, 0x5a, R26, 0xfe, !PT ;  /* 0x0000005a0e087812 */ /* 0x000fe400078efe1a */
[----:B-1----:R-:W-:Y:S01]  /*24800*/  LEA R22, P6, R3, R0, 0x1 ;  /* 0x0000000003167211 */ /* 0x002fe200078c08ff */
[----:B------:R0:W-:Y:S01]  /*24810*/  @P1 STG.E.U16 [R20.64], R15 ;  /* 0x0000000f14001986 */ /* 0x0001e2000c101506 */
        /* <DEDUP_REMOVED lines=21> */
[----:B-1----:R-:W-:-:S03]  /*24970*/  LEA R22, P6, R4, R0, 0x1 ;  /* 0x0000000004167211 */ /* 0x002fc600078c08ff */
[----:B------:R0:W-:Y:S01]  /*24980*/  @P2 STG.E.U16 [R20.64], R29 ;  /* 0x0000001d14002986 */ /* 0x0001e2000c101506 */
[----:B------:R-:W-:Y:S02]  /*24990*/  LOP3.LUT R3, R14, 0x62, R26, 0xfe, !PT ;  /* 0x000000620e037812 */ /* 0x000fe400078efe1a */
[----:B------:R-:W-:Y:S02]  /*249a0*/  LEA.HI.X.SX32 R23, R4, R2, 0x1, P6 ;  /* 0x0000000204177211 */ /* 0x000fe400030f0eff */
[----:B------:R-:W-:Y:S01]  /*249b0*/  ISETP.LT.AND P2, PT, R3, c[0x0][0x17c], !P0 ;  /* 0x00005f0003007a0c */ /* 0x000fe20004741270 */
[----:B------:R-:W-:Y:S01]  /*249c0*/  IMAD R3, R7, 0x2, R8 ;  /* 0x0000000207037824 */ /* 0x000fe200078e0208 */
[----:B0-----:R-:W-:-:S04]  /*249d0*/  LEA R20, P6, R8, R0, 0x1 ;  /* 0x0000000008147211 */ /* 0x001fc800078c08ff */
[----:B------:R-:W-:Y:S02]  /*249e0*/  LEA.HI.X.SX32 R21, R8, R2, 0x1, P6 ;  /* 0x0000000208157211 */ /* 0x000fe400030f0eff */
[----:B------:R-:W-:Y:S01]  /*249f0*/  LOP3.LUT R8, R14, 0x66, R26, 0xfe, !PT ;  /* 0x000000660e087812 */ /* 0x000fe200078efe1a */
[----:B------:R0:W-:Y:S04]  /*24a00*/  @P1 STG.E.U16 [R22.64], R28 ;  /* 0x0000001c16001986 */ /* 0x0001e8000c101506 */
[----:B------:R1:W-:Y:S01]  /*24a10*/  @P5 STG.E.U16 [R20.64], R6 ;  /* 0x0000000614005986 */ /* 0x0003e2000c101506 */
[----:B------:R-:W-:-:S03]  /*24a20*/  ISETP.LT.AND P5, PT, R8, c[0x0][0x17c], !P0 ;  /* 0x00005f0008007a0c */ /* 0x000fc600047a1270 */
[----:B------:R-:W2:Y:S01]  /*24a30*/  LDL.LU R8, [R1+0x64] ;  /* 0x0000640001087983 */ /* 0x000ea20000300800 */
[--C-:B------:R-:W-:Y:S02]  /*24a40*/  LOP3.LUT R4, R14, 0x64, R26.reuse, 0xfe, !PT ;  /* 0x000000640e047812 */ /* 0x100fe400078efe1a */
[----:B0-----:R-:W-:Y:S02]  /*24a50*/  LEA R22, P6, R3, R0, 0x1 ;  /* 0x0000000003167211 */ /* 0x001fe400078c08ff */
[----:B------:R-:W-:Y:S01]  /*24a60*/  ISETP.LT.AND P1, PT, R4, c[0x0][0x17c], !P0 ;  /* 0x00005f0004007a0c */ /* 0x000fe20004721270 */
[----:B------:R-:W-:Y:S01]  /*24a70*/  IMAD R4, R7, 0x2, R3 ;  /* 0x0000000207047824 */ /* 0x000fe200078e0203 */
[----:B------:R-:W-:Y:S02]  /*24a80*/  LEA.HI.X.SX32 R23, R3, R2, 0x1, P6 ;  /* 0x0000000203177211 */ /* 0x000fe400030f0eff */
[----:B------:R-:W-:-:S03]  /*24a90*/  LOP3.LUT R3, R14, 0x68, R26, 0xfe, !PT ;  /* 0x000000680e037812 */ /* 0x000fc600078efe1a */
[----:B------:R0:W-:Y:S01]  /*24aa0*/  @P4 STG.E.U16 [R22.64], R10 ;  /* 0x0000000a16004986 */ /* 0x0001e2000c101506 */
[----:B------:R-:W-:Y:S01]  /*24ab0*/  ISETP.LT.AND P4, PT, R3, c[0x0][0x17c], !P0 ;  /* 0x00005f0003007a0c */ /* 0x000fe20004781270 */
[----:B------:R-:W-:Y:S01]  /*24ac0*/  IMAD R3, R7, 0x2, R4 ;  /* 0x0000000207037824 */ /* 0x000fe200078e0204 */
[----:B-1----:R-:W-:-:S04]  /*24ad0*/  LEA R20, P6, R4, R0, 0x1 ;  /* 0x0000000004147211 */ /* 0x002fc800078c08ff */
[----:B------:R-:W-:Y:S01]  /*24ae0*/  LEA.HI.X.SX32 R21, R4, R2, 0x1, P6 ;  /* 0x0000000204157211 */ /* 0x000fe200030f0eff */
[----:B------:R-:W-:Y:S01]  /*24af0*/  IMAD R4, R7, 0x2, R3 ;  /* 0x0000000207047824 */ /* 0x000fe200078e0203 */
[C---:B0-----:R-:W-:Y:S02]  /*24b00*/  LEA R22, P6, R3.reuse, R0, 0x1 ;  /* 0x0000000003167211 */ /* 0x041fe400078c08ff */
[----:B------:R-:W-:Y:S02]  /*24b10*/  PRMT R9, R18, 0x7632, R9 ;  /* 0x0000763212097816 */ /* 0x000fe40000000009 */
[----:B------:R-:W-:Y:S01]  /*24b20*/  LEA.HI.X.SX32 R23, R3, R2, 0x1, P6 ;  /* 0x0000000203177211 */ /* 0x000fe200030f0eff */
[----:B------:R-:W-:Y:S01]  /*24b30*/  IMAD R3, R7, 0x2, R4 ;  /* 0x0000000207037824 */ /* 0x000fe200078e0204 */
[----:B------:R-:W-:Y:S01]  /*24b40*/  PRMT R13, R25, 0x7632, R13 ;  /* 0x00007632190d7816 */ /* 0x000fe2000000000d */
[----:B------:R-:W3:Y:S01]  /*24b50*/  LDL.LU R18, [R1+0x9f0] ;  /* 0x0009f00001127983 */ /* 0x000ee20000300800 */
[----:B------:R-:W-:-:S02]  /*24b60*/  PRMT R17, R17, 0x7632, R17 ;  /* 0x0000763211117816 */ /* 0x000fc40000000011 */
[----:B--2---:R-:W-:Y:S02]  /*24b70*/  PRMT R5, R8, 0x7632, R5 ;  /* 0x0000763208057816 */ /* 0x004fe40000000005 */
[----:B------:R-:W-:-:S03]  /*24b80*/  LOP3.LUT R8, R14, 0x6a, R26, 0xfe, !PT ;  /* 0x0000006a0e087812 */ /* 0x000fc600078efe1a */
[----:B------:R0:W-:Y:S01]  /*24b90*/  @P3 STG.E.U16 [R20.64], R5 ;  /* 0x0000000514003986 */ /* 0x0001e2000c101506 */
[----:B------:R-:W-:Y:S02]  /*24ba0*/  ISETP.LT.AND P3, PT, R8, c[0x0][0x17c], !P0 ;  /* 0x00005f0008007a0c */ /* 0x000fe40004761270 */
[----:B------:R-:W-:Y:S01]  /*24bb0*/  LOP3.LUT R8, R14, 0x6c, R26, 0xfe, !PT ;  /* 0x0000006c0e087812 */ /* 0x000fe200078efe1a */
[----:B------:R1:W-:Y:S03]  /*24bc0*/  @P2 STG.E.U16 [R22.64], R9 ;  /* 0x0000000916002986 */ /* 0x0003e6000c101506 */
[----:B------:R-:W-:Y:S02]  /*24bd0*/  ISETP.LT.AND P2, PT, R8, c[0x0][0x17c], !P0 ;  /* 0x00005f0008007a0c */ /* 0x000fe40004741270 */
[----:B0-----:R-:W-:Y:S02]  /*24be0*/  LEA R20, P6, R4, R0, 0x1 ;  /* 0x0000000004147211 */ /* 0x001fe400078c08ff */
[----:B------:R-:W-:-:S02]  /*24bf0*/  PRMT R5, R12, 0x7632, R5 ;  /* 0x000076320c057816 */ /* 0x000fc40000000005 */
[----:B------:R-:W-:Y:S01]  /*24c00*/  LEA.HI.X.SX32 R21, R4, R2, 0x1, P6 ;  /* 0x0000000204157211 */ /* 0x000fe200030f0eff */
[----:B------:R-:W-:Y:S01]  /*24c10*/  IMAD R4, R7, 0x2, R3 ;  /* 0x0000000207047824 */ /* 0x000fe200078e0203 */
[C---:B-1----:R-:W-:Y:S02]  /*24c20*/  LEA R22, P6, R3.reuse, R0, 0x1 ;  /* 0x0000000003167211 */ /* 0x042fe400078c08ff */
[----:B------:R-:W-:Y:S01]  /*24c30*/  LOP3.LUT R8, R14, 0x6e, R26, 0xfe, !PT ;  /* 0x0000006e0e087812 */ /* 0x000fe200078efe1a */
[----:B------:R0:W-:Y:S01]  /*24c40*/  @P1 STG.E.U16 [R20.64], R5 ;  /* 0x0000000514001986 */ /* 0x0001e2000c101506 */
[----:B------:R-:W-:Y:S02]  /*24c50*/  LEA.HI.X.SX32 R23, R3, R2, 0x1, P6 ;  /* 0x0000000203177211 */ /* 0x000fe400030f0eff */
[----:B------:R-:W-:Y:S02]  /*24c60*/  PRMT R9, R9, 0x7632, R9 ;  /* 0x0000763209097816 */ /* 0x000fe40000000009 */
[----:B------:R-:W-:-:S02]  /*24c70*/  ISETP.LT.AND P1, PT, R8, c[0x0][0x17c], !P0 ;  /* 0x00005f0008007a0c */ /* 0x000fc40004721270 */
[----:B------:R-:W-:Y:S02]  /*24c80*/  LEA R8, P6, R4, R0, 0x1 ;  /* 0x0000000004087211 */ /* 0x000fe400078c08ff */
[----:B------:R-:W-:Y:S01]  /*24c90*/  LOP3.LUT R3, R14, 0x70, R26, 0xfe, !PT ;  /* 0x000000700e037812 */ /* 0x000fe200078efe1a */
[----:B------:R1:W-:Y:S01]  /*24ca0*/  @P5 STG.E.U16 [R22.64], R9 ;  /* 0x0000000916005986 */ /* 0x0003e2000c101506 */
[----:B0-----:R-:W-:Y:S02]  /*24cb0*/  PRMT R5, R24, 0x7632, R5 ;  /* 0x0000763218057816 */ /* 0x001fe40000000005 */
[----:B------:R-:W-:Y:S01]  /*24cc0*/  ISETP.LT.AND P5, PT, R3, c[0x0][0x17c], !P0 ;  /* 0x00005f0003007a0c */ /* 0x000fe200047a1270 */
[----:B------:R-:W-:Y:S01]  /*24cd0*/  IMAD R3, R7, 0x2, R4 ;  /* 0x0000000207037824 */ /* 0x000fe200078e0204 */
[----:B-1----:R-:W-:-:S03]  /*24ce0*/  LEA.HI.X.SX32 R9, R4, R2, 0x1, P6 ;  /* 0x0000000204097211 */ /* 0x002fc600030f0eff */
[----:B------:R-:W-:Y:S01]  /*24cf0*/  IMAD R4, R7, 0x2, R3 ;  /* 0x0000000207047824 */ /* 0x000fe200078e0203 */
[--C-:B------:R-:W-:Y:S01]  /*24d00*/  LOP3.LUT R12, R14, 0x72, R26.reuse, 0xfe, !PT ;  /* 0x000000720e0c7812 */ /* 0x100fe200078efe1a */
[----:B------:R0:W-:Y:S03]  /*24d10*/  @P4 STG.E.U16 [R8.64], R5 ;  /* 0x0000000508004986 */ /* 0x0001e6000c101506 */
[----:B------:R-:W-:Y:S02]  /*24d20*/  ISETP.LT.AND P4, PT, R12, c[0x0][0x17c], !P0 ;  /* 0x00005f000c007a0c */ /* 0x000fe40004781270 */
[----:B------:R-:W-:Y:S02]  /*24d30*/  LOP3.LUT R12, R14, 0x74, R26, 0xfe, !PT ;  /* 0x000000740e0c7812 */ /* 0x000fe400078efe1a */
[----:B0-----:R-:W-:-:S04]  /*24d40*/  LEA R8, P6, R3, R0, 0x1 ;  /* 0x0000000003087211 */ /* 0x001fc800078c08ff */
[----:B------:R-:W-:Y:S01]  /*24d50*/  LEA.HI.X.SX32 R9, R3, R2, 0x1, P6 ;  /* 0x0000000203097211 */ /* 0x000fe200030f0eff */
[----:B------:R-:W-:Y:S01]  /*24d60*/  IMAD R3, R7, 0x2, R4 ;  /* 0x0000000207037824 */ /* 0x000fe200078e0204 */
[C---:B------:R-:W-:Y:S02]  /*24d70*/  LEA R20, P6, R4.reuse, R0, 0x1 ;  /* 0x0000000004147211 */ /* 0x040fe400078c08ff */
[----:B------:R-:W-:Y:S01]  /*24d80*/  PRMT R5, R19, 0x7632, R5 ;  /* 0x0000763213057816 */ /* 0x000fe20000000005 */
[----:B------:R0:W-:Y:S01]  /*24d90*/  @P3 STG.E.U16 [R8.64], R13 ;  /* 0x0000000d08003986 */ /* 0x0001e2000c101506 */
[----:B------:R-:W-:Y:S01]  /*24da0*/  LEA.HI.X.SX32 R21, R4, R2, 0x1, P6 ;  /* 0x0000000204157211 */ /* 0x000fe200030f0eff */
[----:B------:R-:W-:Y:S01]  /*24db0*/  IMAD R4, R7, 0x2, R3 ;  /* 0x0000000207047824 */ /* 0x000fe200078e0203 */
[----:B------:R-:W-:Y:S02]  /*24dc0*/  ISETP.LT.AND P3, PT, R12, c[0x0][0x17c], !P0 ;  /* 0x00005f000c007a0c */ /* 0x000fe40004761270 */
[----:B------:R-:W-:Y:S01]  /*24dd0*/  LOP3.LUT R12, R14, 0x76, R26, 0xfe, !PT ;  /* 0x000000760e0c7812 */ /* 0x000fe200078efe1a */
[----:B------:R1:W-:Y:S01]  /*24de0*/  @P2 STG.E.U16 [R20.64], R5 ;  /* 0x0000000514002986 */ /* 0x0003e2000c101506 */
[----:B0-----:R-:W-:-:S02]  /*24df0*/  LEA R8, P6, R3, R0, 0x1 ;  /* 0x0000000003087211 */ /* 0x001fc400078c08ff */
[----:B------:R-:W-:Y:S02]  /*24e00*/  PRMT R13, R13, 0x7632, R13 ;  /* 0x000076320d0d7816 */ /* 0x000fe4000000000d */
[----:B------:R-:W-:Y:S02]  /*24e10*/  LEA.HI.X.SX32 R9, R3, R2, 0x1, P6 ;  /* 0x0000000203097211 */ /* 0x000fe400030f0eff */
[----:B------:R-:W-:Y:S02]  /*24e20*/  ISETP.LT.AND P2, PT, R12, c[0x0][0x17c], !P0 ;  /* 0x00005f000c007a0c */ /* 0x000fe40004741270 */
[----:B------:R-:W-:Y:S01]  /*24e30*/  LEA R12, P6, R4, R0, 0x1 ;  /* 0x00000000040c7211 */ /* 0x000fe200078c08ff */
[----:B------:R0:W-:Y:S01]  /*24e40*/  @P1 STG.E.U16 [R8.64], R13 ;  /* 0x0000000d08001986 */ /* 0x0001e2000c101506 */
[----:B------:R-:W-:Y:S02]  /*24e50*/  LOP3.LUT R3, R14, 0x78, R26, 0xfe, !PT ;  /* 0x000000780e037812 */ /* 0x000fe400078efe1a */
[----:B-1----:R-:W-:-:S02]  /*24e60*/  PRMT R5, R15, 0x7632, R5 ;  /* 0x000076320f057816 */ /* 0x002fc40000000005 */
[----:B------:R-:W-:Y:S02]  /*24e70*/  ISETP.LT.AND P1, PT, R3, c[0x0][0x17c], !P0 ;  /* 0x00005f0003007a0c */ /* 0x000fe40004721270 */
[----:B0-----:R-:W-:Y:S01]  /*24e80*/  LEA.HI.X.SX32 R13, R4, R2, 0x1, P6 ;  /* 0x00000002040d7211 */ /* 0x001fe200030f0eff */
[----:B------:R-:W-:Y:S01]  /*24e90*/  IMAD R4, R7, 0x2, R4 ;  /* 0x0000000207047824 */ /* 0x000fe200078e0204 */
[----:B------:R-:W-:-:S03]  /*24ea0*/  LOP3.LUT R9, R14, 0x7a, R26, 0xfe, !PT ;  /* 0x0000007a0e097812 */ /* 0x000fc600078efe1a */
[----:B------:R-:W-:Y:S01]  /*24eb0*/  IMAD R3, R7, 0x2, R4 ;  /* 0x0000000207037824 */ /* 0x000fe200078e0204 */
[C---:B------:R-:W-:Y:S01]  /*24ec0*/  LEA R8, P6, R4.reuse, R0, 0x1 ;  /* 0x0000000004087211 */ /* 0x040fe200078c08ff */
[----:B------:R0:W-:Y:S01]  /*24ed0*/  @P5 STG.E.U16 [R12.64], R5 ;  /* 0x000000050c005986 */ /* 0x0001e2000c101506 */
[----:B------:R-:W-:Y:S02]  /*24ee0*/  ISETP.LT.AND P5, PT, R9, c[0x0][0x17c], !P0 ;  /* 0x00005f0009007a0c */ /* 0x000fe400047a1270 */
[----:B------:R-:W-:Y:S02]  /*24ef0*/  LEA.HI.X.SX32 R9, R4, R2, 0x1, P6 ;  /* 0x0000000204097211 */ /* 0x000fe400030f0eff */
[----:B------:R-:W-:Y:S02]  /*24f00*/  LEA R4, P6, R3, R0, 0x1 ;  /* 0x0000000003047211 */ /* 0x000fe400078c08ff */
[----:B------:R-:W-:Y:S02]  /*24f10*/  PRMT R16, R5, 0x7632, R16 ;  /* 0x0000763205107816 */ /* 0x000fe40000000010 */
[----:B0-----:R-:W-:Y:S01]  /*24f20*/  PRMT R12, R11, 0x7632, R12 ;  /* 0x000076320b0c7816 */ /* 0x001fe2000000000c */
[----:B------:R-:W-:Y:S01]  /*24f30*/  IMAD R13, R7, 0x2, R3 ;  /* 0x00000002070d7824 */ /* 0x000fe200078e0203 */
[----:B------:R-:W-:-:S02]  /*24f40*/  LEA.HI.X.SX32 R5, R3, R2, 0x1, P6 ;  /* 0x0000000203057211 */ /* 0x000fc400030f0eff */
[----:B------:R-:W-:Y:S01]  /*24f50*/  LOP3.LUT R3, R14, 0x7e, R26, 0xfe, !PT ;  /* 0x0000007e0e037812 */ /* 0x000fe200078efe1a */
[----:B------:R0:W-:Y:S04]  /*24f60*/  @P4 STG.E.U16 [R8.64], R12 ;  /* 0x0000000c08004986 */ /* 0x0001e8000c101506 */
[----:B------:R1:W-:Y:S01]  /*24f70*/  @P3 STG.E.U16 [R4.64], R16 ;  /* 0x0000001004003986 */ /* 0x0003e2000c101506 */
[----:B------:R-:W-:Y:S02]  /*24f80*/  ISETP.LT.AND P3, PT, R3, c[0x0][0x17c], !P0 ;  /* 0x00005f0003007a0c */ /* 0x000fe40004761270 */
[----:B0-----:R-:W-:Y:S01]  /*24f90*/  LEA R12, P6, R13, R0, 0x1 ;  /* 0x000000000d0c7211 */ /* 0x001fe200078c08ff */
[----:B-1----:R-:W-:-:S03]  /*24fa0*/  IMAD R4, R7, 0x2, R13 ;  /* 0x0000000207047824 */ /* 0x002fc600078e020d */
[----:B------:R-:W-:Y:S01]  /*24fb0*/  LEA.HI.X.SX32 R13, R13, R2, 0x1, P6 ;  /* 0x000000020d0d7211 */ /* 0x000fe200030f0eff */
[----:B------:R-:W-:-:S04]  /*24fc0*/  IMAD R3, R7, 0x2, R4 ;  /* 0x0000000207037824 */ /* 0x000fc800078e0204 */
[----:B------:R0:W-:Y:S01]  /*24fd0*/  @P2 STG.E.U16 [R12.64], R17 ;  /* 0x000000110c002986 */ /* 0x0001e2000c101506 */
[----:B------:R-:W-:Y:S01]  /*24fe0*/  IMAD R16, R7, 0x2, R3 ;  /* 0x0000000207107824 */ /* 0x000fe200078e0203 */
[----:B------:R-:W-:Y:S02]  /*24ff0*/  LOP3.LUT R11, R14, 0xa0, R26, 0xfe, !PT ;  /* 0x000000a00e0b7812 */ /* 0x000fe400078efe1a */
[----:B0-----:R-:W-:-:S04]  /*25000*/  LEA R12, P2, R3, R0, 0x1 ;  /* 0x00000000030c7211 */ /* 0x001fc800078408ff */
[----:B------:R-:W-:Y:S02]  /*25010*/  LEA.HI.X.SX32 R13, R3, R2, 0x1, P2 ;  /* 0x00000002030d7211 */ /* 0x000fe400010f0eff */
[----:B------:R-:W-:Y:S02]  /*25020*/  PRMT R3, R6, 0x7632, R3 ;  /* 0x0000763206037816 */ /* 0x000fe40000000003 */
[C-C-:B------:R-:W-:Y:S02]  /*25030*/  LOP3.LUT R6, R14.reuse, 0x9e, R26.reuse, 0xfe, !PT ;  /* 0x0000009e0e067812 */ /* 0x140fe400078efe1a */
[----:B------:R-:W-:-:S03]  /*25040*/  LOP3.LUT R7, R14, 0xa2, R26, 0xfe, !PT ;  /* 0x000000a20e077812 */ /* 0x000fc600078efe1a */
[----:B------:R0:W-:Y:S04]  /*25050*/  STL [R1], R6 ;  /* 0x0000000601007387 */ /* 0x0001e80000100800 */
[----:B------:R1:W-:Y:S01]  /*25060*/  STL [R1+0x4], R11 ;  /* 0x0000040b01007387 */ /* 0x0003e20000100800 */
[----:B0-----:R-:W-:-:S03]  /*25070*/  LOP3.LUT R6, R14, 0xa4, R26, 0xfe, !PT ;  /* 0x000000a40e067812 */ /* 0x001fc600078efe1a */
[----:B------:R0:W-:Y:S01]  /*25080*/  STL [R1+0x10], R7 ;  /* 0x0000100701007387 */ /* 0x0001e20000100800 */
[----:B-1----:R-:W-:-:S03]  /*25090*/  LOP3.LUT R11, R14, 0xa6, R26, 0xfe, !PT ;  /* 0x000000a60e0b7812 */ /* 0x002fc600078efe1a */
[----:B------:R1:W-:Y:S04]  /*250a0*/  STL [R1+0x14], R6 ;  /* 0x0000140601007387 */ /* 0x0003e80000100800 */
[----:B------:R2:W-:Y:S01]  /*250b0*/  STL [R1+0x18], R11 ;  /* 0x0000180b01007387 */ /* 0x0005e20000100800 */
[C-C-:B0-----:R-:W-:Y:S02]  /*250c0*/  LOP3.LUT R7, R14.reuse, 0xa8, R26.reuse, 0xfe, !PT ;  /* 0x000000a80e077812 */ /* 0x141fe400078efe1a */
[----:B-1----:R-:W-:-:S03]  /*250d0*/  LOP3.LUT R6, R14, 0xaa, R26, 0xfe, !PT ;  /* 0x000000aa0e067812 */ /* 0x002fc600078efe1a */
[----:B------:R0:W-:Y:S01]  /*250e0*/  STL [R1+0x1c], R7 ;  /* 0x00001c0701007387 */ /* 0x0001e20000100800 */
[----:B--2---:R-:W-:-:S03]  /*250f0*/  LOP3.LUT R11, R14, 0xac, R26, 0xfe, !PT ;  /* 0x000000ac0e0b7812 */ /* 0x004fc600078efe1a */
        /* <DEDUP_REMOVED lines=27> */
[C-C-:B-1----:R-:W-:Y:S02]  /*252b0*/  LOP3.LUT R6, R14.reuse, 0xc8, R26.reuse, 0xfe, !PT ;  /* 0x000000c80e067812 */ /* 0x142fe400078efe1a */
[C-C-:B--2---:R-:W-:Y:S01]  /*252c0*/  LOP3.LUT R11, R14.reuse, 0xca, R26.reuse, 0xfe, !PT ;  /* 0x000000ca0e0b7812 */ /* 0x144fe200078efe1a */
[----:B------:R0:W-:Y:S04]  /*252d0*/  STL [R1+0x90], R7 ;  /* 0x0000900701007387 */ /* 0x0001e80000100800 */
[----:B------:R1:W-:Y:S04]  /*252e0*/  STL [R1+0x9d4], R11 ;  /* 0x0009d40b01007387 */ /* 0x0003e80000100800 */
[----:B------:R2:W-:Y:S01]  /*252f0*/  STL [R1+0x94], R6 ;  /* 0x0000940601007387 */ /* 0x0005e20000100800 */
[----:B0-----:R-:W-:-:S02]  /*25300*/  LOP3.LUT R7, R14, 0xd0, R26, 0xfe, !PT ;  /* 0x000000d00e077812 */ /* 0x001fc400078efe1a */
[C-C-:B-1----:R-:W-:Y:S02]  /*25310*/  LOP3.LUT R11, R14.reuse, 0xce, R26.reuse, 0xfe, !PT ;  /* 0x000000ce0e0b7812 */ /* 0x142fe400078efe1a */
[C-C-:B--2---:R-:W-:Y:S02]  /*25320*/  LOP3.LUT R6, R14.reuse, 0xcc, R26.reuse, 0xfe, !PT ;  /* 0x000000cc0e067812 */ /* 0x144fe400078efe1a */
[----:B------:R-:W-:-:S03]  /*25330*/  LOP3.LUT R15, R14, 0xd4, R26, 0xfe, !PT ;  /* 0x000000d40e0f7812 */ /* 0x000fc600078efe1a */
[----:B------:R0:W-:Y:S04]  /*25340*/  STL [R1+0xa4], R6 ;  /* 0x0000a40601007387 */ /* 0x0001e80000100800 */
[----:B------:R1:W-:Y:S04]  /*25350*/  STL [R1+0xa8], R11 ;  /* 0x0000a80b01007387 */ /* 0x0003e80000100800 */
[----:B------:R2:W-:Y:S01]  /*25360*/  STL [R1+0xac], R7 ;  /* 0x0000ac0701007387 */ /* 0x0005e20000100800 */
[----:B0-----:R-:W-:-:S03]  /*25370*/  LOP3.LUT R6, R14, 0xd2, R26, 0xfe, !PT ;  /* 0x000000d20e067812 */ /* 0x001fc600078efe1a */
[----:B------:R-:W-:Y:S01]  /*25380*/  STL [R1+0x9d8], R15 ;  /* 0x0009d80f01007387 */ /* 0x000fe20000100800 */
[----:B-1----:R-:W-:-:S03]  /*25390*/  LOP3.LUT R11, R14, 0xd6, R26, 0xfe, !PT ;  /* 0x000000d60e0b7812 */ /* 0x002fc600078efe1a */
[----:B------:R0:W-:Y:S01]  /*253a0*/  STL [R1+0xb0], R6 ;  /* 0x0000b00601007387 */ /* 0x0001e20000100800 */
[----:B--2---:R-:W-:-:S03]  /*253b0*/  LOP3.LUT R7, R14, 0xda, R26, 0xfe, !PT ;  /* 0x000000da0e077812 */ /* 0x004fc600078efe1a */
[----:B------:R-:W-:Y:S01]  /*253c0*/  STL [R1+0xb8], R11 ;  /* 0x0000b80b01007387 */ /* 0x000fe20000100800 */
[----:B------:R-:W-:-:S03]  /*253d0*/  LOP3.LUT R19, R14, 0xdc, R26, 0xfe, !PT ;  /* 0x000000dc0e137812 */ /* 0x000fc600078efe1a */
[----:B------:R1:W-:Y:S01]  /*253e0*/  STL [R1+0x9dc], R7 ;  /* 0x0009dc0701007387 */ /* 0x0003e20000100800 */
[----:B0-----:R-:W-:-:S05]  /*253f0*/  LOP3.LUT R6, R14, 0xd8, R26, 0xfe, !PT ;  /* 0x000000d80e067812 */ /* 0x001fca00078efe1a */
[----:B------:R0:W-:Y:S01]  /*25400*/  STL [R1+0xbc], R6 ;  /* 0x0000bc0601007387 */ /* 0x0001e20000100800 */
[----:B-1----:R-:W-:-:S03]  /*25410*/  LOP3.LUT R7, R14, 0xde, R26, 0xfe, !PT ;  /* 0x000000de0e077812 */ /* 0x002fc600078efe1a */
[----:B------:R-:W-:Y:S01]  /*25420*/  STL [R1+0x9e0], R19 ;  /* 0x0009e01301007387 */ /* 0x000fe20000100800 */
[----:B------:R-:W-:-:S03]  /*25430*/  LOP3.LUT R11, R14, 0xe2, R26, 0xfe, !PT ;  /* 0x000000e20e0b7812 */ /* 0x000fc600078efe1a */
[----:B------:R1:W-:Y:S01]  /*25440*/  STL [R1+0xcc], R7 ;  /* 0x0000cc0701007387 */ /* 0x0003e20000100800 */
[----:B0-----:R-:W-:-:S05]  /*25450*/  LOP3.LUT R6, R14, 0xe0, R26, 0xfe, !PT ;  /* 0x000000e00e067812 */ /* 0x001fca00078efe1a */
        /* <DEDUP_REMOVED lines=14> */
[----:B------:R1:W-:Y:S01]  /*25540*/  STL [R1+0xf4], R11 ;  /* 0x0000f40b01007387 */ /* 0x0003e20000100800 */
[----:B------:R-:W-:-:S03]  /*25550*/  PRMT R17, R28, 0x7632, R17 ;  /* 0x000076321c117816 */ /* 0x000fc60000000011 */
[----:B------:R2:W-:Y:S01]  /*25560*/  STL [R1+0xf8], R7 ;  /* 0x0000f80701007387 */ /* 0x0005e20000100800 */
[C-C-:B0-----:R-:W-:Y:S02]  /*25570*/  LOP3.LUT R6, R14.reuse, 0xf2, R26.reuse, 0xfe, !PT ;  /* 0x000000f20e067812 */ /* 0x141fe400078efe1a */
[----:B-1----:R-:W-:-:S03]  /*25580*/  LOP3.LUT R11, R14, 0xf4, R26, 0xfe, !PT ;  /* 0x000000f40e0b7812 */ /* 0x002fc600078efe1a */
[----:B------:R0:W-:Y:S01]  /*25590*/  STL [R1+0xfc], R6 ;  /* 0x0000fc0601007387 */ /* 0x0001e20000100800 */
[C-C-:B------:R-:W-:Y:S02]  /*255a0*/  LOP3.LUT R28, R14.reuse, 0xfa, R26.reuse, 0xfe, !PT ;  /* 0x000000fa0e1c7812 */ /* 0x140fe400078efe1a */
[C-C-:B--2---:R-:W-:Y:S01]  /*255b0*/  LOP3.LUT R7, R14.reuse, 0xf6, R26.reuse, 0xfe, !PT ;  /* 0x000000f60e077812 */ /* 0x144fe200078efe1a */
[----:B------:R1:W-:Y:S04]  /*255c0*/  STL [R1+0x100], R11 ;  /* 0x0001000b01007387 */ /* 0x0003e80000100800 */
[----:B------:R2:W-:Y:S01]  /*255d0*/  STL [R1+0x104], R7 ;  /* 0x0001040701007387 */ /* 0x0005e20000100800 */
[----:B0-----:R-:W-:-:S03]  /*255e0*/  LOP3.LUT R6, R14, 0xf8, R26, 0xfe, !PT ;  /* 0x000000f80e067812 */ /* 0x001fc600078efe1a */
[----:B------:R-:W-:Y:S01]  /*255f0*/  STL [R1+0x9c0], R28 ;  /* 0x0009c01c01007387 */ /* 0x000fe20000100800 */
        /* <DEDUP_REMOVED lines=238> */
[----:B------:R-:W-:-:S03]  /*264e0*/  LOP3.LUT R20, R14, 0x7c, R26, 0xfe, !PT ;  /* 0x0000007c0e147812 */ /* 0x000fc600078efe1a */
[----:B------:R2:W-:Y:S01]  /*264f0*/  STL [R1+0x310], R7 ;  /* 0x0003100701007387 */ /* 0x0005e20000100800 */
[C-C-:B0-----:R-:W-:Y:S02]  /*26500*/  LOP3.LUT R6, R14.reuse, 0x1ea, R26.reuse, 0xfe, !PT ;  /* 0x000001ea0e067812 */ /* 0x141fe400078efe1a */
[----:B-1----:R-:W-:-:S03]  /*26510*/  LOP3.LUT R11, R14, 0x1ec, R26, 0xfe, !PT ;  /* 0x000001ec0e0b7812 */ /* 0x002fc600078efe1a */
[----:B------:R0:W-:Y:S01]  /*26520*/  STL [R1+0x314], R6 ;  /* 0x0003140601007387 */ /* 0x0001e20000100800 */
[----:B------:R-:W-:Y:S02]  /*26530*/  LEA R8, P6, R4, R0, 0x1 ;  /* 0x0000000004087211 */ /* 0x000fe400078c08ff */
[--C-:B--2---:R-:W-:Y:S01]  /*26540*/  LOP3.LUT R7, R14, 0x1ee, R26.reuse, 0xfe, !PT ;  /* 0x000001ee0e077812 */ /* 0x104fe200078efe1a */
[----:B------:R1:W-:Y:S01]  /*26550*/  STL [R1+0x318], R11 ;  /* 0x0003180b01007387 */ /* 0x0003e20000100800 */
[----:B------:R-:W-:Y:S02]  /*26560*/  ISETP.LT.AND P4, PT, R20, c[0x0][0x17c], !P0 ;  /* 0x00005f0014007a0c */ /* 0x000fe40004781270 */
[----:B------:R-:W-:Y:S01]  /*26570*/  LEA.HI.X.SX32 R9, R4, R2, 0x1, P6 ;  /* 0x0000000204097211 */ /* 0x000fe200030f0eff */
[----:B------:R2:W-:Y:S01]  /*26580*/  STL [R1+0x31c], R7 ;  /* 0x00031c0701007387 */ /* 0x0005e20000100800 */
[----:B0-----:R-:W-:Y:S02]  /*26590*/  LOP3.LUT R6, R14, 0x1f0, R26, 0xfe, !PT ;  /* 0x000001f00e067812 */ /* 0x001fe400078efe1a */
[----:B------:R-:W-:-:S02]  /*265a0*/  PRMT R5, R29, 0x7632, R5 ;  /* 0x000076321d057816 */ /* 0x000fc40000000005 */
[--C-:B-1----:R-:W-:Y:S01]  /*265b0*/  LOP3.LUT R11, R14, 0x1f2, R26.reuse, 0xfe, !PT ;  /* 0x000001f20e0b7812 */ /* 0x102fe200078efe1a */
[----:B------:R0:W-:Y:S01]  /*265c0*/  STL [R1+0x320], R6 ;  /* 0x0003200601007387 */ /* 0x0001e20000100800 */
[----:B------:R-:W-:Y:S02]  /*265d0*/  LEA R4, P6, R16, R0, 0x1 ;  /* 0x0000000010047211 */ /* 0x000fe400078c08ff */
[C-C-:B--2---:R-:W-:Y:S01]  /*265e0*/  LOP3.LUT R7, R14.reuse, 0x1f4, R26.reuse, 0xfe, !PT ;  /* 0x000001f40e077812 */ /* 0x144fe200078efe1a */
[----:B------:R-:W-:Y:S01]  /*265f0*/  IMAD.MOV.U32 R28, RZ, RZ, c[0x0][0x198] ;  /* 0x00006600ff1c7624 */ /* 0x000fe200078e00ff */
[----:B------:R-:W-:Y:S01]  /*26600*/  LOP3.LUT R15, R14, 0x1f6, R26, 0xfe, !PT ;  /* 0x000001f60e0f7812 */ /* 0x000fe200078efe1a */
[----:B------:R1:W-:Y:S04]  /*26610*/  @P1 STG.E.U16 [R8.64], R5 ;  /* 0x0000000508001986 */ /* 0x0003e8000c101506 */
[----:B0-----:R-:W2:Y:S04]  /*26620*/  LDL R6, [R1+0x68] ;  /* 0x0000680001067983 */ /* 0x001ea80000100800 */
[----:B------:R0:W-:Y:S04]  /*26630*/  STL [R1+0x324], R11 ;  /* 0x0003240b01007387 */ /* 0x0001e80000100800 */
[----:B------:R4:W-:Y:S01]  /*26640*/  STL [R1+0x328], R7 ;  /* 0x0003280701007387 */ /* 0x0009e20000100800 */
[----:B-1----:R-:W-:Y:S01]  /*26650*/  LEA.HI.X.SX32 R5, R16, R2, 0x1, P6 ;  /* 0x0000000210057211 */ /* 0x002fe200030f0eff */
[----:B------:R-:W-:-:S02]  /*26660*/  IMAD R16, R28, 0x2, R16 ;  /* 0x000000021c107824 */ /* 0x000fc400078e0210 */
[----:B------:R1:W-:Y:S01]  /*26670*/  @P5 STG.E.U16 [R12.64], R17 ;  /* 0x000000110c005986 */ /* 0x0003e2000c101506 */
[C-C-:B0-----:R-:W-:Y:S02]  /*26680*/  LOP3.LUT R11, R14.reuse, 0x1f8, R26.reuse, 0xfe, !PT ;  /* 0x000001f80e0b7812 */ /* 0x141fe400078efe1a */
[C-C-:B----4-:R-:W-:Y:S01]  /*26690*/  LOP3.LUT R7, R14.reuse, 0x1fa, R26.reuse, 0xfe, !PT ;  /* 0x000001fa0e077812 */ /* 0x150fe200078efe1a */
[----:B------:R-:W-:Y:S01]  /*266a0*/  STL [R1+0x32c], R15 ;  /* 0x00032c0f01007387 */ /* 0x000fe20000100800 */
[C-C-:B------:R-:W-:Y:S02]  /*266b0*/  LOP3.LUT R25, R14.reuse, 0x82, R26.reuse, 0xfe, !PT ;  /* 0x000000820e197812 */ /* 0x140fe400078efe1a */
[C-C-:B-1----:R-:W-:Y:S01]  /*266c0*/  LOP3.LUT R12, R14.reuse, 0x80, R26.reuse, 0xfe, !PT ;  /* 0x000000800e0c7812 */ /* 0x142fe200078efe1a */
[----:B------:R0:W-:Y:S01]  /*266d0*/  STL [R1+0x330], R11 ;  /* 0x0003300b01007387 */ /* 0x0001e20000100800 */
[C-C-:B------:R-:W-:Y:S02]  /*266e0*/  LOP3.LUT R13, R14.reuse, 0x84, R26.reuse, 0xfe, !PT ;  /* 0x000000840e0d7812 */ /* 0x140fe400078efe1a */
[C-C-:B------:R-:W-:Y:S01]  /*266f0*/  LOP3.LUT R17, R14.reuse, 0x86, R26.reuse, 0xfe, !PT ;  /* 0x000000860e117812 */ /* 0x140fe200078efe1a */
[----:B------:R1:W-:Y:S01]  /*26700*/  @P4 STG.E.U16 [R4.64], R3 ;  /* 0x0000000304004986 */ /* 0x0003e2000c101506 */
[----:B------:R-:W-:-:S02]  /*26710*/  LOP3.LUT R24, R14, 0x88, R26, 0xfe, !PT ;  /* 0x000000880e187812 */ /* 0x000fc400078efe1a */
[C-C-:B------:R-:W-:Y:S01]  /*26720*/  LOP3.LUT R23, R14.reuse, 0x8a, R26.reuse, 0xfe, !PT ;  /* 0x0000008a0e177812 */ /* 0x140fe200078efe1a */
[----:B------:R4:W-:Y:S01]  /*26730*/  STL [R1+0x334], R7 ;  /* 0x0003340701007387 */ /* 0x0009e20000100800 */
[C-C-:B------:R-:W-:Y:S02]  /*26740*/  LOP3.LUT R21, R14.reuse, 0x8c, R26.reuse, 0xfe, !PT ;  /* 0x0000008c0e157812 */ /* 0x140fe400078efe1a */
[C-C-:B0-----:R-:W-:Y:S02]  /*26750*/  LOP3.LUT R11, R14.reuse, 0x1fc, R26.reuse, 0xfe, !PT ;  /* 0x000001fc0e0b7812 */ /* 0x141fe400078efe1a */
[C-C-:B------:R-:W-:Y:S02]  /*26760*/  LOP3.LUT R8, R14.reuse, 0x92, R26.reuse, 0xfe, !PT ;  /* 0x000000920e087812 */ /* 0x140fe400078efe1a */
[C-C-:B------:R-:W-:Y:S02]  /*26770*/  LOP3.LUT R9, R14.reuse, 0x96, R26.reuse, 0xfe, !PT ;  /* 0x000000960e097812 */ /* 0x140fe400078efe1a */
[----:B-1----:R-:W-:-:S02]  /*26780*/  LOP3.LUT R5, R14, 0x8e, R26, 0xfe, !PT ;  /* 0x0000008e0e057812 */ /* 0x002fc400078efe1a */
[C-C-:B------:R-:W-:Y:S02]  /*26790*/  LOP3.LUT R3, R14.reuse, 0x90, R26.reuse, 0xfe, !PT ;  /* 0x000000900e037812 */ /* 0x140fe400078efe1a */
[C-C-:B------:R-:W-:Y:S02]  /*267a0*/  LOP3.LUT R4, R14.reuse, 0x94, R26.reuse, 0xfe, !PT ;  /* 0x000000940e047812 */ /* 0x140fe400078efe1a */
[C-C-:B------:R-:W-:Y:S02]  /*267b0*/  LOP3.LUT R20, R14.reuse, 0x98, R26.reuse, 0xfe, !PT ;  /* 0x000000980e147812 */ /* 0x140fe400078efe1a */
[C-C-:B------:R-:W-:Y:S02]  /*267c0*/  LOP3.LUT R22, R14.reuse, 0x9a, R26.reuse, 0xfe, !PT ;  /* 0x0000009a0e167812 */ /* 0x140fe400078efe1a */
[C-C-:B------:R-:W-:Y:S02]  /*267d0*/  LOP3.LUT R29, R14.reuse, 0x9c, R26.reuse, 0xfe, !PT ;  /* 0x0000009c0e1d7812 */ /* 0x140fe400078efe1a */
[----:B----4-:R-:W-:Y:S01]  /*267e0*/  LOP3.LUT R7, R14, 0x1fe, R26, 0xfe, !PT ;  /* 0x000001fe0e077812 */ /* 0x010fe200078efe1a */
[----:B------:R-:W-:Y:S01]  /*267f0*/  IMAD R26, R28, 0x2, R16 ;  /* 0x000000021c1a7824 */ /* 0x000fe200078e0210 */
[----:B------:R-:W-:Y:S01]  /*26800*/  ISETP.LT.AND P2, PT, R12, c[0x0][0x17c], !P0 ;  /* 0x00005f000c007a0c */ /* 0x000fe20004741270 */
[----:B------:R-:W4:Y:S01]  /*26810*/  LDL.LU R14, [R1+0x9ec] ;  /* 0x0009ec00010e7983 */ /* 0x000f220000300800 */
[----:B------:R-:W-:-:S02]  /*26820*/  LEA R12, P1, R16, R0, 0x1 ;  /* 0x00000000100c7211 */ /* 0x000fc400078208ff */
[----:B------:R-:W-:Y:S01]  /*26830*/  ISETP.LT.AND P5, PT, R13, c[0x0][0x17c], !P0 ;  /* 0x00005f000d007a0c */ /* 0x000fe200047a1270 */
[----:B------:R-:W-:Y:S01]  /*26840*/  STL [R1+0x338], R11 ;  /* 0x0003380b01007387 */ /* 0x000fe20000100800 */
[----:B------:R-:W-:Y:S02]  /*26850*/  LEA.HI.X.SX32 R13, R16, R2, 0x1, P1 ;  /* 0x00000002100d7211 */ /* 0x000fe400008f0eff */
[----:B------:R-:W-:Y:S01]  /*26860*/  PRMT R27, R10, 0x7632, R27 ;  /* 0x000076320a1b7816 */ /* 0x000fe2000000001b */
[----:B------:R-:W3:Y:S01]  /*26870*/  LDL.LU R19, [R1+0x28] ;  /* 0x0000280001137983 */ /* 0x000ee20000300800 */
[----:B------:R-:W-:-:S03]  /*26880*/  LEA R16, P6, R26, R0, 0x1 ;  /* 0x000000001a107211 */ /* 0x000fc600078c08ff */
[----:B------:R0:W-:Y:S01]  /*26890*/  STL [R1+0xe0], R7 ;  /* 0x0000e00701007387 */ /* 0x0001e20000100800 */
[----:B------:R-:W-:-:S03]  /*268a0*/  ISETP.LT.AND P4, PT, R25, c[0x0][0x17c], !P0 ;  /* 0x00005f0019007a0c */ /* 0x000fc60004781270 */
[----:B------:R-:W3:Y:S01]  /*268b0*/  LDL.LU R10, [R1+0x9e8] ;  /* 0x0009e800010a7983 */ /* 0x000ee20000300800 */
[----:B------:R-:W-:Y:S01]  /*268c0*/  ISETP.LT.AND P1, PT, R17, c[0x0][0x17c], !P0 ;  /* 0x00005f0011007a0c */ /* 0x000fe20004721270 */
[----:B------:R-:W-:Y:S01]  /*268d0*/  IMAD R25, R28, 0x2, R26 ;  /* 0x000000021c197824 */ /* 0x000fe200078e021a */
[----:B------:R-:W-:Y:S01]  /*268e0*/  LEA.HI.X.SX32 R17, R26, R2, 0x1, P6 ;  /* 0x000000021a117211 */ /* 0x000fe200030f0eff */
[----:B0-----:R-:W3:Y:S04]  /*268f0*/  LDL.LU R7, [R1+0x98] ;  /* 0x0000980001077983 */ /* 0x001ee80000300800 */
[----:B------:R-:W3:Y:S04]  /*26900*/  LDL.LU R15, [R1+0x48] ;  /* 0x00004800010f7983 */ /* 0x000ee80000300800 */
[----:B------:R-:W3:Y:S04]  /*26910*/  LDL.LU R11, [R1+0x88] ;  /* 0x00008800010b7983 */ /* 0x000ee80000300800 */
[----:B------:R-:W3:Y:S04]  /*26920*/  LDL.LU R26, [R1+0x8] ;  /* 0x00000800011a7983 */ /* 0x000ee80000300800 */
[----:B------:R0:W-:Y:S04]  /*26930*/  @P3 STG.E.U16 [R12.64], R27 ;  /* 0x0000001b0c003986 */ /* 0x0001e8000c101506 */
[----:B0-----:R-:W3:Y:S01]  /*26940*/  LDL R27, [R1+0x58] ;  /* 0x00005800011b7983 */ /* 0x001ee20000100800 */
[----:B------:R-:W-:-:S02]  /*26950*/  LEA R12, P3, R25, R0, 0x1 ;  /* 0x00000000190c7211 */ /* 0x000fc400078608ff */
[----:B------:R-:W-:Y:S01]  /*26960*/  ISETP.LT.AND P6, PT, R24, c[0x0][0x17c], !P0 ;  /* 0x00005f0018007a0c */ /* 0x000fe200047c1270 */
[C---:B------:R-:W-:Y:S01]  /*26970*/  IMAD R24, R28.reuse, 0x2, R25 ;  /* 0x000000021c187824 */ /* 0x040fe200078e0219 */
[----:B------:R-:W-:Y:S02]  /*26980*/  LEA.HI.X.SX32 R13, R25, R2, 0x1, P3 ;  /* 0x00000002190d7211 */ /* 0x000fe400018f0eff */
[----:B------:R-:W4:Y:S04]  /*26990*/  LDL.LU R25, [R1+0x38] ;  /* 0x0000380001197983 */ /* 0x000f280000300800 */
[----:B--2---:R0:W-:Y:S01]  /*269a0*/  @P2 STG.E.U16 [R16.64], R6 ;  /* 0x0000000610002986 */ /* 0x0041e2000c101506 */
[----:B------:R-:W-:Y:S01]  /*269b0*/  ISETP.LT.AND P2, PT, R23, c[0x0][0x17c], !P0 ;  /* 0x00005f0017007a0c */ /* 0x000fe20004741270 */
[----:B------:R-:W-:Y:S01]  /*269c0*/  IMAD R23, R28, 0x2, R24 ;  /* 0x000000021c177824 */ /* 0x000fe200078e0218 */
[C---:B0-----:R-:W-:Y:S01]  /*269d0*/  LEA R16, P3, R24.reuse, R0, 0x1 ;  /* 0x0000000018107211 */ /* 0x041fe200078608ff */
[----:B------:R-:W2:Y:S03]  /*269e0*/  LDL.LU R6, [R1+0x9e4] ;  /* 0x0009e40001067983 */ /* 0x000ea60000300800 */
[----:B------:R-:W-:Y:S01]  /*269f0*/  LEA.HI.X.SX32 R17, R24, R2, 0x1, P3 ;  /* 0x0000000218117211 */ /* 0x000fe200018f0eff */
[----:B---3--:R0:W-:Y:S01]  /*26a00*/  @P4 STG.E.U16 [R12.64], R27 ;  /* 0x0000001b0c004986 */ /* 0x0081e2000c101506 */
[----:B------:R-:W-:Y:S01]  /*26a10*/  ISETP.LT.AND P4, PT, R21, c[0x0][0x17c], !P0 ;  /* 0x00005f0015007a0c */ /* 0x000fe20004781270 */
[----:B------:R-:W-:-:S02]  /*26a20*/  IMAD R21, R28, 0x2, R23 ;  /* 0x000000021c157824 */ /* 0x000fc400078e0217 */
[----:B------:R1:W-:Y:S01]  /*26a30*/  @P5 STG.E.U16 [R16.64], R19 ;  /* 0x0000001310005986 */ /* 0x0003e2000c101506 */
[----:B------:R-:W-:Y:S01]  /*26a40*/  ISETP.LT.AND P5, PT, R5, c[0x0][0x17c], !P0 ;  /* 0x00005f0005007a0c */ /* 0x000fe200047a1270 */
[----:B------:R-:W-:Y:S01]  /*26a50*/  IMAD R5, R28, 0x2, R21 ;  /* 0x000000021c057824 */ /* 0x000fe200078e0215 */
[----:B0-----:R-:W-:-:S04]  /*26a60*/  LEA R12, P3, R23, R0, 0x1 ;  /* 0x00000000170c7211 */ /* 0x001fc800078608ff */
[----:B------:R-:W-:Y:S02]  /*26a70*/  LEA.HI.X.SX32 R13, R23, R2, 0x1, P3 ;  /* 0x00000002170d7211 */ /* 0x000fe400018f0eff */
[C---:B-1----:R-:W-:Y:S01]  /*26a80*/  LEA R16, P3, R21.reuse, R0, 0x1 ;  /* 0x0000000015107211 */ /* 0x042fe200078608ff */
[----:B------:R-:W3:Y:S03]  /*26a90*/  LDL.LU R23, [R1+0x10] ;  /* 0x0000100001177983 */ /* 0x000ee60000300800 */
[----:B------:R-:W-:Y:S01]  /*26aa0*/  LEA.HI.X.SX32 R17, R21, R2, 0x1, P3 ;  /* 0x0000000215117211 */ /* 0x000fe200018f0eff */
[----:B------:R0:W-:Y:S01]  /*26ab0*/  @P1 STG.E.U16 [R12.64], R10 ;  /* 0x0000000a0c001986 */ /* 0x0001e2000c101506 */
[----:B------:R-:W-:Y:S01]  /*26ac0*/  ISETP.LT.AND P3, PT, R3, c[0x0][0x17c], !P0 ;  /* 0x00005f0003007a0c */ /* 0x000fe20004761270 */
[----:B------:R-:W-:Y:S02]  /*26ad0*/  IMAD R3, R28, 0x2, R5 ;  /* 0x000000021c037824 */ /* 0x000fe400078e0205 */
[----:B------:R1:W-:Y:S04]  /*26ae0*/  @P6 STG.E.U16 [R16.64], R7 ;  /* 0x0000000710006986 */ /* 0x0003e8000c101506 */
[----:B------:R-:W3:Y:S01]  /*26af0*/  LDL.LU R24, [R1+0x18] ;  /* 0x0000180001187983 */ /* 0x000ee20000300800 */
[----:B0-----:R-:W-:-:S04]  /*26b00*/  LEA R12, P1, R5, R0, 0x1 ;  /* 0x00000000050c7211 */ /* 0x001fc800078208ff */
[----:B------:R-:W-:Y:S01]  /*26b10*/  LEA.HI.X.SX32 R13, R5, R2, 0x1, P1 ;  /* 0x00000002050d7211 */ /* 0x000fe200008f0eff */
[----:B------:R-:W-:Y:S01]  /*26b20*/  IMAD R5, R28, 0x2, R3 ;  /* 0x000000021c057824 */ /* 0x000fe200078e0203 */
[----:B-1----:R-:W-:-:S03]  /*26b30*/  LEA R16, P6, R3, R0, 0x1 ;  /* 0x0000000003107211 */ /* 0x002fc600078c08ff */
[----:B------:R0:W-:Y:S01]  /*26b40*/  @P2 STG.E.U16 [R12.64], R15 ;  /* 0x0000000f0c002986 */ /* 0x0001e2000c101506 */
[----:B------:R-:W-:Y:S01]  /*26b50*/  LEA.HI.X.SX32 R17, R3, R2, 0x1, P6 ;  /* 0x0000000203117211 */ /* 0x000fe200030f0eff */
[----:B------:R-:W-:Y:S02]  /*26b60*/  IMAD R3, R28, 0x2, R5 ;  /* 0x000000021c037824 */ /* 0x000fe400078e0205 */
[----:B------:R-:W3:Y:S04]  /*26b70*/  LDL.LU R28, [R1+0x188] ;  /* 0x00018800011c7983 */ /* 0x000ee80000300800 */
[----:B------:R-:W3:Y:S01]  /*26b80*/  LDL.LU R21, [R1+0x198] ;  /* 0x0001980001157983 */ /* 0x000ee20000300800 */
[----:B0-----:R-:W-:-:S03]  /*26b90*/  LEA R12, P6, R5, R0, 0x1 ;  /* 0x00000000050c7211 */ /* 0x001fc600078c08ff */
[----:B------:R-:W3:Y:S01]  /*26ba0*/  LDL.LU R27, [R1+0x1a8] ;  /* 0x0001a800011b7983 */ /* 0x000ee20000300800 */
[----:B------:R-:W-:-:S03]  /*26bb0*/  LEA.HI.X.SX32 R13, R5, R2, 0x1, P6 ;  /* 0x00000002050d7211 */ /* 0x000fc600030f0eff */
[----:B------:R0:W-:Y:S04]  /*26bc0*/  @P4 STG.E.U16 [R16.64], R26 ;  /* 0x0000001a10004986 */ /* 0x0001e8000c101506 */
[----:B----4-:R1:W-:Y:S01]  /*26bd0*/  @P5 STG.E.U16 [R12.64], R14 ;  /* 0x0000000e0c005986 */ /* 0x0103e2000c101506 */
[----:B------:R-:W-:-:S03]  /*26be0*/  ISETP.LT.AND P5, PT, R20, c[0x0][0x17c], !P0 ;  /* 0x00005f0014007a0c */ /* 0x000fc600047a1270 */
[----:B0-----:R-:W4:Y:S04]  /*26bf0*/  LDL.LU R17, [R1+0x78] ;  /* 0x0000780001117983 */ /* 0x001f280000300800 */
[----:B-1----:R-:W3:Y:S04]  /*26c00*/  LDL.LU R13, [R1] ;  /* 0x00000000010d7983 */ /* 0x002ee80000300800 */
[----:B------:R-:W3:Y:S01]  /*26c10*/  LDL.LU R20, [R1+0x4] ;  /* 0x0000040001147983 */ /* 0x000ee20000300800 */
[----:B------:R-:W-:Y:S01]  /*26c20*/  IMAD.MOV.U32 R16, RZ, RZ, c[0x0][0x198] ;  /* 0x00006600ff107624 */ /* 0x000fe200078e00ff */
[----:B------:R-:W-:-:S02]  /*26c30*/  ISETP.LT.AND P2, PT, R4, c[0x0][0x17c], !P0 ;  /* 0x00005f0004007a0c */ /* 0x000fc40004741270 */
[----:B------:R-:W-:Y:S01]  /*26c40*/  ISETP.LT.AND P4, PT, R9, c[0x0][0x17c], !P0 ;  /* 0x00005f0009007a0c */ /* 0x000fe20004781270 */
[----:B------:R-:W-:Y:S01]  /*26c50*/  IMAD R9, R16, 0x2, R3 ;  /* 0x0000000210097824 */ /* 0x000fe200078e0203 */
[C---:B------:R-:W-:Y:S02]  /*26c60*/  LEA R4, P6, R3.reuse, R0, 0x1 ;  /* 0x0000000003047211 */ /* 0x040fe400078c08ff */
[----:B------:R-:W-:Y:S02]  /*26c70*/  ISETP.LT.AND P1, PT, R8, c[0x0][0x17c], !P0 ;  /* 0x00005f0008007a0c */ /* 0x000fe40004721270 */
[----:B------:R-:W-:Y:S01]  /*26c80*/  LEA.HI.X.SX32 R5, R3, R2, 0x1, P6 ;  /* 0x0000000203057211 */ /* 0x000fe200030f0eff */
[----:B------:R-:W-:Y:S01]  /*26c90*/  IMAD R3, R16, 0x2, R9 ;  /* 0x0000000210037824 */ /* 0x000fe200078e0209 */
[----:B------:R-:W-:-:S03]  /*26ca0*/  LEA R8, P6, R9, R0, 0x1 ;  /* 0x0000000009087211 */ /* 0x000fc600078c08ff */
[----:B------:R0:W-:Y:S01]  /*26cb0*/  @P3 STG.E.U16 [R4.64], R11 ;  /* 0x0000000b04003986 */ /* 0x0001e2000c101506 */
[----:B------:R-:W-:Y:S01]  /*26cc0*/  LEA.HI.X.SX32 R9, R9, R2, 0x1, P6 ;  /* 0x0000000209097211 */ /* 0x000fe200030f0eff */
[----:B------:R-:W-:-:S04]  /*26cd0*/  IMAD R12, R16, 0x2, R3 ;  /* 0x00000002100c7824 */ /* 0x000fc800078e0203 */
[----:B------:R1:W-:Y:S01]  /*26ce0*/  @P1 STG.E.U16 [R8.64], R25 ;  /* 0x0000001908001986 */ /* 0x0003e2000c101506 */
[----:B0-----:R-:W-:-:S04]  /*26cf0*/  LEA R4, P6, R3, R0, 0x1 ;  /* 0x0000000003047211 */ /* 0x001fc800078c08ff */
[----:B------:R-:W-:Y:S01]  /*26d00*/  LEA.HI.X.SX32 R5, R3, R2, 0x1, P6 ;  /* 0x0000000203057211 */ /* 0x000fe200030f0eff */
[----:B------:R-:W-:Y:S01]  /*26d10*/  IMAD R3, R16, 0x2, R12 ;  /* 0x0000000210037824 */ /* 0x000fe200078e020c */
[----:B-1----:R-:W-:-:S04]  /*26d20*/  LEA R8, P6, R12, R0, 0x1 ;  /* 0x000000000c087211 */ /* 0x002fc800078c08ff */
[----:B------:R-:W-:Y:S01]  /*26d30*/  LEA.HI.X.SX32 R9, R12, R2, 0x1, P6 ;  /* 0x000000020c097211 */ /* 0x000fe200030f0eff */
[----:B------:R-:W-:Y:S01]  /*26d40*/  IMAD R12, R16, 0x2, R3 ;  /* 0x00000002100c7824 */ /* 0x000fe200078e0203 */
[----:B------:R-:W-:Y:S02]  /*26d50*/  ISETP.LT.AND P3, PT, R22, c[0x0][0x17c], !P0 ;  /* 0x00005f0016007a0c */ /* 0x000fe40004761270 */
[----:B------:R-:W-:Y:S02]  /*26d60*/  ISETP.LT.AND P1, PT, R29, c[0x0][0x17c], !P0 ;  /* 0x00005f001d007a0c */ /* 0x000fe40004721270 */
[----:B------:R-:W3:Y:S04]  /*26d70*/  LDL.LU R29, [R1+0x68] ;  /* 0x00006800011d7983 */ /* 0x000ee80000300800 */
[----:B--2---:R0:W-:Y:S04]  /*26d80*/  @P2 STG.E.U16 [R4.64], R6 ;  /* 0x0000000604002986 */ /* 0x0041e8000c101506 */
[----:B------:R1:W-:Y:S01]  /*26d90*/  @P4 STG.E.U16 [R8.64], R18 ;  /* 0x0000001208004986 */ /* 0x0003e2000c101506 */
[----:B0-----:R-:W-:-:S04]  /*26da0*/  LEA R4, P6, R3, R0, 0x1 ;  /* 0x0000000003047211 */ /* 0x001fc800078c08ff */
[----:B------:R-:W-:Y:S01]  /*26db0*/  LEA.HI.X.SX32 R5, R3, R2, 0x1, P6 ;  /* 0x0000000203057211 */ /* 0x000fe200030f0eff */
[----:B------:R-:W-:Y:S01]  /*26dc0*/  IMAD R3, R16, 0x2, R12 ;  /* 0x0000000210037824 */ /* 0x000fe200078e020c */
[----:B-1----:R-:W-:-:S04]  /*26dd0*/  LEA R8, P6, R12, R0, 0x1 ;  /* 0x000000000c087211 */ /* 0x002fc800078c08ff */
[----:B------:R-:W-:Y:S01]  /*26de0*/  LEA.HI.X.SX32 R9, R12, R2, 0x1, P6 ;  /* 0x000000020c097211 */ /* 0x000fe200030f0eff */
[----:B------:R-:W-:Y:S01]  /*26df0*/  IMAD R12, R16, 0x2, R3 ;  /* 0x00000002100c7824 */ /* 0x000fe200078e0203 */
[----:B----4-:R0:W-:Y:S01]  /*26e00*/  @P5 STG.E.U16 [R4.64], R17 ;  /* 0x0000001104005986 */ /* 0x0101e2000c101506 */
[----:B---3--:R-:W-:Y:S02]  /*26e10*/  ISETP.LT.AND P5, PT, R23, c[0x0][0x17c], !P0 ;  /* 0x00005f0017007a0c */ /* 0x008fe400047a1270 */
[----:B------:R-:W-:Y:S02]  /*26e20*/  ISETP.LT.AND P2, PT, R13, c[0x0][0x17c], !P0 ;  /* 0x00005f000d007a0c */ /* 0x000fe40004741270 */
[----:B------:R-:W2:Y:S01]  /*26e30*/  LDL.LU R13, [R1+0x58] ;  /* 0x00005800010d7983 */ /* 0x000ea20000300800 */
[----:B------:R-:W-:-:S03]  /*26e40*/  ISETP.LT.AND P4, PT, R20, c[0x0][0x17c], !P0 ;  /* 0x00005f0014007a0c */ /* 0x000fc60004781270 */
[----:B------:R-:W3:Y:S01]  /*26e50*/  LDL.LU R22, [R1+0x20] ;  /* 0x0000200001167983 */ /* 0x000ee20000300800 */
[----:B0-----:R-:W-:-:S03]  /*26e60*/  LEA R4, P6, R3, R0, 0x1 ;  /* 0x0000000003047211 */ /* 0x001fc600078c08ff */
[----:B------:R-:W4:Y:S01]  /*26e70*/  LDL.LU R23, [R1+0x24] ;  /* 0x0000240001177983 */ /* 0x000f220000300800 */
[----:B------:R-:W-:-:S03]  /*26e80*/  LEA.HI.X.SX32 R5, R3, R2, 0x1, P6 ;  /* 0x0000000203057211 */ /* 0x000fc600030f0eff */
[----:B------:R-:W3:Y:S04]  /*26e90*/  LDL.LU R20, [R1+0x30] ;  /* 0x0000300001147983 */ /* 0x000ee80000300800 */
[----:B------:R-:W3:Y:S04]  /*26ea0*/  LDL.LU R3, [R1+0x14] ;  /* 0x0000140001037983 */ /* 0x000ee80000300800 */
[----:B------:R-:W-:Y:S04]  /*26eb0*/  @P3 STG.E.U16 [R8.64], R28 ;  /* 0x0000001c08003986 */ /* 0x000fe8000c101506 */
[----:B------:R0:W-:Y:S01]  /*26ec0*/  @P1 STG.E.U16 [R4.64], R21 ;  /* 0x0000001504001986 */ /* 0x0001e2000c101506 */
[----:B------:R-:W-:-:S03]  /*26ed0*/  ISETP.LT.AND P1, PT, R24, c[0x0][0x17c], !P0 ;  /* 0x00005f0018007a0c */ /* 0x000fc60004721270 */
[----:B------:R-:W4:Y:S04]  /*26ee0*/  LDL.LU R24, [R1+0x34] ;  /* 0x0000340001187983 */ /* 0x000f280000300800 */
[----:B0-----:R-:W4:Y:S01]  /*26ef0*/  LDL.LU R5, [R1+0x1c] ;  /* 0x00001c0001057983 */ /* 0x001f220000300800 */
[----:B------:R-:W-:-:S04]  /*26f00*/  LEA R8, P6, R12, R0, 0x1 ;  /* 0x000000000c087211 */ /* 0x000fc800078c08ff */
[----:B------:R-:W-:-:S05]  /*26f10*/  LEA.HI.X.SX32 R9, R12, R2, 0x1, P6 ;  /* 0x000000020c097211 */ /* 0x000fca00030f0eff */
[----:B------:R0:W-:Y:S01]  /*26f20*/  @P2 STG.E.U16 [R8.64], R27 ;  /* 0x0000001b08002986 */ /* 0x0001e2000c101506 */
[----:B------:R-:W-:Y:S02]  /*26f30*/  PRMT R10, R29, 0x7632, R10 ;  /* 0x000076321d0a7816 */ /* 0x000fe4000000000a */
[----:B--2---:R-:W-:Y:S02]  /*26f40*/  PRMT R6, R13, 0x7632, R6 ;  /* 0x000076320d067816 */ /* 0x004fe40000000006 */
[----:B------:R-:W2:Y:S01]  /*26f50*/  LDL.LU R13, [R1+0x40] ;  /* 0x00004000010d7983 */ /* 0x000ea20000300800 */
[----:B---3--:R-:W-:Y:S01]  /*26f60*/  ISETP.LT.AND P3, PT, R3, c[0x0][0x17c], !P0 ;  /* 0x00005f0003007a0c */ /* 0x008fe20004761270 */
[----:B------:R-:W-:-:S04]  /*26f70*/  IMAD R3, R16, 0x2, R12 ;  /* 0x0000000210037824 */ /* 0x000fc800078e020c */
[----:B------:R-:W-:Y:S01]  /*26f80*/  IMAD R12, R16, 0x2, R3 ;  /* 0x00000002100c7824 */ /* 0x000fe200078e0203 */
[----:B------:R-:W-:Y:S02]  /*26f90*/  LEA R4, P6, R3, R0, 0x1 ;  /* 0x0000000003047211 */ /* 0x000fe400078c08ff */
[----:B----4-:R-:W-:Y:S02]  /*26fa0*/  ISETP.LT.AND P2, PT, R5, c[0x0][0x17c], !P0 ;  /* 0x00005f0005007a0c */ /* 0x010fe40004741270 */
[----:B------:R-:W-:Y:S02]  /*26fb0*/  LEA.HI.X.SX32 R5, R3, R2, 0x1, P6 ;  /* 0x0000000203057211 */ /* 0x000fe400030f0eff */
[----:B0-----:R-:W-:-:S04]  /*26fc0*/  LEA R8, P6, R12, R0, 0x1 ;  /* 0x000000000c087211 */ /* 0x001fc800078c08ff */
[----:B------:R-:W-:Y:S01]  /*26fd0*/  LEA.HI.X.SX32 R9, R12, R2, 0x1, P6 ;  /* 0x000000020c097211 */ /* 0x000fe200030f0eff */
[----:B------:R-:W-:Y:S01]  /*26fe0*/  @P4 STG.E.U16 [R4.64], R10 ;  /* 0x0000000a04004986 */ /* 0x000fe2000c101506 */
[----:B------:R-:W-:-:S03]  /*26ff0*/  ISETP.LT.AND P4, PT, R22, c[0x0][0x17c], !P0 ;  /* 0x00005f0016007a0c */ /* 0x000fc60004781270 */
[----:B------:R0:W-:Y:S01]  /*27000*/  @P5 STG.E.U16 [R8.64], R6 ;  /* 0x0000000608005986 */ /* 0x0001e2000c101506 */
[----:B------:R-:W-:-:S03]  /*27010*/  ISETP.LT.AND P5, PT, R23, c[0x0][0x17c], !P0 ;  /* 0x00005f0017007a0c */ /* 0x000fc600047a1270 */
[----:B------:R-:W3:Y:S01]  /*27020*/  LDL.LU R22, [R1+0x44] ;  /* 0x0000440001167983 */ /* 0x000ee20000300800 */
[----:B0-----:R-:W-:-:S03]  /*27030*/  PRMT R6, R19, 0x7632, R6 ;  /* 0x0000763213067816 */ /* 0x001fc60000000006 */
[----:B------:R-:W4:Y:S04]  /*27040*/  LDL.LU R19, [R1+0x9e0] ;  /* 0x0009e00001137983 */ /* 0x000f280000300800 */
[----:B------:R-:W3:Y:S01]  /*27050*/  LDL.LU R23, [R1+0x50] ;  /* 0x0000500001177983 */ /* 0x000ee20000300800 */
[----:B------:R-:W-:-:S04]  /*27060*/  IMAD R3, R16, 0x2, R12 ;  /* 0x0000000210037824 */ /* 0x000fc800078e020c */
[----:B------:R-:W-:Y:S01]  /*27070*/  IMAD R9, R16, 0x2, R3 ;  /* 0x0000000210097824 */ /* 0x000fe200078e0203 */
[----:B------:R-:W-:-:S04]  /*27080*/  LEA R4, P6, R3, R0, 0x1 ;  /* 0x0000000003047211 */ /* 0x000fc800078c08ff */
[----:B------:R-:W-:Y:S01]  /*27090*/  LEA.HI.X.SX32 R5, R3, R2, 0x1, P6 ;  /* 0x0000000203057211 */ /* 0x000fe200030f0eff */
[----:B------:R-:W-:Y:S01]  /*270a0*/  IMAD R3, R16, 0x2, R9 ;  /* 0x0000000210037824 */ /* 0x000fe200078e0209 */
[C---:B------:R-:W-:Y:S02]  /*270b0*/  LEA R8, P6, R9.reuse, R0, 0x1 ;  /* 0x0000000009087211 */ /* 0x040fe400078c08ff */
[----:B------:R-:W-:Y:S01]  /*270c0*/  PRMT R12, R10, 0x7632, R12 ;  /* 0x000076320a0c7816 */ /* 0x000fe2000000000c */
[----:B------:R0:W-:Y:S01]  /*270d0*/  @P3 STG.E.U16 [R4.64], R6 ;  /* 0x0000000604003986 */ /* 0x0001e2000c101506 */
[----:B------:R-:W-:Y:S01]  /*270e0*/  LEA.HI.X.SX32 R9, R9, R2, 0x1, P6 ;  /* 0x0000000209097211 */ /* 0x000fe200030f0eff */
[----:B------:R-:W-:-:S04]  /*270f0*/  IMAD R10, R16, 0x2, R3 ;  /* 0x00000002100a7824 */ /* 0x000fc800078e0203 */
[----:B------:R1:W-:Y:S01]  /*27100*/  @P1 STG.E.U16 [R8.64], R12 ;  /* 0x0000000c08001986 */ /* 0x0003e2000c101506 */
[----:B0-----:R-:W-:Y:S02]  /*27110*/  LEA R4, P6, R3, R0, 0x1 ;  /* 0x0000000003047211 */ /* 0x001fe400078c08ff */
[----:B------:R-:W-:Y:S02]  /*27120*/  PRMT R6, R7, 0x7632, R6 ;  /* 0x0000763207067816 */ /* 0x000fe40000000006 */
[----:B------:R-:W-:Y:S01]  /*27130*/  LEA.HI.X.SX32 R5, R3, R2, 0x1, P6 ;  /* 0x0000000203057211 */ /* 0x000fe200030f0eff */
[----:B------:R-:W-:Y:S01]  /*27140*/  IMAD R3, R16, 0x2, R10 ;  /* 0x0000000210037824 */ /* 0x000fe200078e020a */
[C---:B-1----:R-:W-:Y:S01]  /*27150*/  LEA R8, P6, R10.reuse, R0, 0x1 ;  /* 0x000000000a087211 */ /* 0x042fe200078c08ff */
[----:B------:R-:W4:Y:S03]  /*27160*/  LDL.LU R7, [R1+0x9dc] ;  /* 0x0009dc0001077983 */ /* 0x000f260000300800 */
[----:B------:R-:W-:Y:S01]  /*27170*/  LEA.HI.X.SX32 R9, R10, R2, 0x1, P6 ;  /* 0x000000020a097211 */ /* 0x000fe200030f0eff */
[----:B------:R0:W-:Y:S01]  /*27180*/  @P2 STG.E.U16 [R4.64], R6 ;  /* 0x0000000604002986 */ /* 0x0001e2000c101506 */
[----:B------:R-:W-:-:S02]  /*27190*/  ISETP.LT.AND P3, PT, R20, c[0x0][0x17c], !P0 ;  /* 0x00005f0014007a0c */ /* 0x000fc40004761270 */
[----:B------:R-:W-:Y:S01]  /*271a0*/  ISETP.LT.AND P1, PT, R24, c[0x0][0x17c], !P0 ;  /* 0x00005f0018007a0c */ /* 0x000fe20004721270 */
[----:B------:R-:W4:Y:S04]  /*271b0*/  LDL.LU R20, [R1+0x54] ;  /* 0x0000540001147983 */ /* 0x000f280000300800 */
[----:B------:R-:W4:Y:S01]  /*271c0*/  LDL.LU R24, [R1+0x60] ;  /* 0x0000600001187983 */ /* 0x000f220000300800 */
[----:B0-----:R-:W-:Y:S02]  /*271d0*/  PRMT R5, R15, 0x7632, R5 ;  /* 0x000076320f057816 */ /* 0x001fe40000000005 */
[----:B------:R-:W-:Y:S01]  /*271e0*/  LEA R4, P6, R3, R0, 0x1 ;  /* 0x0000000003047211 */ /* 0x000fe200078c08ff */
[----:B------:R-:W4:Y:S01]  /*271f0*/  LDL.LU R15, [R1+0x9d8] ;  /* 0x0009d800010f7983 */ /* 0x000f220000300800 */
[----:B------:R-:W-:-:S03]  /*27200*/  PRMT R6, R26, 0x7632, R6 ;  /* 0x000076321a067816 */ /* 0x000fc60000000006 */
[----:B------:R0:W-:Y:S02]  /*27210*/  @P4 STG.E.U16 [R8.64], R5 ;  /* 0x0000000508004986 */ /* 0x0001e4000c101506 */
[----:B0-----:R-:W-:-:S05]  /*27220*/  LEA.HI.X.SX32 R5, R3, R2, 0x1, P6 ;  /* 0x0000000203057211 */ /* 0x001fca00030f0eff */
[----:B------:R0:W-:Y:S01]  /*27230*/  @P5 STG.E.U16 [R4.64], R6 ;  /* 0x0000000604005986 */ /* 0x0001e2000c101506 */
[----:B--2---:R-:W-:-:S03]  /*27240*/  ISETP.LT.AND P2, PT, R13, c[0x0][0x17c], !P0 ;  /* 0x00005f000d007a0c */ /* 0x004fc60004741270 */
[----:B------:R-:W2:Y:S04]  /*27250*/  LDL.LU R13, [R1+0x64] ;  /* 0x00006400010d7983 */ /* 0x000ea80000300800 */
[----:B------:R-:W2:Y:S01]  /*27260*/  LDL.LU R26, [R1+0x70] ;  /* 0x00007000011a7983 */ /* 0x000ea20000300800 */
[----:B---3--:R-:W-:-:S03]  /*27270*/  ISETP.LT.AND P5, PT, R23, c[0x0][0x17c], !P0 ;  /* 0x00005f0017007a0c */ /* 0x008fc600047a1270 */
[----:B------:R-:W3:Y:S01]  /*27280*/  LDL.LU R23, [R1+0x74] ;  /* 0x0000740001177983 */ /* 0x000ee20000300800 */
[----:B------:R-:W-:Y:S01]  /*27290*/  IMAD R10, R16, 0x2, R3 ;  /* 0x00000002100a7824 */ /* 0x000fe200078e0203 */
[----:B------:R-:W-:-:S04]  /*272a0*/  PRMT R14, R14, 0x7632, R14 ;  /* 0x000076320e0e7816 */ /* 0x000fc8000000000e */
[----:B------:R-:W-:Y:S01]  /*272b0*/  LEA R8, P6, R10, R0, 0x1 ;  /* 0x000000000a087211 */ /* 0x000fe200078c08ff */
[----:B------:R-:W-:-:S03]  /*272c0*/  IMAD R3, R16, 0x2, R10 ;  /* 0x0000000210037824 */ /* 0x000fc600078e020a */
[----:B------:R-:W-:Y:S02]  /*272d0*/  LEA.HI.X.SX32 R9, R10, R2, 0x1, P6 ;  /* 0x000000020a097211 */ /* 0x000fe400030f0eff */
[----:B0-----:R-:W-:-:S03]  /*272e0*/  LEA R4, P6, R3, R0, 0x1 ;  /* 0x0000000003047211 */ /* 0x001fc600078c08ff */
[----:B------:R0:W-:Y:S01]  /*272f0*/  @P3 STG.E.U16 [R8.64], R14 ;  /* 0x0000000e08003986 */ /* 0x0001e2000c101506 */
[----:B------:R-:W-:Y:S02]  /*27300*/  LEA.HI.X.SX32 R5, R3, R2, 0x1, P6 ;  /* 0x0000000203057211 */ /* 0x000fe400030f0eff */
[----:B------:R-:W-:Y:S02]  /*27310*/  PRMT R6, R11, 0x7632, R6 ;  /* 0x000076320b067816 */ /* 0x000fe40000000006 */
[----:B------:R-:W-:Y:S01]  /*27320*/  ISETP.LT.AND P4, PT, R22, c[0x0][0x17c], !P0 ;  /* 0x00005f0016007a0c */ /* 0x000fe20004781270 */
[----:B------:R-:W3:Y:S01]  /*27330*/  LDL.LU R11, [R1+0x9d4] ;  /* 0x0009d400010b7983 */ /* 0x000ee20000300800 */
[----:B0-----:R-:W-:-:S04]  /*27340*/  IMAD R9, R16, 0x2, R3 ;  /* 0x0000000210097824 */ /* 0x001fc800078e0203 */
[----:B------:R-:W-:Y:S01]  /*27350*/  IMAD R3, R16, 0x2, R9 ;  /* 0x0000000210037824 */ /* 0x000fe200078e0209 */
[----:B------:R-:W-:Y:S01]  /*27360*/  LEA R8, P6, R9, R0, 0x1 ;  /* 0x0000000009087211 */ /* 0x000fe200078c08ff */
[----:B------:R0:W-:Y:S01]  /*27370*/  @P1 STG.E.U16 [R4.64], R6 ;  /* 0x0000000604001986 */ /* 0x0001e2000c101506 */
[----:B------:R-:W-:Y:S02]  /*27380*/  PRMT R12, R25, 0x7632, R12 ;  /* 0x00007632190c7816 */ /* 0x000fe4000000000c */
[----:B------:R-:W-:Y:S02]  /*27390*/  LEA.HI.X.SX32 R9, R9, R2, 0x1, P6 ;  /* 0x0000000209097211 */ /* 0x000fe400030f0eff */
[----:B------:R-:W-:-:S03]  /*273a0*/  PRMT R10, R6, 0x7632, R10 ;  /* 0x00007632060a7816 */ /* 0x000fc6000000000a */
[----:B------:R1:W-:Y:S01]  /*273b0*/  @P2 STG.E.U16 [R8.64], R12 ;  /* 0x0000000c08002986 */ /* 0x0003e2000c101506 */
[----:B0-----:R-:W-:Y:S01]  /*273c0*/  LEA R4, P6, R3, R0, 0x1 ;  /* 0x0000000003047211 */ /* 0x001fe200078c08ff */
[----:B------:R-:W-:-:S03]  /*273d0*/  IMAD R6, R16, 0x2, R3 ;  /* 0x0000000210067824 */ /* 0x000fc600078e0203 */
[----:B------:R-:W-:Y:S02]  /*273e0*/  LEA.HI.X.SX32 R5, R3, R2, 0x1, P6 ;  /* 0x0000000203057211 */ /* 0x000fe400030f0eff */
[----:B-1----:R-:W-:Y:S02]  /*273f0*/  LEA R8, P6, R6, R0, 0x1 ;  /* 0x0000000006087211 */ /* 0x002fe400078c08ff */
[----:B----4-:R-:W-:Y:S02]  /*27400*/  ISETP.LT.AND P1, PT, R24, c[0x0][0x17c], !P0 ;  /* 0x00005f0018007a0c */ /* 0x010fe40004721270 */
[----:B------:R-:W-:Y:S01]  /*27410*/  LEA.HI.X.SX32 R9, R6, R2, 0x1, P6 ;  /* 0x0000000206097211 */ /* 0x000fe200030f0eff */
[----:B------:R-:W4:Y:S01]  /*27420*/  LDL.LU R24, [R1+0x80] ;  /* 0x0000800001187983 */ /* 0x000f220000300800 */
[----:B------:R-:W-:-:S03]  /*27430*/  PRMT R18, R18, 0x7632, R18 ;  /* 0x0000763212127816 */ /* 0x000fc60000000012 */
[----:B------:R-:W4:Y:S04]  /*27440*/  LDL.LU R25, [R1+0x84] ;  /* 0x0000840001197983 */ /* 0x000f280000300800 */
[----:B------:R-:W-:Y:S04]  /*27450*/  @P4 STG.E.U16 [R4.64], R10 ;  /* 0x0000000a04004986 */ /* 0x000fe8000c101506 */
[----:B------:R0:W-:Y:S01]  /*27460*/  @P5 STG.E.U16 [R8.64], R18 ;  /* 0x0000001208005986 */ /* 0x0001e2000c101506 */
[----:B--2---:R-:W-:-:S03]  /*27470*/  ISETP.LT.AND P4, PT, R26, c[0x0][0x17c], !P0 ;  /* 0x00005f001a007a0c */ /* 0x004fc60004781270 */
[----:B------:R-:W2:Y:S01]  /*27480*/  LDL.LU R26, [R1+0x90] ;  /* 0x00009000011a7983 */ /* 0x000ea20000300800 */
[----:B---3--:R-:W-:-:S03]  /*27490*/  ISETP.LT.AND P5, PT, R23, c[0x0][0x17c], !P0 ;  /* 0x00005f0017007a0c */ /* 0x008fc600047a1270 */
[----:B------:R-:W3:Y:S04]  /*274a0*/  LDL.LU R23, [R1+0x94] ;  /* 0x0000940001177983 */ /* 0x000ee80000300800 */
[----:B0-----:R-:W3:Y:S01]  /*274b0*/  LDL.LU R18, [R1+0x6c] ;  /* 0x00006c0001127983 */ /* 0x001ee20000300800 */
[----:B------:R-:W-:Y:S01]  /*274c0*/  IMAD R3, R16, 0x2, R6 ;  /* 0x0000000210037824 */ /* 0x000fe200078e0206 */
[----:B------:R-:W-:-:S03]  /*274d0*/  ISETP.LT.AND P3, PT, R20, c[0x0][0x17c], !P0 ;  /* 0x00005f0014007a0c */ /* 0x000fc60004761270 */
[C---:B------:R-:W-:Y:S01]  /*274e0*/  IMAD R6, R16.reuse, 0x2, R3 ;  /* 0x0000000210067824 */ /* 0x040fe200078e0203 */
[----:B------:R-:W-:Y:S02]  /*274f0*/  LEA R4, P6, R3, R0, 0x1 ;  /* 0x0000000003047211 */ /* 0x000fe400078c08ff */
[----:B------:R-:W-:Y:S02]  /*27500*/  PRMT R12, R17, 0x7632, R12 ;  /* 0x00007632110c7816 */ /* 0x000fe4000000000c */
[----:B------:R-:W-:Y:S01]  /*27510*/  LEA.HI.X.SX32 R5, R3, R2, 0x1, P6 ;  /* 0x0000000203057211 */ /* 0x000fe200030f0eff */
[----:B------:R-:W-:Y:S01]  /*27520*/  IMAD R3, R16, 0x2, R6 ;  /* 0x0000000210037824 */ /* 0x000fe200078e0206 */
[----:B------:R-:W-:Y:S02]  /*27530*/  LEA R8, P6, R6, R0, 0x1 ;  /* 0x0000000006087211 */ /* 0x000fe400078c08ff */
[----:B------:R-:W-:Y:S01]  /*27540*/  ISETP.LT.AND P2, PT, R13, c[0x0][0x17c], !P0 ;  /* 0x00005f000d007a0c */ /* 0x000fe20004741270 */
[----:B------:R0:W-:Y:S01]  /*27550*/  @P3 STG.E.U16 [R4.64], R12 ;  /* 0x0000000c04003986 */ /* 0x0001e2000c101506 */
[----:B------:R-:W-:-:S02]  /*27560*/  PRMT R10, R28, 0x7632, R10 ;  /* 0x000076321c0a7816 */ /* 0x000fc4000000000a */
[----:B------:R-:W-:Y:S01]  /*27570*/  LEA.HI.X.SX32 R9, R6, R2, 0x1, P6 ;  /* 0x0000000206097211 */ /* 0x000fe200030f0eff */
[----:B------:R-:W-:Y:S01]  /*27580*/  IMAD R6, R16, 0x2, R3 ;  /* 0x0000000210067824 */ /* 0x000fe200078e0203 */
[----:B------:R-:W3:Y:S04]  /*27590*/  LDL.LU R28, [R1+0x5c] ;  /* 0x00005c00011c7983 */ /* 0x000ee80000300800 */
[----:B------:R1:W-:Y:S01]  /*275a0*/  @P1 STG.E.U16 [R8.64], R10 ;  /* 0x0000000a08001986 */ /* 0x0003e2000c101506 */
[----:B0-----:R-:W-:-:S04]  /*275b0*/  LEA R4, P6, R3, R0, 0x1 ;  /* 0x0000000003047211 */ /* 0x001fc800078c08ff */
[----:B------:R-:W-:Y:S01]  /*275c0*/  LEA.HI.X.SX32 R5, R3, R2, 0x1, P6 ;  /* 0x0000000203057211 */ /* 0x000fe200030f0eff */
[----:B------:R-:W-:Y:S01]  /*275d0*/  IMAD R3, R16, 0x2, R6 ;  /* 0x0000000210037824 */ /* 0x000fe200078e0206 */
[----:B-1----:R-:W-:Y:S02]  /*275e0*/  PRMT R9, R21, 0x7632, R9 ;  /* 0x0000763215097816 */ /* 0x002fe40000000009 */
[----:B------:R-:W-:-:S03]  /*275f0*/  LEA R8, P6, R6, R0, 0x1 ;  /* 0x0000000006087211 */ /* 0x000fc600078c08ff */
[----:B------:R0:W-:Y:S01]  /*27600*/  @P2 STG.E.U16 [R4.64], R9 ;  /* 0x0000000904002986 */ /* 0x0001e2000c101506 */
[----:B------:R-:W-:Y:S02]  /*27610*/  PRMT R10, R27, 0x7632, R10 ;  /* 0x000076321b0a7816 */ /* 0x000fe4000000000a */
[----:B0-----:R-:W-:Y:S02]  /*27620*/  LEA.HI.X.SX32 R9, R6, R2, 0x1, P6 ;  /* 0x0000000206097211 */ /* 0x001fe400030f0eff */
[----:B------:R-:W-:Y:S02]  /*27630*/  LEA R4, P6, R3, R0, 0x1 ;  /* 0x0000000003047211 */ /* 0x000fe400078c08ff */
[----:B----4-:R-:W-:Y:S02]  /*27640*/  ISETP.LT.AND P3, PT, R24, c[0x0][0x17c], !P0 ;  /* 0x00005f0018007a0c */ /* 0x010fe40004761270 */
[----:B------:R-:W4:Y:S01]  /*27650*/  LDL.LU R24, [R1+0xa4] ;  /* 0x0000a40001187983 */ /* 0x000f220000300800 */
[----:B------:R-:W-:-:S02]  /*27660*/  ISETP.LT.AND P1, PT, R25, c[0x0][0x17c], !P0 ;  /* 0x00005f0019007a0c */ /* 0x000fc40004721270 */
[----:B------:R-:W-:Y:S01]  /*27670*/  LEA.HI.X.SX32 R5, R3, R2, 0x1, P6 ;  /* 0x0000000203057211 */ /* 0x000fe200030f0eff */
[----:B------:R-:W4:Y:S04]  /*27680*/  LDL.LU R13, [R1+0x2c] ;  /* 0x00002c00010d7983 */ /* 0x000f280000300800 */
[----:B------:R-:W4:Y:S04]  /*27690*/  LDL.LU R25, [R1+0xa8] ;  /* 0x0000a80001197983 */ /* 0x000f280000300800 */
[----:B------:R-:W4:Y:S04]  /*276a0*/  LDL.LU R27, [R1+0xac] ;  /* 0x0000ac00011b7983 */ /* 0x000f280000300800 */
[----:B------:R0:W-:Y:S01]  /*276b0*/  @P4 STG.E.U16 [R8.64], R10 ;  /* 0x0000000a08004986 */ /* 0x0001e2000c101506 */
[----:B--2---:R-:W-:-:S03]  /*276c0*/  ISETP.LT.AND P2, PT, R26, c[0x0][0x17c], !P0 ;  /* 0x00005f001a007a0c */ /* 0x004fc60004741270 */
[----:B------:R-:W2:Y:S04]  /*276d0*/  LDL.LU R26, [R1+0x9c] ;  /* 0x00009c00011a7983 */ /* 0x000ea80000300800 */
[----:B------:R-:W2:Y:S04]  /*276e0*/  LDL.LU R21, [R1+0xb0] ;  /* 0x0000b00001157983 */ /* 0x000ea80000300800 */
[----:B------:R-:W2:Y:S04]  /*276f0*/  LDL.LU R29, [R1+0x4c] ;  /* 0x00004c00011d7983 */ /* 0x000ea80000300800 */
[----:B------:R-:W2:Y:S04]  /*27700*/  LDL.LU R20, [R1+0xc] ;  /* 0x00000c0001147983 */ /* 0x000ea80000300800 */
[----:B---3--:R1:W-:Y:S01]  /*27710*/  @P5 STG.E.U16 [R4.64], R18 ;  /* 0x0000001204005986 */ /* 0x0083e2000c101506 */
[----:B------:R-:W-:-:S03]  /*27720*/  ISETP.LT.AND P5, PT, R11, c[0x0][0x17c], !P0 ;  /* 0x00005f000b007a0c */ /* 0x000fc600047a1270 */
[----:B------:R-:W3:Y:S01]  /*27730*/  LDL.LU R11, [R1+0x9d0] ;  /* 0x0009d000010b7983 */ /* 0x000ee20000300800 */
[----:B------:R-:W-:-:S04]  /*27740*/  IMAD R6, R16, 0x2, R3 ;  /* 0x0000000210067824 */ /* 0x000fc800078e0203 */
[----:B------:R-:W-:Y:S01]  /*27750*/  IMAD R3, R16, 0x2, R6 ;  /* 0x0000000210037824 */ /* 0x000fe200078e0206 */
[----:B0-----:R-:W-:-:S04]  /*27760*/  LEA R8, P6, R6, R0, 0x1 ;  /* 0x0000000006087211 */ /* 0x001fc800078c08ff */
[----:B------:R-:W-:Y:S01]  /*27770*/  LEA.HI.X.SX32 R9, R6, R2, 0x1, P6 ;  /* 0x0000000206097211 */ /* 0x000fe200030f0eff */
[----:B------:R-:W-:Y:S01]  /*27780*/  IMAD R6, R16, 0x2, R3 ;  /* 0x0000000210067824 */ /* 0x000fe200078e0203 */
[----:B-1----:R-:W-:-:S04]  /*27790*/  LEA R4, P6, R3, R0, 0x1 ;  /* 0x0000000003047211 */ /* 0x002fc800078c08ff */
[----:B------:R-:W-:Y:S01]  /*277a0*/  LEA.HI.X.SX32 R5, R3, R2, 0x1, P6 ;  /* 0x0000000203057211 */ /* 0x000fe200030f0eff */
[----:B------:R0:W-:Y:S01]  /*277b0*/  @P3 STG.E.U16 [R8.64], R28 ;  /* 0x0000001c08003986 */ /* 0x0001e2000c101506 */
[----:B------:R-:W-:Y:S01]  /*277c0*/  IMAD R3, R16, 0x2, R6 ;  /* 0x0000000210037824 */ /* 0x000fe200078e0206 */
[----:B------:R-:W-:Y:S02]  /*277d0*/  ISETP.LT.AND P4, PT, R23, c[0x0][0x17c], !P0 ;  /* 0x00005f0017007a0c */ /* 0x000fe40004781270 */
[----:B------:R-:W2:Y:S01]  /*277e0*/  LDL.LU R23, [R1+0xb8] ;  /* 0x0000b80001177983 */ /* 0x000ea20000300800 */
[----:B0-----:R-:W-:-:S04]  /*277f0*/  LEA R8, P6, R6, R0, 0x1 ;  /* 0x0000000006087211 */ /* 0x001fc800078c08ff */
[----:B------:R-:W-:Y:S01]  /*27800*/  LEA.HI.X.SX32 R9, R6, R2, 0x1, P6 ;  /* 0x0000000206097211 */ /* 0x000fe200030f0eff */
[----:B------:R-:W-:Y:S01]  /*27810*/  IMAD R6, R16, 0x2, R3 ;  /* 0x0000000210067824 */ /* 0x000fe200078e0203 */
[----:B----4-:R0:W-:Y:S02]  /*27820*/  @P1 STG.E.U16 [R4.64], R13 ;  /* 0x0000000d04001986 */ /* 0x0101e4000c101506 */
[----:B0-----:R-:W-:-:S04]  /*27830*/  LEA R4, P6, R3, R0, 0x1 ;  /* 0x0000000003047211 */ /* 0x001fc800078c08ff */
[----:B------:R-:W-:Y:S02]  /*27840*/  LEA.HI.X.SX32 R5, R3, R2, 0x1, P6 ;  /* 0x0000000203057211 */ /* 0x000fe400030f0eff */
[----:B------:R-:W-:Y:S02]  /*27850*/  ISETP.LT.AND P3, PT, R24, c[0x0][0x17c], !P0 ;  /* 0x00005f0018007a0c */ /* 0x000fe40004761270 */
[----:B------:R-:W4:Y:S01]  /*27860*/  LDL.LU R24, [R1+0xbc] ;  /* 0x0000bc0001187983 */ /* 0x000f220000300800 */
[----:B------:R-:W-:-:S03]  /*27870*/  ISETP.LT.AND P1, PT, R25, c[0x0][0x17c], !P0 ;  /* 0x00005f0019007a0c */ /* 0x000fc60004721270 */
[----:B------:R-:W4:Y:S04]  /*27880*/  LDL.LU R25, [R1+0x8c] ;  /* 0x00008c0001197983 */ /* 0x000f280000300800 */
[----:B---3--:R0:W-:Y:S01]  /*27890*/  @P2 STG.E.U16 [R8.64], R11 ;  /* 0x0000000b08002986 */ /* 0x0081e2000c101506 */
[----:B------:R-:W-:-:S03]  /*278a0*/  ISETP.LT.AND P2, PT, R27, c[0x0][0x17c], !P0 ;  /* 0x00005f001b007a0c */ /* 0x000fc60004741270 */
[----:B--2---:R1:W-:Y:S04]  /*278b0*/  @P4 STG.E.U16 [R4.64], R26 ;  /* 0x0000001a04004986 */ /* 0x0043e8000c101506 */
[----:B------:R-:W2:Y:S01]  /*278c0*/  LDL.LU R27, [R1+0x3c] ;  /* 0x00003c00011b7983 */ /* 0x000ea20000300800 */
[----:B0-----:R-:W-:-:S04]  /*278d0*/  LEA R8, P6, R6, R0, 0x1 ;  /* 0x0000000006087211 */ /* 0x001fc800078c08ff */
[----:B------:R-:W-:-:S05]  /*278e0*/  LEA.HI.X.SX32 R9, R6, R2, 0x1, P6 ;  /* 0x0000000206097211 */ /* 0x000fca00030f0eff */
[----:B------:R0:W-:Y:S01]  /*278f0*/  @P5 STG.E.U16 [R8.64], R29 ;  /* 0x0000001d08005986 */ /* 0x0001e2000c101506 */
[----:B------:R-:W-:-:S03]  /*27900*/  ISETP.LT.AND P5, PT, R15, c[0x0][0x17c], !P0 ;  /* 0x00005f000f007a0c */ /* 0x000fc600047a1270 */
[----:B------:R-:W3:Y:S01]  /*27910*/  LDL.LU R15, [R1+0x9cc] ;  /* 0x0009cc00010f7983 */ /* 0x000ee20000300800 */
[C---:B------:R-:W-:Y:S01]  /*27920*/  IMAD R3, R16.reuse, 0x2, R6 ;  /* 0x0000000210037824 */ /* 0x040fe200078e0206 */
[----:B------:R-:W-:Y:S02]  /*27930*/  ISETP.LT.AND P4, PT, R21, c[0x0][0x17c], !P0 ;  /* 0x00005f0015007a0c */ /* 0x000fe40004781270 */
[----:B------:R-:W2:Y:S01]  /*27940*/  LDL.LU R22, [R1+0xd4] ;  /* 0x0000d40001167983 */ /* 0x000ea20000300800 */
[----:B------:R-:W-:Y:S01]  /*27950*/  IMAD R6, R16, 0x2, R3 ;  /* 0x0000000210067824 */ /* 0x000fe200078e0203 */
[----:B-1----:R-:W-:-:S04]  /*27960*/  LEA R4, P6, R3, R0, 0x1 ;  /* 0x0000000003047211 */ /* 0x002fc800078c08ff */
[----:B------:R-:W-:Y:S01]  /*27970*/  LEA.HI.X.SX32 R5, R3, R2, 0x1, P6 ;  /* 0x0000000203057211 */ /* 0x000fe200030f0eff */
[----:B------:R-:W-:Y:S01]  /*27980*/  IMAD R3, R16, 0x2, R6 ;  /* 0x0000000210037824 */ /* 0x000fe200078e0206 */
[----:B0-----:R-:W-:-:S03]  /*27990*/  LEA R8, P6, R6, R0, 0x1 ;  /* 0x0000000006087211 */ /* 0x001fc600078c08ff */
[----:B------:R0:W-:Y:S01]  /*279a0*/  @P3 STG.E.U16 [R4.64], R20 ;  /* 0x0000001404003986 */ /* 0x0001e2000c101506 */
[----:B------:R-:W-:Y:S01]  /*279b0*/  LEA.HI.X.SX32 R9, R6, R2, 0x1, P6 ;  /* 0x0000000206097211 */ /* 0x000fe200030f0eff */
[----:B------:R-:W-:Y:S01]  /*279c0*/  IMAD R6, R16, 0x2, R3 ;  /* 0x0000000210067824 */ /* 0x000fe200078e0203 */
[----:B0-----:R-:W-:-:S04]  /*279d0*/  LEA R4, P6, R3, R0, 0x1 ;  /* 0x0000000003047211 */ /* 0x001fc800078c08ff */
[----:B------:R-:W-:Y:S01]  /*279e0*/  LEA.HI.X.SX32 R5, R3, R2, 0x1, P6 ;  /* 0x0000000203057211 */ /* 0x000fe200030f0eff */
[----:B------:R-:W-:Y:S01]  /*279f0*/  IMAD R3, R16, 0x2, R6 ;  /* 0x0000000210037824 */ /* 0x000fe200078e0206 */
[----:B------:R-:W-:Y:S02]  /*27a00*/  ISETP.LT.AND P3, PT, R23, c[0x0][0x17c], !P0 ;  /* 0x00005f0017007a0c */ /* 0x000fe40004761270 */
[----:B------:R-:W2:Y:S04]  /*27a10*/  LDL.LU R23, [R1+0x7c] ;  /* 0x00007c0001177983 */ /* 0x000ea80000300800 */
[----:B------:R-:W2:Y:S04]  /*27a20*/  LDL.LU R17, [R1+0x18c] ;  /* 0x00018c0001117983 */ /* 0x000ea80000300800 */
[----:B------:R-:W2:Y:S04]  /*27a30*/  LDL.LU R12, [R1+0xd8] ;  /* 0x0000d800010c7983 */ /* 0x000ea80000300800 */
[----:B---3--:R0:W-:Y:S04]  /*27a40*/  @P1 STG.E.U16 [R8.64], R15 ;  /* 0x0000000f08001986 */ /* 0x0081e8000c101506 */
[----:B----4-:R1:W-:Y:S01]  /*27a50*/  @P2 STG.E.U16 [R4.64], R25 ;  /* 0x0000001904002986 */ /* 0x0103e2000c101506 */
[----:B0-----:R-:W-:-:S04]  /*27a60*/  LEA R8, P6, R6, R0, 0x1 ;  /* 0x0000000006087211 */ /* 0x001fc800078c08ff */
[----:B------:R-:W-:Y:S01]  /*27a70*/  LEA.HI.X.SX32 R9, R6, R2, 0x1, P6 ;  /* 0x0000000206097211 */ /* 0x000fe200030f0eff */
[----:B------:R-:W-:Y:S01]  /*27a80*/  IMAD R6, R16, 0x2, R3 ;  /* 0x0000000210067824 */ /* 0x000fe200078e0203 */
[C---:B-1----:R-:W-:Y:S02]  /*27a90*/  LEA R4, P6, R3.reuse, R0, 0x1 ;  /* 0x0000000003047211 */ /* 0x042fe400078c08ff */
[----:B------:R-:W-:Y:S01]  /*27aa0*/  ISETP.LT.AND P1, PT, R24, c[0x0][0x17c], !P0 ;  /* 0x00005f0018007a0c */ /* 0x000fe20004721270 */
[----:B--2---:R0:W-:Y:S01]  /*27ab0*/  @P4 STG.E.U16 [R8.64], R27 ;  /* 0x0000001b08004986 */ /* 0x0041e2000c101506 */
[----:B------:R-:W-:Y:S02]  /*27ac0*/  LEA.HI.X.SX32 R5, R3, R2, 0x1, P6 ;  /* 0x0000000203057211 */ /* 0x000fe400030f0eff */
[----:B------:R-:W-:Y:S01]  /*27ad0*/  ISETP.LT.AND P2, PT, R7, c[0x0][0x17c], !P0 ;  /* 0x00005f0007007a0c */ /* 0x000fe20004741270 */
[----:B------:R-:W2:Y:S01]  /*27ae0*/  LDL.LU R24, [R1+0x19c] ;  /* 0x00019c0001187983 */ /* 0x000ea20000300800 */
[----:B------:R-:W-:-:S03]  /*27af0*/  ISETP.LT.AND P4, PT, R19, c[0x0][0x17c], !P0 ;  /* 0x00005f0013007a0c */ /* 0x000fc60004781270 */
[----:B------:R-:W3:Y:S01]  /*27b00*/  LDL.LU R7, [R1+0x9c8] ;  /* 0x0009c80001077983 */ /* 0x000ee20000300800 */
[----:B0-----:R-:W-:-:S03]  /*27b10*/  LEA R8, P6, R6, R0, 0x1 ;  /* 0x0000000006087211 */ /* 0x001fc600078c08ff */
[----:B------:R-:W4:Y:S01]  /*27b20*/  LDL.LU R21, [R1+0x1ac] ;  /* 0x0001ac0001157983 */ /* 0x000f220000300800 */
[----:B------:R-:W-:Y:S01]  /*27b30*/  IMAD R3, R16, 0x2, R6 ;  /* 0x0000000210037824 */ /* 0x000fe200078e0206 */
[----:B------:R-:W-:Y:S02]  /*27b40*/  LEA.HI.X.SX32 R9, R6, R2, 0x1, P6 ;  /* 0x0000000206097211 */ /* 0x000fe400030f0eff */
[----:B------:R-:W2:Y:S04]  /*27b50*/  LDL.LU R19, [R1+0x9c4] ;  /* 0x0009c40001137983 */ /* 0x000ea80000300800 */
[----:B------:R-:W2:Y:S04]  /*27b60*/  LDL.LU R14, [R1+0xe8] ;  /* 0x0000e800010e7983 */ /* 0x000ea80000300800 */
[----:B------:R-:W2:Y:S04]  /*27b70*/  LDL.LU R6, [R1+0xcc] ;  /* 0x0000cc0001067983 */ /* 0x000ea80000300800 */
[----:B---3--:R0:W-:Y:S02]  /*27b80*/  @P5 STG.E.U16 [R4.64], R7 ;  /* 0x0000000704005986 */ /* 0x0081e4000c101506 */
[----:B0-----:R-:W-:-:S04]  /*27b90*/  LEA R4, P6, R3, R0, 0x1 ;  /* 0x0000000003047211 */ /* 0x001fc800078c08ff */
[----:B------:R-:W-:Y:S02]  /*27ba0*/  LEA.HI.X.SX32 R5, R3, R2, 0x1, P6 ;  /* 0x0000000203057211 */ /* 0x000fe400030f0eff */
[----:B--2---:R-:W-:Y:S01]  /*27bb0*/  ISETP.LT.AND P5, PT, R6, c[0x0][0x17c], !P0 ;  /* 0x00005f0006007a0c */ /* 0x004fe200047a1270 */
[----:B------:R-:W-:Y:S02]  /*27bc0*/  IMAD R6, R16, 0x2, R3 ;  /* 0x0000000210067824 */ /* 0x000fe400078e0203 */
[----:B------:R-:W2:Y:S04]  /*27bd0*/  LDL.LU R3, [R1+0xd0] ;  /* 0x0000d00001037983 */ /* 0x000ea80000300800 */
[----:B------:R0:W-:Y:S04]  /*27be0*/  @P3 STG.E.U16 [R8.64], R19 ;  /* 0x0000001308003986 */ /* 0x0001e8000c101506 */
[----:B------:R1:W-:Y:S01]  /*27bf0*/  @P1 STG.E.U16 [R4.64], R23 ;  /* 0x0000001704001986 */ /* 0x0003e2000c101506 */
[----:B0-----:R-:W-:-:S04]  /*27c00*/  LEA R8, P6, R6, R0, 0x1 ;  /* 0x0000000006087211 */ /* 0x001fc800078c08ff */
[----:B------:R-:W-:Y:S02]  /*27c10*/  LEA.HI.X.SX32 R9, R6, R2, 0x1, P6 ;  /* 0x0000000206097211 */ /* 0x000fe400030f0eff */
[----:B------:R-:W-:Y:S02]  /*27c20*/  ISETP.LT.AND P1, PT, R22, c[0x0][0x17c], !P0 ;  /* 0x00005f0016007a0c */ /* 0x000fe40004721270 */
[----:B------:R-:W3:Y:S04]  /*27c30*/  LDL.LU R22, [R1+0xf0] ;  /* 0x0000f00001167983 */ /* 0x000ee80000300800 */
[----:B------:R0:W-:Y:S01]  /*27c40*/  @P2 STG.E.U16 [R8.64], R17 ;  /* 0x0000001108002986 */ /* 0x0001e2000c101506 */
[----:B------:R-:W-:-:S03]  /*27c50*/  ISETP.LT.AND P2, PT, R12, c[0x0][0x17c], !P0 ;  /* 0x00005f000c007a0c */ /* 0x000fc60004741270 */
[----:B------:R-:W3:Y:S01]  /*27c60*/  LDL.LU R12, [R1+0xf4] ;  /* 0x0000f400010c7983 */ /* 0x000ee20000300800 */
[----:B------:R-:W-:Y:S02]  /*27c70*/  PRMT R7, R18, 0x7632, R7 ;  /* 0x0000763212077816 */ /* 0x000fe40000000007 */
[----:B--2---:R-:W-:Y:S01]  /*27c80*/  ISETP.LT.AND P3, PT, R3, c[0x0][0x17c], !P0 ;  /* 0x00005f0003007a0c */ /* 0x004fe20004761270 */
[----:B------:R-:W-:-:S04]  /*27c90*/  IMAD R3, R16, 0x2, R6 ;  /* 0x0000000210037824 */ /* 0x000fc800078e0206 */
[----:B------:R-:W-:Y:S01]  /*27ca0*/  IMAD R6, R16, 0x2, R3 ;  /* 0x0000000210067824 */ /* 0x000fe200078e0203 */
[----:B-1----:R-:W-:-:S04]  /*27cb0*/  LEA R4, P6, R3, R0, 0x1 ;  /* 0x0000000003047211 */ /* 0x002fc800078c08ff */
[----:B------:R-:W-:Y:S02]  /*27cc0*/  LEA.HI.X.SX32 R5, R3, R2, 0x1, P6 ;  /* 0x0000000203057211 */ /* 0x000fe400030f0eff */
[----:B0-----:R-:W-:-:S03]  /*27cd0*/  LEA R8, P6, R6, R0, 0x1 ;  /* 0x0000000006087211 */ /* 0x001fc600078c08ff */
[----:B------:R0:W-:Y:S01]  /*27ce0*/  @P4 STG.E.U16 [R4.64], R24 ;  /* 0x0000001804004986 */ /* 0x0001e2000c101506 */
[----:B------:R-:W-:-:S05]  /*27cf0*/  LEA.HI.X.SX32 R9, R6, R2, 0x1, P6 ;  /* 0x0000000206097211 */ /* 0x000fca00030f0eff */
[----:B----4-:R1:W-:Y:S01]  /*27d00*/  @P5 STG.E.U16 [R8.64], R21 ;  /* 0x0000001508005986 */ /* 0x0103e2000c101506 */
[----:B------:R-:W-:-:S03]  /*27d10*/  ISETP.LT.AND P5, PT, R14, c[0x0][0x17c], !P0 ;  /* 0x00005f000e007a0c */ /* 0x000fc600047a1270 */
[----:B0-----:R-:W2:Y:S04]  /*27d20*/  LDL.LU R5, [R1+0xdc] ;  /* 0x0000dc0001057983 */ /* 0x001ea80000300800 */
[----:B------:R-:W4:Y:S04]  /*27d30*/  LDL.LU R18, [R1+0xf8] ;  /* 0x0000f80001127983 */ /* 0x000f280000300800 */
[----:B------:R-:W3:Y:S04]  /*27d40*/  LDL.LU R14, [R1+0xfc] ;  /* 0x0000fc00010e7983 */ /* 0x000ee80000300800 */
[----:B-1----:R-:W3:Y:S01]  /*27d50*/  LDL.LU R9, [R1+0xec] ;  /* 0x0000ec0001097983 */ /* 0x002ee20000300800 */
[----:B------:R-:W-:-:S05]  /*27d60*/  IMAD R3, R16, 0x2, R6 ;  /* 0x0000000210037824 */ /* 0x000fca00078e0206 */
[----:B------:R-:W-:Y:S01]  /*27d70*/  LEA R4, P6, R3, R0, 0x1 ;  /* 0x0000000003047211 */ /* 0x000fe200078c08ff */
[----:B------:R-:W-:Y:S01]  /*27d80*/  IMAD R6, R16, 0x2, R3 ;  /* 0x0000000210067824 */ /* 0x000fe200078e0203 */
[----:B------:R-:W-:Y:S02]  /*27d90*/  PRMT R10, R28, 0x7632, R10 ;  /* 0x000076321c0a7816 */ /* 0x000fe4000000000a */
[----:B------:R-:W4:Y:S01]  /*27da0*/  LDL.LU R28, [R1+0x9c0] ;  /* 0x0009c000011c7983 */ /* 0x000f220000300800 */
[----:B--2---:R-:W-:Y:S02]  /*27db0*/  ISETP.LT.AND P4, PT, R5, c[0x0][0x17c], !P0 ;  /* 0x00005f0005007a0c */ /* 0x004fe40004781270 */
[----:B------:R-:W-:Y:S01]  /*27dc0*/  LEA.HI.X.SX32 R5, R3, R2, 0x1, P6 ;  /* 0x0000000203057211 */ /* 0x000fe200030f0eff */
[----:B------:R-:W-:Y:S01]  /*27dd0*/  IMAD R3, R16, 0x2, R6 ;  /* 0x0000000210037824 */ /* 0x000fe200078e0206 */
[----:B------:R-:W-:-:S03]  /*27de0*/  LEA R8, P6, R6, R0, 0x1 ;  /* 0x0000000006087211 */ /* 0x000fc600078c08ff */
[----:B------:R0:W-:Y:S01]  /*27df0*/  @P3 STG.E.U16 [R4.64], R7 ;  /* 0x0000000704003986 */ /* 0x0001e2000c101506 */
[----:B---3--:R-:W-:Y:S02]  /*27e00*/  ISETP.LT.AND P3, PT, R9, c[0x0][0x17c], !P0 ;  /* 0x00005f0009007a0c */ /* 0x008fe40004761270 */
[----:B------:R-:W-:Y:S02]  /*27e10*/  LEA.HI.X.SX32 R9, R6, R2, 0x1, P6 ;  /* 0x0000000206097211 */ /* 0x000fe400030f0eff */
[----:B0-----:R-:W-:Y:S02]  /*27e20*/  LEA R4, P6, R3, R0, 0x1 ;  /* 0x0000000003047211 */ /* 0x001fe400078c08ff */
[----:B------:R-:W-:Y:S02]  /*27e30*/  PRMT R7, R13, 0x7632, R7 ;  /* 0x000076320d077816 */ /* 0x000fe40000000007 */
[----:B------:R-:W-:Y:S01]  /*27e40*/  LEA.HI.X.SX32 R5, R3, R2, 0x1, P6 ;  /* 0x0000000203057211 */ /* 0x000fe200030f0eff */
[----:B------:R-:W-:Y:S01]  /*27e50*/  @P1 STG.E.U16 [R8.64], R10 ;  /* 0x0000000a08001986 */ /* 0x000fe2000c101506 */
[----:B------:R-:W-:-:S03]  /*27e60*/  ISETP.LT.AND P1, PT, R22, c[0x0][0x17c], !P0 ;  /* 0x00005f0016007a0c */ /* 0x000fc60004721270 */
[----:B------:R-:W2:Y:S04]  /*27e70*/  LDL.LU R13, [R1+0x100] ;  /* 0x00010000010d7983 */ /* 0x000ea80000300800 */
[----:B------:R0:W-:Y:S04]  /*27e80*/  @P2 STG.E.U16 [R4.64], R7 ;  /* 0x0000000704002986 */ /* 0x0001e8000c101506 */
[----:B------:R-:W3:Y:S01]  /*27e90*/  LDL.LU R22, [R1+0x104] ;  /* 0x0001040001167983 */ /* 0x000ee20000300800 */
[----:B0-----:R-:W-:-:S03]  /*27ea0*/  PRMT R7, R26, 0x7632, R7 ;  /* 0x000076321a077816 */ /* 0x001fc60000000007 */
[----:B------:R-:W3:Y:S01]  /*27eb0*/  LDL.LU R26, [R1+0x108] ;  /* 0x00010800011a7983 */ /* 0x000ee20000300800 */
[----:B------:R-:W-:-:S04]  /*27ec0*/  IMAD R6, R16, 0x2, R3 ;  /* 0x0000000210067824 */ /* 0x000fc800078e0203 */
[----:B------:R-:W-:Y:S01]  /*27ed0*/  IMAD R3, R16, 0x2, R6 ;  /* 0x0000000210037824 */ /* 0x000fe200078e0206 */
[C---:B------:R-:W-:Y:S02]  /*27ee0*/  LEA R8, P6, R6.reuse, R0, 0x1 ;  /* 0x0000000006087211 */ /* 0x040fe400078c08ff */
[----:B------:R-:W-:Y:S02]  /*27ef0*/  PRMT R11, R11, 0x7632, R11 ;  /* 0x000076320b0b7816 */ /* 0x000fe4000000000b */
[----:B------:R-:W-:Y:S01]  /*27f00*/  LEA.HI.X.SX32 R9, R6, R2, 0x1, P6 ;  /* 0x0000000206097211 */ /* 0x000fe200030f0eff */
[----:B------:R-:W-:Y:S01]  /*27f10*/  IMAD R6, R16, 0x2, R3 ;  /* 0x0000000210067824 */ /* 0x000fe200078e0203 */
[----:B------:R-:W-:-:S03]  /*27f20*/  LEA R4, P6, R3, R0, 0x1 ;  /* 0x0000000003047211 */ /* 0x000fc600078c08ff */
[----:B------:R0:W-:Y:S01]  /*27f30*/  @P4 STG.E.U16 [R8.64], R11 ;  /* 0x0000000b08004986 */ /* 0x0001e2000c101506 */
[----:B------:R-:W-:Y:S01]  /*27f40*/  LEA.HI.X.SX32 R5, R3, R2, 0x1, P6 ;  /* 0x0000000203057211 */ /* 0x000fe200030f0eff */
[----:B------:R-:W-:Y:S01]  /*27f50*/  IMAD R3, R16, 0x2, R6 ;  /* 0x0000000210037824 */ /* 0x000fe200078e0206 */
[----:B------:R-:W-:-:S03]  /*27f60*/  PRMT R10, R29, 0x7632, R10 ;  /* 0x000076321d0a7816 */ /* 0x000fc6000000000a */
[----:B------:R1:W-:Y:S01]  /*27f70*/  @P5 STG.E.U16 [R4.64], R7 ;  /* 0x0000000704005986 */ /* 0x0003e2000c101506 */
[----:B0-----:R-:W-:-:S04]  /*27f80*/  LEA R8, P6, R6, R0, 0x1 ;  /* 0x0000000006087211 */ /* 0x001fc800078c08ff */
[----:B------:R-:W-:Y:S01]  /*27f90*/  LEA.HI.X.SX32 R9, R6, R2, 0x1, P6 ;  /* 0x0000000206097211 */ /* 0x000fe200030f0eff */
[----:B------:R-:W-:Y:S01]  /*27fa0*/  IMAD R6, R16, 0x2, R3 ;  /* 0x0000000210067824 */ /* 0x000fe200078e0203 */
[C---:B-1----:R-:W-:Y:S02]  /*27fb0*/  LEA R4, P6, R3.reuse, R0, 0x1 ;  /* 0x0000000003047211 */ /* 0x042fe400078c08ff */
[----:B------:R-:W-:Y:S01]  /*27fc0*/  PRMT R7, R20, 0x7632, R7 ;  /* 0x0000763214077816 */ /* 0x000fe20000000007 */
[----:B------:R0:W-:Y:S01]  /*27fd0*/  @P3 STG.E.U16 [R8.64], R10 ;  /* 0x0000000a08003986 */ /* 0x0001e2000c101506 */
[----:B------:R-:W-:Y:S01]  /*27fe0*/  LEA.HI.X.SX32 R5, R3, R2, 0x1, P6 ;  /* 0x0000000203057211 */ /* 0x000fe200030f0eff */
[----:B------:R-:W-:Y:S01]  /*27ff0*/  IMAD R3, R16, 0x2, R6 ;  /* 0x0000000210037824 */ /* 0x000fe200078e0206 */
[----:B------:R-:W-:Y:S01]  /*28000*/  ISETP.LT.AND P2, PT, R12, c[0x0][0x17c], !P0 ;  /* 0x00005f000c007a0c */ /* 0x000fe20004741270 */
[----:B------:R-:W3:Y:S01]  /*28010*/  LDL.LU R20, [R1+0x110] ;  /* 0x0001100001147983 */ /* 0x000ee20000300800 */
[----:B----4-:R-:W-:-:S03]  /*28020*/  ISETP.LT.AND P4, PT, R18, c[0x0][0x17c], !P0 ;  /* 0x00005f0012007a0c */ /* 0x010fc60004781270 */
[----:B------:R1:W-:Y:S01]  /*28030*/  @P1 STG.E.U16 [R4.64], R7 ;  /* 0x0000000704001986 */ /* 0x0003e2000c101506 */
[----:B0-----:R-:W-:-:S04]  /*28040*/  LEA R8, P6, R6, R0, 0x1 ;  /* 0x0000000006087211 */ /* 0x001fc800078c08ff */
[----:B------:R-:W-:Y:S02]  /*28050*/  LEA.HI.X.SX32 R9, R6, R2, 0x1, P6 ;  /* 0x0000000206097211 */ /* 0x000fe400030f0eff */
[----:B-1----:R-:W-:Y:S02]  /*28060*/  LEA R4, P6, R3, R0, 0x1 ;  /* 0x0000000003047211 */ /* 0x002fe400078c08ff */
[----:B------:R-:W-:Y:S02]  /*28070*/  PRMT R15, R15, 0x7632, R15 ;  /* 0x000076320f0f7816 */ /* 0x000fe4000000000f */
[----:B------:R-:W-:Y:S02]  /*28080*/  PRMT R7, R25, 0x7632, R7 ;  /* 0x0000763219077816 */ /* 0x000fe40000000007 */
[----:B------:R-:W-:Y:S01]  /*28090*/  LEA.HI.X.SX32 R5, R3, R2, 0x1, P6 ;  /* 0x0000000203057211 */ /* 0x000fe200030f0eff */
[----:B------:R0:W-:Y:S04]  /*280a0*/  @P2 STG.E.U16 [R8.64], R15 ;  /* 0x0000000f08002986 */ /* 0x0001e8000c101506 */
[----:B------:R1:W-:Y:S01]  /*280b0*/  @P4 STG.E.U16 [R4.64], R7 ;  /* 0x0000000704004986 */ /* 0x0003e2000c101506 */
[----:B------:R-:W-:Y:S01]  /*280c0*/  ISETP.LT.AND P4, PT, R28, c[0x0][0x17c], !P0 ;  /* 0x00005f001c007a0c */ /* 0x000fe20004781270 */
[----:B------:R-:W-:-:S05]  /*280d0*/  IMAD R6, R16, 0x2, R3 ;  /* 0x0000000210067824 */ /* 0x000fca00078e0203 */
[----:B0-----:R-:W-:Y:S01]  /*280e0*/  LEA R8, P6, R6, R0, 0x1 ;  /* 0x0000000006087211 */ /* 0x001fe200078c08ff */
[----:B------:R-:W-:-:S03]  /*280f0*/  IMAD R3, R16, 0x2, R6 ;  /* 0x0000000210037824 */ /* 0x000fc600078e0206 */
[----:B------:R-:W-:Y:S02]  /*28100*/  LEA.HI.X.SX32 R9, R6, R2, 0x1, P6 ;  /* 0x0000000206097211 */ /* 0x000fe400030f0eff */
[----:B------:R-:W-:Y:S02]  /*28110*/  PRMT R6, R27, 0x7632, R6 ;  /* 0x000076321b067816 */ /* 0x000fe40000000006 */
[----:B--2---:R-:W-:Y:S02]  /*28120*/  ISETP.LT.AND P3, PT, R13, c[0x0][0x17c], !P0 ;  /* 0x00005f000d007a0c */ /* 0x004fe40004761270 */
[----:B------:R-:W2:Y:S04]  /*28130*/  LDL.LU R13, [R1+0x114] ;  /* 0x00011400010d7983 */ /* 0x000ea80000300800 */
[----:B------:R-:W4:Y:S01]  /*28140*/  LDL.LU R25, [R1+0x118] ;  /* 0x0001180001197983 */ /* 0x000f220000300800 */
[----:B---3--:R-:W-:-:S03]  /*28150*/  ISETP.LT.AND P2, PT, R26, c[0x0][0x17c], !P0 ;  /* 0x00005f001a007a0c */ /* 0x008fc60004741270 */
[----:B------:R-:W3:Y:S04]  /*28160*/  LDL.LU R26, [R1+0x11c] ;  /* 0x00011c00011a7983 */ /* 0x000ee80000300800 */
[----:B------:R-:W3:Y:S04]  /*28170*/  LDL.LU R28, [R1+0x9bc] ;  /* 0x0009bc00011c7983 */ /* 0x000ee80000300800 */
[----:B------:R-:W4:Y:S01]  /*28180*/  LDL.LU R27, [R1+0x120] ;  /* 0x00012000011b7983 */ /* 0x000f220000300800 */
[----:B------:R-:W-:Y:S02]  /*28190*/  ISETP.LT.AND P5, PT, R14, c[0x0][0x17c], !P0 ;  /* 0x00005f000e007a0c */ /* 0x000fe400047a1270 */
[----:B-1----:R-:W-:-:S02]  /*281a0*/  LEA R4, P6, R3, R0, 0x1 ;  /* 0x0000000003047211 */ /* 0x002fc400078c08ff */
[----:B------:R-:W-:Y:S02]  /*281b0*/  PRMT R7, R7, 0x7632, R7 ;  /* 0x0000763207077816 */ /* 0x000fe40000000007 */
[----:B------:R-:W-:-:S07]  /*281c0*/  LEA.HI.X.SX32 R5, R3, R2, 0x1, P6 ;  /* 0x0000000203057211 */ /* 0x000fce00030f0eff */
[----:B------:R-:W-:Y:S04]  /*281d0*/  @P5 STG.E.U16 [R8.64], R6 ;  /* 0x0000000608005986 */ /* 0x000fe8000c101506 */
[----:B------:R0:W-:Y:S01]  /*281e0*/  @P3 STG.E.U16 [R4.64], R7 ;  /* 0x0000000704003986 */ /* 0x0001e2000c101506 */
[----:B------:R-:W-:Y:S01]  /*281f0*/  IMAD R3, R16, 0x2, R3 ;  /* 0x0000000210037824 */ /* 0x000fe200078e0203 */
[----:B------:R-:W-:Y:S02]  /*28200*/  ISETP.LT.AND P1, PT, R22, c[0x0][0x17c], !P0 ;  /* 0x00005f0016007a0c */ /* 0x000fe40004721270 */
[----:B------:R-:W-:Y:S02]  /*28210*/  PRMT R19, R19, 0x7632, R19 ;  /* 0x0000763213137816 */ /* 0x000fe40000000013 */
[----:B0-----:R-:W-:Y:S01]  /*28220*/  LEA R4, P5, R3, R0, 0x1 ;  /* 0x0000000003047211 */ /* 0x001fe200078a08ff */
[----:B------:R-:W-:-:S03]  /*28230*/  IMAD R7, R16, 0x2, R3 ;  /* 0x0000000210077824 */ /* 0x000fc600078e0203 */
[----:B------:R-:W-:Y:S02]  /*28240*/  LEA.HI.X.SX32 R5, R3, R2, 0x1, P5 ;  /* 0x0000000203057211 */ /* 0x000fe400028f0eff */
[----:B------:R-:W-:Y:S01]  /*28250*/  LEA R6, P5, R7, R0, 0x1 ;  /* 0x0000000007067211 */ /* 0x000fe200078a08ff */
[----:B------:R-:W-:Y:S01]  /*28260*/  IMAD R3, R16, 0x2, R7 ;  /* 0x0000000210037824 */ /* 0x000fe200078e0207 */
[----:B------:R-:W-:Y:S01]  /*28270*/  PRMT R8, R23, 0x7632, R8 ;  /* 0x0000763217087816 */ /* 0x000fe20000000008 */
[----:B------:R0:W-:Y:S01]  /*28280*/  @P1 STG.E.U16 [R4.64], R19 ;  /* 0x0000001304001986 */ /* 0x0001e2000c101506 */
[----:B------:R-:W-:-:S05]  /*28290*/  LEA.HI.X.SX32 R7, R7, R2, 0x1, P5 ;  /* 0x0000000207077211 */ /* 0x000fca00028f0eff */
[----:B------:R1:W-:Y:S01]  /*282a0*/  @P2 STG.E.U16 [R6.64], R8 ;  /* 0x0000000806002986 */ /* 0x0003e2000c101506 */
[----:B0-----:R-:W-:-:S04]  /*282b0*/  LEA R4, P5, R3, R0, 0x1 ;  /* 0x0000000003047211 */ /* 0x001fc800078a08ff */
[----:B------:R-:W-:Y:S02]  /*282c0*/  LEA.HI.X.SX32 R5, R3, R2, 0x1, P5 ;  /* 0x0000000203057211 */ /* 0x000fe400028f0eff */
[----:B-1----:R-:W-:Y:S02]  /*282d0*/  PRMT R6, R17, 0x7632, R6 ;  /* 0x0000763211067816 */ /* 0x002fe40000000006 */
[----:B--2---:R-:W-:Y:S02]  /*282e0*/  ISETP.LT.AND P3, PT, R13, c[0x0][0x17c], !P0 ;  /* 0x00005f000d007a0c */ /* 0x004fe40004761270 */
[----:B---3--:R-:W0:Y:S01]  /*282f0*/  LDS.128 R12, [R28] ;  /* 0x000000001c0c7984 */ /* 0x008e220000000c00 */
[----:B----4-:R-:W-:Y:S02]  /*28300*/  ISETP.LT.AND P1, PT, R25, c[0x0][0x17c], !P0 ;  /* 0x00005f0019007a0c */ /* 0x010fe40004721270 */
[----:B------:R-:W-:Y:S01]  /*28310*/  LOP3.LUT R25, R28, 0x20, RZ, 0x3c, !PT ;  /* 0x000000201c197812 */ /* 0x000fe200078e3cff */
[----:B0-----:R-:W-:Y:S04]  /*28320*/  STL.64 [R1+0x60], R12 ;  /* 0x0000600c01007387 */ /* 0x001fe80000100a00 */
[----:B------:R-:W-:Y:S04]  /*28330*/  STL.64 [R1+0x68], R14 ;  /* 0x0000680e01007387 */ /* 0x000fe80000100a00 */
[----:B------:R-:W-:Y:S04]  /*28340*/  STL [R1+0x9b8], R10 ;  /* 0x0009b80a01007387 */ /* 0x000fe80000100800 */
[----:B------:R-:W-:Y:S04]  /*28350*/  STL [R1+0x9b4], R8 ;  /* 0x0009b40801007387 */ /* 0x000fe80000100800 */
[----:B------:R-:W0:Y:S01]  /*28360*/  LDS.128 R8, [R25] ;  /* 0x0000000019087984 */ /* 0x000e220000000c00 */
[----:B------:R-:W-:-:S02]  /*28370*/  ISETP.LT.AND P2, PT, R26, c[0x0][0x17c], !P0 ;  /* 0x00005f001a007a0c */ /* 0x000fc40004741270 */
[----:B------:R-:W-:Y:S01]  /*28380*/  LOP3.LUT R26, R28, 0x40, RZ, 0x3c, !PT ;  /* 0x000000401c1a7812 */ /* 0x000fe200078e3cff */
[----:B------:R-:W2:Y:S04]  /*28390*/  LDL.LU R23, [R1+0x124] ;  /* 0x0001240001177983 */ /* 0x000ea80000300800 */
[----:B0-----:R-:W-:Y:S01]  /*283a0*/  STL.64 [R1+0x40], R8 ;  /* 0x0000400801007387 */ /* 0x001fe20000100a00 */
[----:B------:R-:W-:-:S03]  /*283b0*/  IMAD.MOV.U32 R15, RZ, RZ, R8 ;  /* 0x000000ffff0f7224 */ /* 0x000fc600078e0008 */
[----:B------:R-:W-:Y:S04]  /*283c0*/  STL.64 [R1+0x48], R10 ;  /* 0x0000480a01007387 */ /* 0x000fe80000100a00 */
[----:B------:R-:W0:Y:S01]  /*283d0*/  LDS.128 R8, [R26] ;  /* 0x000000001a087984 */ /* 0x000e220000000c00 */
[----:B------:R-:W-:-:S03]  /*283e0*/  ISETP.LT.AND P5, PT, R27, c[0x0][0x17c], !P0 ;  /* 0x00005f001b007a0c */ /* 0x000fc600047a1270 */
[----:B------:R-:W3:Y:S04]  /*283f0*/  LDL.LU R27, [R1+0x128] ;  /* 0x00012800011b7983 */ /* 0x000ee80000300800 */
[----:B0-----:R-:W-:Y:S04]  /*28400*/  STL.64 [R1+0x70], R8 ;  /* 0x0000700801007387 */ /* 0x001fe80000100a00 */
[----:B------:R0:W-:Y:S01]  /*28410*/  STL.64 [R1+0x78], R10 ;  /* 0x0000780a01007387 */ /* 0x0001e20000100a00 */
[----:B------:R-:W-:-:S03]  /*28420*/  IMAD.MOV.U32 R14, RZ, RZ, R8 ;  /* 0x000000ffff0e7224 */ /* 0x000fc600078e0008 */
[----:B0-----:R-:W4:Y:S04]  /*28430*/  LDL.LU R10, [R1+0x9b8] ;  /* 0x0009b800010a7983 */ /* 0x001f280000300800 */
[----:B------:R-:W2:Y:S04]  /*28440*/  LDL.LU R8, [R1+0x9b4] ;  /* 0x0009b40001087983 */ /* 0x000ea80000300800 */
[----:B------:R-:W2:Y:S01]  /*28450*/  LDL.LU R17, [R1+0x12c] ;  /* 0x00012c0001117983 */ /* 0x000ea20000300800 */
[----:B------:R-:W-:Y:S02]  /*28460*/  IMAD.MOV.U32 R18, RZ, RZ, R12 ;  /* 0x000000ffff127224 */ /* 0x000fe400078e000c */
[----:B------:R-:W-:-:S03]  /*28470*/  IMAD R7, R16, 0x2, R3 ;  /* 0x0000000210077824 */ /* 0x000fc600078e0203 */
[----:B------:R-:W-:Y:S01]  /*28480*/  STL [R1+0x9b0], R18 ;  /* 0x0009b01201007387 */ /* 0x000fe20000100800 */
[----:B------:R-:W-:Y:S01]  /*28490*/  IMAD R3, R16, 0x2, R7 ;  /* 0x0000000210037824 */ /* 0x000fe200078e0207 */
[----:B----4-:R-:W-:Y:S02]  /*284a0*/  PRMT R10, R24, 0x7632, R10 ;  /* 0x00007632180a7816 */ /* 0x010fe4000000000a */
[----:B------:R-:W-:Y:S01]  /*284b0*/  LOP3.LUT R24, R28, 0x60, RZ, 0x3c, !PT ;  /* 0x000000601c187812 */ /* 0x000fe200078e3cff */
[----:B--2---:R-:W-:Y:S04]  /*284c0*/  STL.64 [R1+0x9a8], R16 ;  /* 0x0009a81001007387 */ /* 0x004fe80000100a00 */
[----:B------:R-:W0:Y:S04]  /*284d0*/  LDS.128 R16, [R24] ;  /* 0x0000000018107984 */ /* 0x000e280000000c00 */
[----:B0-----:R-:W-:Y:S01]  /*284e0*/  STL.64 [R1+0x10], R16 ;  /* 0x0000101001007387 */ /* 0x001fe20000100a00 */
[----:B------:R-:W-:-:S03]  /*284f0*/  IMAD.MOV.U32 R12, RZ, RZ, R16 ;  /* 0x000000ffff0c7224 */ /* 0x000fc600078e0010 */
[----:B------:R-:W-:Y:S04]  /*28500*/  STL.64 [R1+0x18], R18 ;  /* 0x0000181201007387 */ /* 0x000fe80000100a00 */
[----:B------:R-:W0:Y:S01]  /*28510*/  LDS.128 R16, [R28+0x800] ;  /* 0x000800001c107984 */ /* 0x000e220000000c00 */
[----:B------:R-:W-:-:S03]  /*28520*/  PRMT R8, R21, 0x7632, R8 ;  /* 0x0000763215087816 */ /* 0x000fc60000000008 */
[----:B------:R-:W2:Y:S04]  /*28530*/  LDL.LU R21, [R1+0x130] ;  /* 0x0001300001157983 */ /* 0x000ea80000300800 */
[----:B0-----:R-:W-:Y:S01]  /*28540*/  STL.64 [R1+0xa0], R16 ;  /* 0x0000a01001007387 */ /* 0x001fe20000100a00 */
[----:B------:R-:W-:-:S03]  /*28550*/  IMAD.MOV.U32 R11, RZ, RZ, R16 ;  /* 0x000000ffff0b7224 */ /* 0x000fc600078e0010 */
[----:B------:R0:W-:Y:S04]  /*28560*/  STL.64 [R1+0xa8], R18 ;  /* 0x0000a81201007387 */ /* 0x0001e80000100a00 */
[----:B0-----:R-:W4:Y:S04]  /*28570*/  LDL.LU R18, [R1+0x9b0] ;  /* 0x0009b00001127983 */ /* 0x001f280000300800 */
[----:B------:R-:W2:Y:S04]  /*28580*/  LDL.LU.64 R16, [R1+0x9a8] ;  /* 0x0009a80001107983 */ /* 0x000ea80000300a00 */
[----:B------:R-:W2:Y:S01]  /*28590*/  LDL.LU R13, [R1+0x134] ;  /* 0x00013400010d7983 */ /* 0x000ea20000300800 */
[----:B------:R-:W-:-:S03]  /*285a0*/  ISETP.LT.AND P6, PT, R20, c[0x0][0x17c], !P0 ;  /* 0x00005f0014007a0c */ /* 0x000fc600047c1270 */
[----:B------:R0:W-:Y:S02]  /*285b0*/  @P4 STG.E.U16 [R4.64], R6 ;  /* 0x0000000604004986 */ /* 0x0001e4000c101506 */
[----:B0-----:R-:W-:-:S04]  /*285c0*/  LEA R6, P4, R7, R0, 0x1 ;  /* 0x0000000007067211 */ /* 0x001fc800078808ff */
[----:B------:R-:W-:Y:S02]  /*285d0*/  LEA.HI.X.SX32 R7, R7, R2, 0x1, P4 ;  /* 0x0000000207077211 */ /* 0x000fe400020f0eff */
[----:B------:R-:W-:-:S04]  /*285e0*/  LEA R4, P4, R3, R0, 0x1 ;  /* 0x0000000003047211 */ /* 0x000fc800078808ff */
[----:B------:R-:W-:Y:S02]  /*285f0*/  LEA.HI.X.SX32 R5, R3, R2, 0x1, P4 ;  /* 0x0000000203057211 */ /* 0x000fe400020f0eff */
[----:B------:R-:W-:Y:S01]  /*28600*/  ISETP.LT.AND P4, PT, R23, c[0x0][0x17c], !P0 ;  /* 0x00005f0017007a0c */ /* 0x000fe20004781270 */
[----:B------:R-:W-:Y:S04]  /*28610*/  @P6 STG.E.U16 [R6.64], R10 ;  /* 0x0000000a06006986 */ /* 0x000fe8000c101506 */
[----:B------:R-:W-:Y:S01]  /*28620*/  @P3 STG.E.U16 [R4.64], R8 ;  /* 0x0000000804003986 */ /* 0x000fe2000c101506 */
[----:B---3--:R-:W-:-:S03]  /*28630*/  ISETP.LT.AND P3, PT, R27, c[0x0][0x17c], !P0 ;  /* 0x00005f001b007a0c */ /* 0x008fc60004761270 */
[----:B--2---:R-:W-:Y:S04]  /*28640*/  STL.64 [R1+0x998], R12 ;  /* 0x0009980c01007387 */ /* 0x004fe80000100a00 */
[----:B------:R-:W-:Y:S04]  /*28650*/  STL.64 [R1+0x9a0], R14 ;  /* 0x0009a00e01007387 */ /* 0x000fe80000100a00 */
[----:B------:R-:W0:Y:S04]  /*28660*/  LDS.128 R12, [R25+0x800] ;  /* 0x00080000190c7984 */ /* 0x000e280000000c00 */
[----:B------:R-:W2:Y:S01]  /*28670*/  LDL.LU R23, [R1+0x138] ;  /* 0x0001380001177983 */ /* 0x000ea20000300800 */
[----:B------:R-:W-:-:S03]  /*28680*/  IMAD R9, R16, 0x2, R3 ;  /* 0x0000000210097824 */ /* 0x000fc600078e0203 */
[----:B0-----:R-:W-:Y:S01]  /*28690*/  STL.64 [R1+0x90], R12 ;  /* 0x0000900c01007387 */ /* 0x001fe20000100a00 */
[----:B------:R-:W-:-:S03]  /*286a0*/  IMAD.MOV.U32 R10, RZ, RZ, R12 ;  /* 0x000000ffff0a7224 */ /* 0x000fc600078e000c */
[----:B------:R-:W-:Y:S04]  /*286b0*/  STL.64 [R1+0x98], R14 ;  /* 0x0000980e01007387 */ /* 0x000fe80000100a00 */
[----:B------:R-:W0:Y:S01]  /*286c0*/  LDS.128 R12, [R26+0x800] ;  /* 0x000800001a0c7984 */ /* 0x000e220000000c00 */
[----:B------:R-:W-:-:S03]  /*286d0*/  LEA R6, P6, R9, R0, 0x1 ;  /* 0x0000000009067211 */ /* 0x000fc600078c08ff */
[----:B------:R-:W3:Y:S01]  /*286e0*/  LDL.LU R27, [R1+0x13c] ;  /* 0x00013c00011b7983 */ /* 0x000ee20000300800 */
[----:B------:R-:W-:-:S05]  /*286f0*/  LEA.HI.X.SX32 R7, R9, R2, 0x1, P6 ;  /* 0x0000000209077211 */ /* 0x000fca00030f0eff */
[----:B----4-:R-:W-:Y:S01]  /*28700*/  @P1 STG.E.U16 [R6.64], R18 ;  /* 0x0000001206001986 */ /* 0x010fe2000c101506 */
[----:B------:R-:W-:-:S03]  /*28710*/  ISETP.LT.AND P1, PT, R17, c[0x0][0x17c], !P0 ;  /* 0x00005f0011007a0c */ /* 0x000fc60004721270 */
[----:B0-----:R-:W-:Y:S01]  /*28720*/  STL.64 [R1+0x80], R12 ;  /* 0x0000800c01007387 */ /* 0x001fe20000100a00 */
[----:B------:R-:W-:-:S03]  /*28730*/  IMAD.MOV.U32 R17, RZ, RZ, R12 ;  /* 0x000000ffff117224 */ /* 0x000fc600078e000c */
[----:B------:R-:W-:Y:S04]  /*28740*/  STL.64 [R1+0x88], R14 ;  /* 0x0000880e01007387 */ /* 0x000fe80000100a00 */
[----:B------:R-:W0:Y:S04]  /*28750*/  LDS.128 R12, [R24+0x800] ;  /* 0x00080000180c7984 */ /* 0x000e280000000c00 */
[----:B0-----:R-:W-:Y:S04]  /*28760*/  STL.64 [R1], R12 ;  /* 0x0000000c01007387 */ /* 0x001fe80000100a00 */
[----:B------:R0:W-:Y:S04]  /*28770*/  STL.64 [R1+0x8], R14 ;  /* 0x0000080e01007387 */ /* 0x0001e80000100a00 */
[----:B0-----:R-:W4:Y:S01]  /*28780*/  LDL.LU.64 R14, [R1+0x9a0] ;  /* 0x0009a000010e7983 */ /* 0x001f220000300a00 */
[----:B------:R-:W-:-:S04]  /*28790*/  IMAD R3, R16, 0x2, R9 ;  /* 0x0000000210037824 */ /* 0x000fc800078e0209 */
[----:B------:R-:W-:Y:S01]  /*287a0*/  IMAD R6, R16, 0x2, R3 ;  /* 0x0000000210067824 */ /* 0x000fe200078e0203 */
[----:B------:R-:W-:-:S04]  /*287b0*/  LEA R4, P6, R3, R0, 0x1 ;  /* 0x0000000003047211 */ /* 0x000fc800078c08ff */
[----:B------:R-:W-:Y:S02]  /*287c0*/  LEA.HI.X.SX32 R5, R3, R2, 0x1, P6 ;  /* 0x0000000203057211 */ /* 0x000fe400030f0eff */
[----:B------:R-:W-:-:S04]  /*287d0*/  LEA R8, P6, R6, R0, 0x1 ;  /* 0x0000000006087211 */ /* 0x000fc800078c08ff */
[----:B------:R-:W-:Y:S01]  /*287e0*/  LEA.HI.X.SX32 R9, R6, R2, 0x1, P6 ;  /* 0x0000000206097211 */ /* 0x000fe200030f0eff */
[----:B----4-:R-:W-:Y:S04]  /*287f0*/  @P2 STG.E.U16 [R4.64], R15 ;  /* 0x0000000f04002986 */ /* 0x010fe8000c101506 */
[----:B------:R-:W-:Y:S04]  /*28800*/  @P5 STG.E.U16 [R8.64], R14 ;  /* 0x0000000e08005986 */ /* 0x000fe8000c101506 */
[----:B------:R-:W0:Y:S01]  /*28810*/  LDS.128 R12, [R28+0x1000] ;  /* 0x001000001c0c7984 */ /* 0x000e220000000c00 */
[----:B------:R-:W-:-:S03]  /*28820*/  ISETP.LT.AND P2, PT, R21, c[0x0][0x17c], !P0 ;  /* 0x00005f0015007a0c */ /* 0x000fc60004741270 */
[----:B------:R-:W4:Y:S04]  /*28830*/  LDL.LU R21, [R1+0x140] ;  /* 0x0001400001157983 */ /* 0x000f280000300800 */
[----:B0-----:R0:W-:Y:S01]  /*28840*/  STL.64 [R1+0x50], R12 ;  /* 0x0000500c01007387 */ /* 0x0011e20000100a00 */
[----:B------:R-:W-:-:S03]  /*28850*/  IMAD.MOV.U32 R22, RZ, RZ, R12 ;  /* 0x000000ffff167224 */ /* 0x000fc600078e000c */
[----:B------:R-:W-:Y:S04]  /*28860*/  STL.64 [R1+0x58], R14 ;  /* 0x0000580e01007387 */ /* 0x000fe80000100a00 */
[----:B0-----:R-:W2:Y:S01]  /*28870*/  LDL.LU.64 R12, [R1+0x998] ;  /* 0x00099800010c7983 */ /* 0x001ea20000300a00 */
[----:B------:R-:W-:-:S05]  /*28880*/  IMAD R3, R16, 0x2, R6 ;  /* 0x0000000210037824 */ /* 0x000fca00078e0206 */
[----:B------:R-:W-:-:S04]  /*28890*/  LEA R4, P6, R3, R0, 0x1 ;  /* 0x0000000003047211 */ /* 0x000fc800078c08ff */
[----:B------:R-:W-:Y:S01]  /*288a0*/  LEA.HI.X.SX32 R5, R3, R2, 0x1, P6 ;  /* 0x0000000203057211 */ /* 0x000fe200030f0eff */
[----:B------:R-:W-:-:S04]  /*288b0*/  IMAD R7, R16, 0x2, R3 ;  /* 0x0000000210077824 */ /* 0x000fc800078e0203 */
[----:B------:R-:W-:Y:S01]  /*288c0*/  IMAD R3, R16, 0x2, R7 ;  /* 0x0000000210037824 */ /* 0x000fe200078e0207 */
[----:B------:R-:W-:-:S04]  /*288d0*/  LEA R6, P6, R7, R0, 0x1 ;  /* 0x0000000007067211 */ /* 0x000fc800078c08ff */
[----:B------:R-:W-:Y:S01]  /*288e0*/  LEA.HI.X.SX32 R7, R7, R2, 0x1, P6 ;  /* 0x0000000207077211 */ /* 0x000fe200030f0eff */
[----:B------:R-:W-:Y:S01]  /*288f0*/  IMAD R8, R16, 0x2, R3 ;  /* 0x0000000210087824 */ /* 0x000fe200078e0203 */
[----:B--2---:R-:W-:Y:S01]  /*28900*/  ISETP.LT.AND P5, PT, R13, c[0x0][0x17c], !P0 ;  /* 0x00005f000d007a0c */ /* 0x004fe200047a1270 */
[----:B------:R-:W-:Y:S04]  /*28910*/  @P4 STG.E.U16 [R4.64], R12 ;  /* 0x0000000c04004986 */ /* 0x000fe8000c101506 */
[----:B------:R-:W0:Y:S01]  /*28920*/  LDS.128 R12, [R25+0x1000] ;  /* 0x00100000190c7984 */ /* 0x000e220000000c00 */
[----:B------:R-:W-:-:S03]  /*28930*/  ISETP.LT.AND P4, PT, R23, c[0x0][0x17c], !P0 ;  /* 0x00005f0017007a0c */ /* 0x000fc60004781270 */
[----:B------:R-:W2:Y:S04]  /*28940*/  LDL.LU R23, [R1+0x144] ;  /* 0x0001440001177983 */ /* 0x000ea80000300800 */
[----:B0-----:R-:W-:Y:S04]  /*28950*/  STL.64 [R1+0x30], R12 ;  /* 0x0000300c01007387 */ /* 0x001fe80000100a00 */
[----:B------:R-:W-:Y:S04]  /*28960*/  STL.64 [R1+0x38], R14 ;  /* 0x0000380e01007387 */ /* 0x000fe80000100a00 */
[----:B------:R-:W0:Y:S01]  /*28970*/  LDS.128 R12, [R26+0x1000] ;  /* 0x001000001a0c7984 */ /* 0x000e220000000c00 */
[----:B------:R-:W-:-:S04]  /*28980*/  LEA R4, P6, R3, R0, 0x1 ;  /* 0x0000000003047211 */ /* 0x000fc800078c08ff */
[----:B------:R-:W-:Y:S01]  /*28990*/  LEA.HI.X.SX32 R5, R3, R2, 0x1, P6 ;  /* 0x0000000203057211 */ /* 0x000fe200030f0eff */
[----:B------:R-:W-:Y:S01]  /*289a0*/  @P3 STG.E.U16 [R6.64], R11 ;  /* 0x0000000b06003986 */ /* 0x000fe2000c101506 */
[----:B---3--:R-:W-:-:S03]  /*289b0*/  ISETP.LT.AND P3, PT, R27, c[0x0][0x17c], !P0 ;  /* 0x00005f001b007a0c */ /* 0x008fc60004761270 */
[----:B------:R-:W3:Y:S04]  /*289c0*/  LDL.LU R27, [R1+0x148] ;  /* 0x00014800011b7983 */ /* 0x000ee80000300800 */
[----:B------:R-:W-:Y:S04]  /*289d0*/  @P1 STG.E.U16 [R4.64], R10 ;  /* 0x0000000a04001986 */ /* 0x000fe8000c101506 */
[----:B------:R-:W1:Y:S01]  /*289e0*/  LDS.128 R4, [R24+0x1000] ;  /* 0x0010000018047984 */ /* 0x000e620000000c00 */
[----:B------:R-:W-:-:S03]  /*289f0*/  IMAD R3, R16, 0x2, R8 ;  /* 0x0000000210037824 */ /* 0x000fc600078e0208 */
[----:B0-----:R-:W-:Y:S04]  /*28a00*/  STL.64 [R1+0x20], R12 ;  /* 0x0000200c01007387 */ /* 0x001fe80000100a00 */
[----:B------:R0:W-:Y:S02]  /*28a10*/  STL.64 [R1+0x28], R14 ;  /* 0x0000280e01007387 */ /* 0x0001e40000100a00 */
[----:B0-----:R-:W-:-:S04]  /*28a20*/  LEA R14, P6, R8, R0, 0x1 ;  /* 0x00000000080e7211 */ /* 0x001fc800078c08ff */
[----:B------:R-:W-:Y:S02]  /*28a30*/  LEA.HI.X.SX32 R15, R8, R2, 0x1, P6 ;  /* 0x00000002080f7211 */ /* 0x000fe400030f0eff */
[----:B------:R-:W0:Y:S04]  /*28a40*/  LDS.128 R8, [R28+0x1800] ;  /* 0x001800001c087984 */ /* 0x000e280000000c00 */
[----:B-1----:R1:W-:Y:S04]  /*28a50*/  STL [R1+0x994], R4 ;  /* 0x0009940401007387 */ /* 0x0023e80000100800 */
[----:B------:R1:W-:Y:S04]  /*28a60*/  STL [R1+0x988], R5 ;  /* 0x0009880501007387 */ /* 0x0003e80000100800 */
[----:B------:R-:W-:Y:S04]  /*28a70*/  STL [R1+0x984], R6 ;  /* 0x0009840601007387 */ /* 0x000fe80000100800 */
[----:B------:R-:W-:Y:S04]  /*28a80*/  STL [R1+0x980], R7 ;  /* 0x0009800701007387 */ /* 0x000fe80000100800 */
[----:B-1----:R-:W2:Y:S04]  /*28a90*/  LDL R4, [R1+0x30] ;  /* 0x0000300001047983 */ /* 0x002ea80000100800 */
[----:B------:R-:W2:Y:S04]  /*28aa0*/  LDL R5, [R1+0x20] ;  /* 0x0000200001057983 */ /* 0x000ea80000100800 */
[----:B------:R-:W2:Y:S04]  /*28ab0*/  LDL.LU R28, [R1+0x150] ;  /* 0x00015000011c7983 */ /* 0x000ea80000300800 */
[----:B0-----:R-:W-:Y:S04]  /*28ac0*/  STL [R1+0x990], R10 ;  /* 0x0009900a01007387 */ /* 0x001fe80000100800 */
[----:B------:R0:W-:Y:S04]  /*28ad0*/  STL [R1+0x98c], R11 ;  /* 0x00098c0b01007387 */ /* 0x0001e80000100800 */
[----:B0-----:R-:W2:Y:S01]  /*28ae0*/  LDL.LU R11, [R1] ;  /* 0x00000000010b7983 */ /* 0x001ea20000300800 */
[----:B------:R-:W-:Y:S01]  /*28af0*/  IMAD.MOV.U32 R6, RZ, RZ, c[0x0][0x198] ;  /* 0x00006600ff067624 */ /* 0x000fe200078e00ff */
[----:B------:R-:W-:-:S02]  /*28b00*/  LEA R12, P6, R3, R0, 0x1 ;  /* 0x00000000030c7211 */ /* 0x000fc400078c08ff */
[----:B----4-:R-:W-:Y:S01]  /*28b10*/  ISETP.LT.AND P1, PT, R21, c[0x0][0x17c], !P0 ;  /* 0x00005f0015007a0c */ /* 0x010fe20004721270 */
[C---:B------:R-:W-:Y:S01]  /*28b20*/  IMAD R16, R6.reuse, 0x2, R3 ;  /* 0x0000000206107824 */ /* 0x040fe200078e0203 */
[----:B------:R-:W-:Y:S01]  /*28b30*/  LEA.HI.X.SX32 R13, R3, R2, 0x1, P6 ;  /* 0x00000002030d7211 */ /* 0x000fe200030f0eff */
[----:B------:R-:W-:Y:S02]  /*28b40*/  @P2 STG.E.U16 [R14.64], R17 ;  /* 0x000000110e002986 */ /* 0x000fe4000c101506 */
[----:B------:R-:W-:Y:S01]  /*28b50*/  IMAD R3, R6, 0x2, R16 ;  /* 0x0000000206037824 */ /* 0x000fe200078e0210 */
[C---:B------:R-:W-:Y:S01]  /*28b60*/  LEA R20, P6, R16.reuse, R0, 0x1 ;  /* 0x0000000010147211 */ /* 0x040fe200078c08ff */
[----:B------:R-:W4:Y:S03]  /*28b70*/  LDL.LU R10, [R1+0x158] ;  /* 0x00015800010a7983 */ /* 0x000f260000300800 */
[----:B------:R-:W-:Y:S01]  /*28b80*/  LEA.HI.X.SX32 R21, R16, R2, 0x1, P6 ;  /* 0x0000000210157211 */ /* 0x000fe200030f0eff */
[----:B------:R-:W4:Y:S04]  /*28b90*/  LDL.LU R7, [R1+0x15c] ;  /* 0x00015c0001077983 */ /* 0x000f280000300800 */
[----:B------:R0:W-:Y:S04]  /*28ba0*/  LDS.128 R16, [R26+0x1800] ;  /* 0x001800001a107984 */ /* 0x0001e80000000c00 */
[----:B------:R-:W4:Y:S01]  /*28bb0*/  LDL.LU R29, [R1+0x160] ;  /* 0x00016000011d7983 */ /* 0x000f220000300800 */
[----:B0-----:R-:W-:-:S03]  /*28bc0*/  LEA R26, P6, R3, R0, 0x1 ;  /* 0x00000000031a7211 */ /* 0x001fc600078c08ff */
[----:B--2---:R-:W-:Y:S01]  /*28bd0*/  @P5 STG.E.U16 [R12.64], R11 ;  /* 0x0000000b0c005986 */ /* 0x004fe2000c101506 */
[----:B---3--:R-:W-:Y:S02]  /*28be0*/  ISETP.LT.AND P5, PT, R27, c[0x0][0x17c], !P0 ;  /* 0x00005f001b007a0c */ /* 0x008fe400047a1270 */
[----:B------:R-:W-:Y:S01]  /*28bf0*/  LEA.HI.X.SX32 R27, R3, R2, 0x1, P6 ;  /* 0x00000002031b7211 */ /* 0x000fe200030f0eff */
[----:B------:R0:W1:Y:S02]  /*28c00*/  LDS.128 R12, [R25+0x1800] ;  /* 0x00180000190c7984 */ /* 0x0000640000000c00 */
[----:B0-----:R-:W-:Y:S02]  /*28c10*/  IMAD R25, R6, 0x2, R3 ;  /* 0x0000000206197824 */ /* 0x001fe400078e0203 */
[----:B------:R-:W2:Y:S01]  /*28c20*/  LDL.LU R3, [R1+0x14c] ;  /* 0x00014c0001037983 */ /* 0x000ea20000300800 */
[----:B------:R-:W-:-:S03]  /*28c30*/  ISETP.LT.AND P2, PT, R23, c[0x0][0x17c], !P0 ;  /* 0x00005f0017007a0c */ /* 0x000fc60004741270 */
[----:B------:R-:W-:Y:S04]  /*28c40*/  @P4 STG.E.U16 [R20.64], R22 ;  /* 0x0000001614004986 */ /* 0x000fe8000c101506 */
[----:B------:R0:W3:Y:S04]  /*28c50*/  LDS.128 R20, [R24+0x1800] ;  /* 0x0018000018147984 */ /* 0x0000e80000000c00 */
[----:B------:R4:W-:Y:S01]  /*28c60*/  @P3 STG.E.U16 [R26.64], R4 ;  /* 0x000000041a003986 */ /* 0x0009e2000c101506 */
[----:B0-----:R-:W-:Y:S02]  /*28c70*/  LEA R24, P6, R25, R0, 0x1 ;  /* 0x0000000019187211 */ /* 0x001fe400078c08ff */
[----:B------:R-:W-:Y:S01]  /*28c80*/  ISETP.LT.AND P3, PT, R28, c[0x0][0x17c], !P0 ;  /* 0x00005f001c007a0c */ /* 0x000fe20004761270 */
[----:B----4-:R-:W4:Y:S01]  /*28c90*/  LDL.LU R4, [R1+0x994] ;  /* 0x0009940001047983 */ /* 0x010f220000300800 */
[----:B--2---:R-:W-:Y:S01]  /*28ca0*/  ISETP.LT.AND P4, PT, R3, c[0x0][0x17c], !P0 ;  /* 0x00005f0003007a0c */ /* 0x004fe20004781270 */
[----:B------:R-:W-:Y:S01]  /*28cb0*/  IMAD R3, R6, 0x2, R25 ;  /* 0x0000000206037824 */ /* 0x000fe200078e0219 */
[----:B------:R-:W-:-:S04]  /*28cc0*/  LEA.HI.X.SX32 R25, R25, R2, 0x1, P6 ;  /* 0x0000000219197211 */ /* 0x000fc800030f0eff */
[----:B------:R-:W-:Y:S01]  /*28cd0*/  LEA R26, P6, R3, R0, 0x1 ;  /* 0x00000000031a7211 */ /* 0x000fe200078c08ff */
[----:B------:R-:W-:-:S03]  /*28ce0*/  IMAD R28, R6, 0x2, R3 ;  /* 0x00000002061c7824 */ /* 0x000fc600078e0203 */
[----:B------:R-:W-:Y:S02]  /*28cf0*/  LEA.HI.X.SX32 R27, R3, R2, 0x1, P6 ;  /* 0x00000002031b7211 */ /* 0x000fe400030f0eff */
[----:B------:R-:W2:Y:S04]  /*28d00*/  LDL.LU R3, [R1+0x154] ;  /* 0x0001540001037983 */ /* 0x000ea80000300800 */
[----:B------:R0:W-:Y:S04]  /*28d10*/  @P1 STG.E.U16 [R24.64], R5 ;  /* 0x0000000518001986 */ /* 0x0001e8000c101506 */
[----:B----4-:R4:W-:Y:S01]  /*28d20*/  @P2 STG.E.U16 [R26.64], R4 ;  /* 0x000000041a002986 */ /* 0x0109e2000c101506 */
[----:B0-----:R-:W-:-:S03]  /*28d30*/  LEA R24, P6, R28, R0, 0x1 ;  /* 0x000000001c187211 */ /* 0x001fc600078c08ff */
[----:B------:R-:W3:Y:S01]  /*28d40*/  LDL.LU R5, [R1+0x40] ;  /* 0x0000400001057983 */ /* 0x000ee20000300800 */
[----:B------:R-:W-:-:S05]  /*28d50*/  LEA.HI.X.SX32 R25, R28, R2, 0x1, P6 ;  /* 0x000000021c197211 */ /* 0x000fca00030f0eff */
[----:B------:R0:W-:Y:S01]  /*28d60*/  @P5 STG.E.U16 [R24.64], R8 ;  /* 0x0000000818005986 */ /* 0x0001e2000c101506 */
[----:B------:R-:W-:-:S03]  /*28d70*/  ISETP.LT.AND P5, PT, R7, c[0x0][0x17c], !P0 ;  /* 0x00005f0007007a0c */ /* 0x000fc600047a1270 */
[----:B------:R-:W3:Y:S01]  /*28d80*/  LDL.LU R7, [R1+0x174] ;  /* 0x0001740001077983 */ /* 0x000ee20000300800 */
[----:B------:R-:W-:Y:S02]  /*28d90*/  ISETP.LT.AND P2, PT, R10, c[0x0][0x17c], !P0 ;  /* 0x00005f000a007a0c */ /* 0x000fe40004741270 */
[----:B--2---:R-:W-:Y:S01]  /*28da0*/  ISETP.LT.AND P1, PT, R3, c[0x0][0x17c], !P0 ;  /* 0x00005f0003007a0c */ /* 0x004fe20004721270 */
[----:B------:R-:W-:-:S04]  /*28db0*/  IMAD R3, R6, 0x2, R28 ;  /* 0x0000000206037824 */ /* 0x000fc800078e021c */
[----:B------:R-:W-:Y:S01]  /*28dc0*/  IMAD R28, R6, 0x2, R3 ;  /* 0x00000002061c7824 */ /* 0x000fe200078e0203 */
[----:B----4-:R-:W-:-:S04]  /*28dd0*/  LEA R26, P6, R3, R0, 0x1 ;  /* 0x00000000031a7211 */ /* 0x010fc800078c08ff */
[----:B------:R-:W-:Y:S01]  /*28de0*/  LEA.HI.X.SX32 R27, R3, R2, 0x1, P6 ;  /* 0x00000002031b7211 */ /* 0x000fe200030f0eff */
[----:B------:R-:W-:Y:S01]  /*28df0*/  IMAD R3, R6, 0x2, R28 ;  /* 0x0000000206037824 */ /* 0x000fe200078e021c */
[----:B0-----:R-:W-:-:S03]  /*28e00*/  LEA R24, P6, R28, R0, 0x1 ;  /* 0x000000001c187211 */ /* 0x001fc600078c08ff */
[----:B-1----:R0:W-:Y:S01]  /*28e10*/  @P4 STG.E.U16 [R26.64], R12 ;  /* 0x0000000c1a004986 */ /* 0x0021e2000c101506 */
[----:B------:R-:W-:Y:S02]  /*28e20*/  LEA.HI.X.SX32 R25, R28, R2, 0x1, P6 ;  /* 0x000000021c197211 */ /* 0x000fe400030f0eff */
[----:B------:R-:W-:Y:S01]  /*28e30*/  ISETP.LT.AND P4, PT, R29, c[0x0][0x17c], !P0 ;  /* 0x00005f001d007a0c */ /* 0x000fe20004781270 */
[----:B------:R-:W2:Y:S01]  /*28e40*/  LDL.LU R28, [R1+0x164] ;  /* 0x00016400011c7983 */ /* 0x000ea20000300800 */
[----:B------:R-:W-:-:S03]  /*28e50*/  IMAD R29, R6, 0x2, R3 ;  /* 0x00000002061d7824 */ /* 0x000fc600078e0203 */
[----:B------:R-:W4:Y:S01]  /*28e60*/  LDL.LU R10, [R1+0xa0] ;  /* 0x0000a000010a7983 */ /* 0x000f220000300800 */
[----:B0-----:R-:W-:-:S03]  /*28e70*/  LEA R26, P6, R3, R0, 0x1 ;  /* 0x00000000031a7211 */ /* 0x001fc600078c08ff */
[----:B------:R0:W-:Y:S01]  /*28e80*/  @P3 STG.E.U16 [R24.64], R16 ;  /* 0x0000001018003986 */ /* 0x0001e2000c101506 */
[----:B------:R-:W-:-:S03]  /*28e90*/  LEA.HI.X.SX32 R27, R3, R2, 0x1, P6 ;  /* 0x00000002031b7211 */ /* 0x000fc600030f0eff */
[----:B------:R-:W4:Y:S04]  /*28ea0*/  LDL.LU R3, [R1+0x60] ;  /* 0x0000600001037983 */ /* 0x000f280000300800 */
[----:B0-----:R-:W4:Y:S01]  /*28eb0*/  LDL.LU R25, [R1+0x168] ;  /* 0x0001680001197983 */ /* 0x001f220000300800 */
[----:B------:R-:W-:-:S03]  /*28ec0*/  LEA R24, P6, R29, R0, 0x1 ;  /* 0x000000001d187211 */ /* 0x000fc600078c08ff */
[----:B---3--:R0:W-:Y:S01]  /*28ed0*/  @P1 STG.E.U16 [R26.64], R20 ;  /* 0x000000141a001986 */ /* 0x0081e2000c101506 */
[----:B------:R-:W-:Y:S02]  /*28ee0*/  PRMT R8, R5, 0x7632, R8 ;  /* 0x0000763205087816 */ /* 0x000fe40000000008 */
[----:B--2---:R-:W-:Y:S01]  /*28ef0*/  ISETP.LT.AND P3, PT, R28, c[0x0][0x17c], !P0 ;  /* 0x00005f001c007a0c */ /* 0x004fe20004761270 */
[----:B------:R-:W-:Y:S01]  /*28f00*/  IMAD R28, R6, 0x2, R29 ;  /* 0x00000002061c7824 */ /* 0x000fe200078e021d */
[----:B----4-:R-:W-:Y:S02]  /*28f10*/  PRMT R4, R3, 0x7632, R4 ;  /* 0x0000763203047816 */ /* 0x010fe40000000004 */
[----:B------:R-:W-:Y:S02]  /*28f20*/  ISETP.LT.AND P1, PT, R25, c[0x0][0x17c], !P0 ;  /* 0x00005f0019007a0c */ /* 0x000fe40004721270 */
[----:B------:R-:W-:Y:S02]  /*28f30*/  LEA.HI.X.SX32 R25, R29, R2, 0x1, P6 ;  /* 0x000000021d197211 */ /* 0x000fe400030f0eff */
[----:B0-----:R-:W-:Y:S01]  /*28f40*/  LEA R26, P6, R28, R0, 0x1 ;  /* 0x000000001c1a7211 */ /* 0x001fe200078c08ff */
[----:B------:R-:W2:Y:S01]  /*28f50*/  LDL.LU R29, [R1+0x90] ;  /* 0x00009000011d7983 */ /* 0x000ea20000300800 */
[----:B------:R-:W-:-:S02]  /*28f60*/  IMAD R3, R6, 0x2, R28 ;  /* 0x0000000206037824 */ /* 0x000fc400078e021c */
[----:B------:R-:W-:Y:S01]  /*28f70*/  LEA.HI.X.SX32 R27, R28, R2, 0x1, P6 ;  /* 0x000000021c1b7211 */ /* 0x000fe200030f0eff */
[----:B------:R-:W3:Y:S04]  /*28f80*/  LDL.LU R5, [R1+0x17c] ;  /* 0x00017c0001057983 */ /* 0x000ee80000300800 */
[----:B------:R-:W4:Y:S04]  /*28f90*/  LDL.LU R28, [R1+0x170] ;  /* 0x00017000011c7983 */ /* 0x000f280000300800 */
[----:B------:R0:W-:Y:S04]  /*28fa0*/  @P2 STG.E.U16 [R24.64], R4 ;  /* 0x0000000418002986 */ /* 0x0001e8000c101506 */
[----:B------:R1:W-:Y:S04]  /*28fb0*/  @P5 STG.E.U16 [R26.64], R8 ;  /* 0x000000081a005986 */ /* 0x0003e8000c101506 */
[----:B0-----:R-:W2:Y:S04]  /*28fc0*/  LDL.LU R25, [R1+0x16c] ;  /* 0x00016c0001197983 */ /* 0x001ea80000300800 */
[----:B-1----:R-:W3:Y:S01]  /*28fd0*/  LDL.LU R26, [R1+0x70] ;  /* 0x00007000011a7983 */ /* 0x002ee20000300800 */
[----:B------:R-:W-:Y:S01]  /*28fe0*/  LEA R24, P6, R3, R0, 0x1 ;  /* 0x0000000003187211 */ /* 0x000fe200078c08ff */
[----:B------:R-:W-:Y:S01]  /*28ff0*/  IMAD R27, R6, 0x2, R3 ;  /* 0x00000002061b7824 */ /* 0x000fe200078e0203 */
[----:B--2---:R-:W-:-:S02]  /*29000*/  ISETP.LT.AND P2, PT, R25, c[0x0][0x17c], !P0 ;  /* 0x00005f0019007a0c */ /* 0x004fc40004741270 */
[----:B------:R-:W-:Y:S02]  /*29010*/  LEA.HI.X.SX32 R25, R3, R2, 0x1, P6 ;  /* 0x0000000203197211 */ /* 0x000fe400030f0eff */
[----:B---3--:R-:W-:-:S05]  /*29020*/  PRMT R3, R26, 0x7632, R3 ;  /* 0x000076321a037816 */ /* 0x008fca0000000003 */
[----:B------:R0:W-:Y:S04]  /*29030*/  @P4 STG.E.U16 [R24.64], R3 ;  /* 0x0000000318004986 */ /* 0x0001e8000c101506 */
[----:B0-----:R-:W2:Y:S01]  /*29040*/  LDL.LU R3, [R1+0x10] ;  /* 0x0000100001037983 */ /* 0x001ea20000300800 */
[----:B----4-:R-:W-:Y:S01]  /*29050*/  ISETP.LT.AND P5, PT, R28, c[0x0][0x17c], !P0 ;  /* 0x00005f001c007a0c */ /* 0x010fe200047a1270 */
[----:B------:R-:W-:Y:S01]  /*29060*/  IMAD R28, R6, 0x2, R27 ;  /* 0x00000002061c7824 */ /* 0x000fe200078e021b */
[----:B------:R-:W-:-:S04]  /*29070*/  LEA R26, P6, R27, R0, 0x1 ;  /* 0x000000001b1a7211 */ /* 0x000fc800078c08ff */
[----:B------:R-:W-:Y:S02]  /*29080*/  LEA.HI.X.SX32 R27, R27, R2, 0x1, P6 ;  /* 0x000000021b1b7211 */ /* 0x000fe400030f0eff */
[----:B------:R-:W-:Y:S02]  /*29090*/  LEA R24, P6, R28, R0, 0x1 ;  /* 0x000000001c187211 */ /* 0x000fe400078c08ff */
[----:B------:R-:W-:Y:S02]  /*290a0*/  PRMT R8, R10, 0x7632, R8 ;  /* 0x000076320a087816 */ /* 0x000fe40000000008 */
[----:B------:R-:W-:Y:S02]  /*290b0*/  LEA.HI.X.SX32 R25, R28, R2, 0x1, P6 ;  /* 0x000000021c197211 */ /* 0x000fe400030f0eff */
[----:B------:R-:W-:Y:S02]  /*290c0*/  ISETP.LT.AND P4, PT, R7, c[0x0][0x17c], !P0 ;  /* 0x00005f0007007a0c */ /* 0x000fe40004781270 */
[----:B------:R-:W3:Y:S04]  /*290d0*/  LDL.LU R7, [R1+0x184] ;  /* 0x0001840001077983 */ /* 0x000ee80000300800 */
[----:B------:R-:W4:Y:S01]  /*290e0*/  LDL.LU R10, [R1+0x190] ;  /* 0x00019000010a7983 */ /* 0x000f220000300800 */
[----:B--2---:R-:W-:Y:S01]  /*290f0*/  PRMT R4, R3, 0x7632, R4 ;  /* 0x0000763203047816 */ /* 0x004fe20000000004 */
[----:B------:R-:W-:-:S02]  /*29100*/  IMAD R3, R6, 0x2, R28 ;  /* 0x0000000206037824 */ /* 0x000fc400078e021c */
[----:B------:R-:W2:Y:S04]  /*29110*/  LDL.LU R28, [R1+0x178] ;  /* 0x00017800011c7983 */ /* 0x000ea80000300800 */
[----:B------:R0:W-:Y:S04]  /*29120*/  @P3 STG.E.U16 [R26.64], R4 ;  /* 0x000000041a003986 */ /* 0x0001e8000c101506 */
[----:B------:R1:W-:Y:S01]  /*29130*/  @P1 STG.E.U16 [R24.64], R8 ;  /* 0x0000000818001986 */ /* 0x0003e2000c101506 */
[----:B0-----:R-:W-:Y:S01]  /*29140*/  LEA R26, P6, R3, R0, 0x1 ;  /* 0x00000000031a7211 */ /* 0x001fe200078c08ff */
[----:B-1----:R-:W-:-:S03]  /*29150*/  IMAD R25, R6, 0x2, R3 ;  /* 0x0000000206197824 */ /* 0x002fc600078e0203 */
[----:B------:R-:W-:Y:S02]  /*29160*/  LEA.HI.X.SX32 R27, R3, R2, 0x1, P6 ;  /* 0x00000002031b7211 */ /* 0x000fe400030f0eff */
[----:B------:R-:W-:Y:S02]  /*29170*/  PRMT R3, R29, 0x7632, R3 ;  /* 0x000076321d037816 */ /* 0x000fe40000000003 */
[----:B------:R-:W3:Y:S01]  /*29180*/  LDL.LU R29, [R1+0x20] ;  /* 0x00002000011d7983 */ /* 0x000ee20000300800 */
[----:B------:R-:W-:-:S03]  /*29190*/  ISETP.LT.AND P1, PT, R5, c[0x0][0x17c], !P0 ;  /* 0x00005f0005007a0c */ /* 0x000fc60004721270 */
[----:B------:R-:W3:Y:S04]  /*291a0*/  LDL.LU R5, [R1+0x1a0] ;  /* 0x0001a00001057983 */ /* 0x000ee80000300800 */
[----:B------:R0:W-:Y:S04]  /*291b0*/  @P2 STG.E.U16 [R26.64], R3 ;  /* 0x000000031a002986 */ /* 0x0001e8000c101506 */
[----:B0-----:R-:W3:Y:S04]  /*291c0*/  LDL.LU R27, [R1+0x180] ;  /* 0x00018000011b7983 */ /* 0x001ee80000300800 */
[----:B------:R-:W4:Y:S01]  /*291d0*/  LDL.LU R3, [R1+0x80] ;  /* 0x0000800001037983 */ /* 0x000f220000300800 */
[----:B------:R-:W-:-:S02]  /*291e0*/  LEA R24, P6, R25, R0, 0x1 ;  /* 0x0000000019187211 */ /* 0x000fc400078c08ff */
[----:B------:R-:W-:Y:S02]  /*291f0*/  PRMT R8, R11, 0x7632, R8 ;  /* 0x000076320b087816 */ /* 0x000fe40000000008 */
[----:B------:R-:W4:Y:S01]  /*29200*/  LDL.LU R11, [R1+0x1b0] ;  /* 0x0001b000010b7983 */ /* 0x000f220000300800 */
[----:B--2---:R-:W-:Y:S01]  /*29210*/  ISETP.LT.AND P3, PT, R28, c[0x0][0x17c], !P0 ;  /* 0x00005f001c007a0c */ /* 0x004fe20004761270 */
[----:B------:R-:W-:Y:S01]  /*29220*/  IMAD R28, R6, 0x2, R25 ;  /* 0x00000002061c7824 */ /* 0x000fe200078e0219 */
[----:B------:R-:W-:-:S04]  /*29230*/  LEA.HI.X.SX32 R25, R25, R2, 0x1, P6 ;  /* 0x0000000219197211 */ /* 0x000fc800030f0eff */
[C---:B------:R-:W-:Y:S02]  /*29240*/  LEA R26, P6, R28.reuse, R0, 0x1 ;  /* 0x000000001c1a7211 */ /* 0x040fe400078c08ff */
[----:B---3--:R-:W-:Y:S02]  /*29250*/  ISETP.LT.AND P2, PT, R27, c[0x0][0x17c], !P0 ;  /* 0x00005f001b007a0c */ /* 0x008fe40004741270 */
[----:B------:R-:W-:Y:S02]  /*29260*/  LEA.HI.X.SX32 R27, R28, R2, 0x1, P6 ;  /* 0x000000021c1b7211 */ /* 0x000fe400030f0eff */
[----:B----4-:R-:W-:Y:S01]  /*29270*/  PRMT R4, R3, 0x7632, R4 ;  /* 0x0000763203047816 */ /* 0x010fe20000000004 */
[C---:B------:R-:W-:Y:S02]  /*29280*/  IMAD R3, R6.reuse, 0x2, R28 ;  /* 0x0000000206037824 */ /* 0x040fe400078e021c */
[----:B------:R-:W2:Y:S04]  /*29290*/  LDL.LU R28, [R1+0x50] ;  /* 0x00005000011c7983 */ /* 0x000ea80000300800 */
[----:B------:R0:W-:Y:S04]  /*292a0*/  @P5 STG.E.U16 [R24.64], R4 ;  /* 0x0000000418005986 */ /* 0x0001e8000c101506 */
[----:B------:R1:W-:Y:S01]  /*292b0*/  @P4 STG.E.U16 [R26.64], R8 ;  /* 0x000000081a004986 */ /* 0x0003e2000c101506 */
[----:B0-----:R-:W-:Y:S01]  /*292c0*/  LEA R24, P6, R3, R0, 0x1 ;  /* 0x0000000003187211 */ /* 0x001fe200078c08ff */
[----:B-1----:R-:W-:-:S03]  /*292d0*/  IMAD R27, R6, 0x2, R3 ;  /* 0x00000002061b7824 */ /* 0x002fc600078e0203 */
[----:B------:R-:W-:Y:S02]  /*292e0*/  LEA.HI.X.SX32 R25, R3, R2, 0x1, P6 ;  /* 0x0000000203197211 */ /* 0x000fe400030f0eff */
[----:B------:R-:W-:Y:S02]  /*292f0*/  ISETP.LT.AND P5, PT, R7, c[0x0][0x17c], !P0 ;  /* 0x00005f0007007a0c */ /* 0x000fe400047a1270 */
[----:B------:R-:W3:Y:S01]  /*29300*/  LDL.LU R7, [R1+0x1b4] ;  /* 0x0001b40001077983 */ /* 0x000ee20000300800 */
[----:B------:R-:W-:-:S03]  /*29310*/  ISETP.LT.AND P4, PT, R10, c[0x0][0x17c], !P0 ;  /* 0x00005f000a007a0c */ /* 0x000fc60004781270 */
[----:B------:R-:W4:Y:S01]  /*29320*/  LDL.LU R10, [R1+0x1b8] ;  /* 0x0001b800010a7983 */ /* 0x000f220000300800 */
[----:B--2---:R-:W-:-:S05]  /*29330*/  PRMT R3, R28, 0x7632, R3 ;  /* 0x000076321c037816 */ /* 0x004fca0000000003 */
[----:B------:R0:W-:Y:S04]  /*29340*/  @P3 STG.E.U16 [R24.64], R3 ;  /* 0x0000000318003986 */ /* 0x0001e8000c101506 */
[----:B0-----:R-:W2:Y:S04]  /*29350*/  LDL.LU R25, [R1+0x194] ;  /* 0x0001940001197983 */ /* 0x001ea80000300800 */
[----:B------:R-:W3:Y:S01]  /*29360*/  LDL.LU R3, [R1+0x30] ;  /* 0x0000300001037983 */ /* 0x000ee20000300800 */
[----:B------:R-:W-:Y:S01]  /*29370*/  IMAD R28, R6, 0x2, R27 ;  /* 0x00000002061c7824 */ /* 0x000fe200078e021b */
[----:B------:R-:W-:-:S04]  /*29380*/  LEA R26, P6, R27, R0, 0x1 ;  /* 0x000000001b1a7211 */ /* 0x000fc800078c08ff */
[----:B------:R-:W-:Y:S02]  /*29390*/  LEA.HI.X.SX32 R27, R27, R2, 0x1, P6 ;  /* 0x000000021b1b7211 */ /* 0x000fe400030f0eff */
[----:B------:R-:W-:Y:S02]  /*293a0*/  LEA R24, P6, R28, R0, 0x1 ;  /* 0x000000001c187211 */ /* 0x000fe400078c08ff */
[----:B------:R-:W-:Y:S02]  /*293b0*/  PRMT R8, R29, 0x7632, R8 ;  /* 0x000076321d087816 */ /* 0x000fe40000000008 */
[----:B------:R-:W-:Y:S01]  /*293c0*/  PRMT R12, R12, 0x7632, R12 ;  /* 0x000076320c0c7816 */ /* 0x000fe2000000000c */
[----:B------:R-:W4:Y:S01]  /*293d0*/  LDL.LU R29, [R1+0x1bc] ;  /* 0x0001bc00011d7983 */ /* 0x000f220000300800 */
[----:B--2---:R-:W-:Y:S02]  /*293e0*/  ISETP.LT.AND P3, PT, R25, c[0x0][0x17c], !P0 ;  /* 0x00005f0019007a0c */ /* 0x004fe40004761270 */
[----:B------:R-:W-:-:S02]  /*293f0*/  LEA.HI.X.SX32 R25, R28, R2, 0x1, P6 ;  /* 0x000000021c197211 */ /* 0x000fc400030f0eff */
[----:B---3--:R-:W-:Y:S01]  /*29400*/  PRMT R4, R3, 0x7632, R4 ;  /* 0x0000763203047816 */ /* 0x008fe20000000004 */
[----:B------:R-:W-:-:S04]  /*29410*/  IMAD R3, R6, 0x2, R28 ;  /* 0x0000000206037824 */ /* 0x000fc800078e021c */
[----:B------:R0:W-:Y:S04]  /*29420*/  @P1 STG.E.U16 [R26.64], R4 ;  /* 0x000000041a001986 */ /* 0x0001e8000c101506 */
[----:B------:R1:W-:Y:S01]  /*29430*/  @P2 STG.E.U16 [R24.64], R8 ;  /* 0x0000000818002986 */ /* 0x0003e2000c101506 */
[----:B0-----:R-:W-:Y:S01]  /*29440*/  LEA R26, P6, R3, R0, 0x1 ;  /* 0x00000000031a7211 */ /* 0x001fe200078c08ff */
[----:B-1----:R-:W-:-:S03]  /*29450*/  IMAD R25, R6, 0x2, R3 ;  /* 0x0000000206197824 */ /* 0x002fc600078e0203 */
[----:B------:R-:W-:Y:S02]  /*29460*/  LEA.HI.X.SX32 R27, R3, R2, 0x1, P6 ;  /* 0x00000002031b7211 */ /* 0x000fe400030f0eff */
[----:B------:R-:W-:Y:S01]  /*29470*/  PRMT R4, R4, 0x7632, R4 ;  /* 0x0000763204047816 */ /* 0x000fe20000000004 */
[----:B------:R-:W-:Y:S01]  /*29480*/  IMAD R3, R6, 0x2, R25 ;  /* 0x0000000206037824 */ /* 0x000fe200078e0219 */
[----:B------:R-:W-:-:S03]  /*29490*/  LEA R24, P6, R25, R0, 0x1 ;  /* 0x0000000019187211 */ /* 0x000fc600078c08ff */
[----:B------:R0:W-:Y:S01]  /*294a0*/  @P5 STG.E.U16 [R26.64], R4 ;  /* 0x000000041a005986 */ /* 0x0001e2000c101506 */
[----:B------:R-:W-:Y:S02]  /*294b0*/  LEA.HI.X.SX32 R25, R25, R2, 0x1, P6 ;  /* 0x0000000219197211 */ /* 0x000fe400030f0eff */
[----:B------:R-:W-:Y:S02]  /*294c0*/  PRMT R8, R8, 0x7632, R8 ;  /* 0x0000763208087816 */ /* 0x000fe40000000008 */
[----:B------:R-:W-:Y:S02]  /*294d0*/  ISETP.LT.AND P1, PT, R5, c[0x0][0x17c], !P0 ;  /* 0x00005f0005007a0c */ /* 0x000fe40004721270 */
[----:B------:R-:W2:Y:S01]  /*294e0*/  LDL.LU R5, [R1+0x1c0] ;  /* 0x0001c00001057983 */ /* 0x000ea20000300800 */
[----:B0-----:R-:W-:-:S03]  /*294f0*/  LEA R26, P6, R3, R0, 0x1 ;  /* 0x00000000031a7211 */ /* 0x001fc600078c08ff */
[----:B------:R-:W-:Y:S01]  /*29500*/  @P4 STG.E.U16 [R24.64], R8 ;  /* 0x0000000818004986 */ /* 0x000fe2000c101506 */
[----:B------:R-:W-:Y:S02]  /*29510*/  ISETP.LT.AND P5, PT, R7, c[0x0][0x17c], !P0 ;  /* 0x00005f0007007a0c */ /* 0x000fe400047a1270 */
[----:B------:R-:W-:Y:S01]  /*29520*/  LEA.HI.X.SX32 R27, R3, R2, 0x1, P6 ;  /* 0x00000002031b7211 */ /* 0x000fe200030f0eff */
[----:B------:R-:W3:Y:S01]  /*29530*/  LDL.LU R7, [R1+0x1c4] ;  /* 0x0001c40001077983 */ /* 0x000ee20000300800 */
[----:B------:R-:W-:Y:S02]  /*29540*/  ISETP.LT.AND P2, PT, R11, c[0x0][0x17c], !P0 ;  /* 0x00005f000b007a0c */ /* 0x000fe40004741270 */
[----:B----4-:R-:W-:Y:S01]  /*29550*/  ISETP.LT.AND P4, PT, R10, c[0x0][0x17c], !P0 ;  /* 0x00005f000a007a0c */ /* 0x010fe20004781270 */
[----:B------:R-:W4:Y:S04]  /*29560*/  LDL.LU R11, [R1+0x1c8] ;  /* 0x0001c800010b7983 */ /* 0x000f280000300800 */
[----:B------:R-:W4:Y:S04]  /*29570*/  LDL R10, [R1+0x44] ;  /* 0x00004400010a7983 */ /* 0x000f280000100800 */
[----:B------:R0:W-:Y:S04]  /*29580*/  @P3 STG.E.U16 [R26.64], R12 ;  /* 0x0000000c1a003986 */ /* 0x0001e8000c101506 */
[----:B0-----:R-:W4:Y:S01]  /*29590*/  LDL.LU R12, [R1+0x64] ;  /* 0x00006400010c7983 */ /* 0x001f220000300800 */
[----:B------:R-:W-:-:S04]  /*295a0*/  IMAD R4, R6, 0x2, R3 ;  /* 0x0000000206047824 */ /* 0x000fc800078e0203 */
[----:B------:R-:W-:Y:S01]  /*295b0*/  IMAD R8, R6, 0x2, R4 ;  /* 0x0000000206087824 */ /* 0x000fe200078e0204 */
[----:B------:R-:W-:-:S04]  /*295c0*/  LEA R24, P6, R4, R0, 0x1 ;  /* 0x0000000004187211 */ /* 0x000fc800078c08ff */
[----:B------:R-:W-:Y:S02]  /*295d0*/  LEA.HI.X.SX32 R25, R4, R2, 0x1, P6 ;  /* 0x0000000204197211 */ /* 0x000fe400030f0eff */
[----:B------:R-:W-:Y:S01]  /*295e0*/  LEA R26, P6, R8, R0, 0x1 ;  /* 0x00000000081a7211 */ /* 0x000fe200078c08ff */
[----:B------:R-:W-:Y:S01]  /*295f0*/  IMAD R3, R6, 0x2, R8 ;  /* 0x0000000206037824 */ /* 0x000fe200078e0208 */
[----:B------:R-:W-:Y:S02]  /*29600*/  PRMT R16, R16, 0x7632, R16 ;  /* 0x0000763210107816 */ /* 0x000fe40000000010 */
[----:B------:R-:W-:Y:S02]  /*29610*/  LEA.HI.X.SX32 R27, R8, R2, 0x1, P6 ;  /* 0x00000002081b7211 */ /* 0x000fe400030f0eff */
[----:B------:R-:W-:Y:S01]  /*29620*/  PRMT R20, R20, 0x7632, R20 ;  /* 0x0000763214147816 */ /* 0x000fe20000000014 */
[----:B------:R0:W-:Y:S01]  /*29630*/  @P1 STG.E.U16 [R24.64], R16 ;  /* 0x0000001018001986 */ /* 0x0001e2000c101506 */
[----:B------:R-:W-:-:S03]  /*29640*/  IMAD R4, R6, 0x2, R3 ;  /* 0x0000000206047824 */ /* 0x000fc600078e0203 */
[----:B------:R1:W-:Y:S01]  /*29650*/  @P2 STG.E.U16 [R26.64], R20 ;  /* 0x000000141a002986 */ /* 0x0003e2000c101506 */
[----:B0-----:R-:W-:Y:S01]  /*29660*/  LEA R24, P6, R3, R0, 0x1 ;  /* 0x0000000003187211 */ /* 0x001fe200078c08ff */
[----:B-1----:R-:W-:-:S03]  /*29670*/  IMAD.MOV.U32 R20, RZ, RZ, c[0x0][0x198] ;  /* 0x00006600ff147624 */ /* 0x002fc600078e00ff */
[----:B------:R-:W-:Y:S02]  /*29680*/  LEA.HI.X.SX32 R25, R3, R2, 0x1, P6 ;  /* 0x0000000203197211 */ /* 0x000fe400030f0eff */
[----:B------:R-:W-:Y:S01]  /*29690*/  LEA R26, P6, R4, R0, 0x1 ;  /* 0x00000000041a7211 */ /* 0x000fe200078c08ff */
[----:B------:R-:W-:Y:S01]  /*296a0*/  IMAD R3, R20, 0x2, R4 ;  /* 0x0000000214037824 */ /* 0x000fe200078e0204 */
[----:B------:R-:W-:Y:S02]  /*296b0*/  ISETP.LT.AND P3, PT, R29, c[0x0][0x17c], !P0 ;  /* 0x00005f001d007a0c */ /* 0x000fe40004761270 */
[----:B------:R-:W4:Y:S01]  /*296c0*/  LDL.LU R29, [R1+0x1d0] ;  /* 0x0001d000011d7983 */ /* 0x000f220000300800 */
[----:B------:R-:W-:Y:S01]  /*296d0*/  LEA.HI.X.SX32 R27, R4, R2, 0x1, P6 ;  /* 0x00000002041b7211 */ /* 0x000fe200030f0eff */
[----:B------:R-:W-:Y:S01]  /*296e0*/  IMAD R4, R20, 0x2, R3 ;  /* 0x0000000214047824 */ /* 0x000fe200078e0203 */
[----:B--2---:R-:W-:Y:S02]  /*296f0*/  ISETP.LT.AND P1, PT, R5, c[0x0][0x17c], !P0 ;  /* 0x00005f0005007a0c */ /* 0x004fe40004721270 */
[----:B------:R-:W2:Y:S04]  /*29700*/  LDL.LU R5, [R1+0x1d4] ;  /* 0x0001d40001057983 */ /* 0x000ea80000300800 */
[----:B------:R-:W2:Y:S01]  /*29710*/  LDL.LU R6, [R1+0x1d8] ;  /* 0x0001d80001067983 */ /* 0x000ea20000300800 */
[----:B---3--:R-:W-:-:S03]  /*29720*/  ISETP.LT.AND P2, PT, R7, c[0x0][0x17c], !P0 ;  /* 0x00005f0007007a0c */ /* 0x008fc60004741270 */
[----:B------:R-:W3:Y:S04]  /*29730*/  LDL.LU R7, [R1+0x1dc] ;  /* 0x0001dc0001077983 */ /* 0x000ee80000300800 */
[----:B----4-:R0:W-:Y:S01]  /*29740*/  @P5 STG.E.U16 [R24.64], R12 ;  /* 0x0000000c18005986 */ /* 0x0101e2000c101506 */
[----:B------:R-:W-:-:S03]  /*29750*/  ISETP.LT.AND P5, PT, R11, c[0x0][0x17c], !P0 ;  /* 0x00005f000b007a0c */ /* 0x000fc600047a1270 */
[----:B------:R-:W4:Y:S04]  /*29760*/  LDL R11, [R1+0x84] ;  /* 0x00008400010b7983 */ /* 0x000f280000100800 */
[----:B------:R-:W2:Y:S01]  /*29770*/  LDL.LU R28, [R1+0x4] ;  /* 0x00000400011c7983 */ /* 0x000ea20000300800 */
[----:B0-----:R-:W-:-:S04]  /*29780*/  LEA R24, P6, R3, R0, 0x1 ;  /* 0x0000000003187211 */ /* 0x001fc800078c08ff */
[----:B------:R-:W-:Y:S02]  /*29790*/  LEA.HI.X.SX32 R25, R3, R2, 0x1, P6 ;  /* 0x0000000203197211 */ /* 0x000fe400030f0eff */
[----:B------:R-:W2:Y:S04]  /*297a0*/  LDL.LU R3, [R1+0x1cc] ;  /* 0x0001cc0001037983 */ /* 0x000ea80000300800 */
[----:B------:R0:W-:Y:S02]  /*297b0*/  @P4 STG.E.U16 [R26.64], R10 ;  /* 0x0000000a1a004986 */ /* 0x0001e4000c101506 */
[C---:B0-----:R-:W-:Y:S02]  /*297c0*/  LEA R26, P6, R4.reuse, R0, 0x1 ;  /* 0x00000000041a7211 */ /* 0x041fe400078c08ff */
[----:B------:R-:W3:Y:S02]  /*297d0*/  LDL.LU R10, [R1+0x990] ;  /* 0x00099000010a7983 */ /* 0x000ee40000300800 */
[----:B------:R-:W-:-:S02]  /*297e0*/  LEA.HI.X.SX32 R27, R4, R2, 0x1, P6 ;  /* 0x00000002041b7211 */ /* 0x000fc400030f0eff */
[----:B--2---:R-:W-:Y:S01]  /*297f0*/  ISETP.LT.AND P4, PT, R3, c[0x0][0x17c], !P0 ;  /* 0x00005f0003007a0c */ /* 0x004fe20004781270 */
[C---:B------:R-:W-:Y:S02]  /*29800*/  IMAD R3, R20.reuse, 0x2, R4 ;  /* 0x0000000214037824 */ /* 0x040fe400078e0204 */
[----:B------:R-:W2:Y:S04]  /*29810*/  LDL R4, [R1+0x74] ;  /* 0x0000740001047983 */ /* 0x000ea80000100800 */
[----:B--2---:R0:W-:Y:S02]  /*29820*/  @P3 STG.E.U16 [R24.64], R4 ;  /* 0x0000000418003986 */ /* 0x0041e4000c101506 */
[----:B0-----:R-:W-:Y:S01]  /*29830*/  LEA R24, P6, R3, R0, 0x1 ;  /* 0x0000000003187211 */ /* 0x001fe200078c08ff */
[----:B------:R-:W-:-:S03]  /*29840*/  IMAD R4, R20, 0x2, R3 ;  /* 0x0000000214047824 */ /* 0x000fc600078e0203 */
[----:B------:R-:W-:Y:S02]  /*29850*/  LEA.HI.X.SX32 R25, R3, R2, 0x1, P6 ;  /* 0x0000000203197211 */ /* 0x000fe400030f0eff */
        /* <DEDUP_REMOVED lines=10> */
[----:B------:R-:W2:Y:S01]  /*29900*/  LDL R3, [R1+0x94] ;  /* 0x0000940001037983 */ /* 0x000ea20000100800 */
[----:B------:R-:W-:Y:S02]  /*29910*/  ISETP.LT.AND P3, PT, R29, c[0x0][0x17c], !P0 ;  /* 0x00005f001d007a0c */ /* 0x000fe40004761270 */
[----:B------:R-:W-:Y:S01]  /*29920*/  ISETP.LT.AND P1, PT, R5, c[0x0][0x17c], !P0 ;  /* 0x00005f0005007a0c */ /* 0x000fe20004721270 */
[----:B------:R-:W4:Y:S01]  /*29930*/  LDL R29, [R1+0x54] ;  /* 0x00005400011d7983 */ /* 0x000f220000100800 */
[----:B------:R-:W-:-:S03]  /*29940*/  ISETP.LT.AND P2, PT, R6, c[0x0][0x17c], !P0 ;  /* 0x00005f0006007a0c */ /* 0x000fc60004741270 */
[----:B------:R-:W4:Y:S04]  /*29950*/  LDL R5, [R1+0x34] ;  /* 0x0000340001057983 */ /* 0x000f280000100800 */
[----:B------:R-:W4:Y:S04]  /*29960*/  LDL R6, [R1+0x24] ;  /* 0x0000240001067983 */ /* 0x000f280000100800 */
[----:B--2---:R0:W-:Y:S01]  /*29970*/  @P5 STG.E.U16 [R26.64], R3 ;  /* 0x000000031a005986 */ /* 0x0041e2000c101506 */
[----:B---3--:R-:W-:-:S03]  /*29980*/  ISETP.LT.AND P5, PT, R7, c[0x0][0x17c], !P0 ;  /* 0x00005f0007007a0c */ /* 0x008fc600047a1270 */
[----:B------:R-:W2:Y:S01]  /*29990*/  LDL.LU R7, [R1+0x1f4] ;  /* 0x0001f40001077983 */ /* 0x000ea20000300800 */
[----:B0-----:R-:W-:Y:S01]  /*299a0*/  LEA R26, P6, R4, R0, 0x1 ;  /* 0x00000000041a7211 */ /* 0x001fe200078c08ff */
[----:B------:R-:W-:-:S03]  /*299b0*/  IMAD R3, R20, 0x2, R4 ;  /* 0x0000000214037824 */ /* 0x000fc600078e0204 */
[----:B------:R-:W-:Y:S02]  /*299c0*/  LEA.HI.X.SX32 R27, R4, R2, 0x1, P6 ;  /* 0x00000002041b7211 */ /* 0x000fe400030f0eff */
[----:B------:R-:W3:Y:S04]  /*299d0*/  LDL.LU R4, [R1+0x1e0] ;  /* 0x0001e00001047983 */ /* 0x000ee80000300800 */
[----:B----4-:R0:W-:Y:S02]  /*299e0*/  @P4 STG.E.U16 [R24.64], R11 ;  /* 0x0000000b18004986 */ /* 0x0101e4000c101506 */
[C---:B0-----:R-:W-:Y:S02]  /*299f0*/  LEA R24, P6, R3.reuse, R0, 0x1 ;  /* 0x0000000003187211 */ /* 0x041fe400078c08ff */
[----:B------:R-:W4:Y:S02]  /*29a00*/  LDL.LU R11, [R1+0x98c] ;  /* 0x00098c00010b7983 */ /* 0x000f240000300800 */
[----:B------:R-:W-:-:S02]  /*29a10*/  LEA.HI.X.SX32 R25, R3, R2, 0x1, P6 ;  /* 0x0000000203197211 */ /* 0x000fc400030f0eff */
[----:B---3--:R-:W-:Y:S01]  /*29a20*/  ISETP.LT.AND P4, PT, R4, c[0x0][0x17c], !P0 ;  /* 0x00005f0004007a0c */ /* 0x008fe20004781270 */
[----:B------:R-:W-:Y:S02]  /*29a30*/  IMAD R4, R20, 0x2, R3 ;  /* 0x0000000214047824 */ /* 0x000fe400078e0203 */
[----:B------:R-:W3:Y:S04]  /*29a40*/  LDL.LU R3, [R1+0x1e4] ;  /* 0x0001e40001037983 */ /* 0x000ee80000300800 */
[----:B------:R0:W-:Y:S02]  /*29a50*/  @P3 STG.E.U16 [R26.64], R28 ;  /* 0x0000001c1a003986 */ /* 0x0001e4000c101506 */
[----:B0-----:R-:W-:-:S04]  /*29a60*/  LEA R26, P6, R4, R0, 0x1 ;  /* 0x00000000041a7211 */ /* 0x001fc800078c08ff */
[----:B------:R-:W-:Y:S02]  /*29a70*/  LEA.HI.X.SX32 R27, R4, R2, 0x1, P6 ;  /* 0x00000002041b7211 */ /* 0x000fe400030f0eff */
[----:B---3--:R-:W-:Y:S01]  /*29a80*/  ISETP.LT.AND P3, PT, R3, c[0x0][0x17c], !P0 ;  /* 0x00005f0003007a0c */ /* 0x008fe20004761270 */
[----:B------:R-:W-:Y:S02]  /*29a90*/  IMAD R3, R20, 0x2, R4 ;  /* 0x0000000214037824 */ /* 0x000fe400078e0204 */
[----:B------:R-:W3:Y:S04]  /*29aa0*/  LDL.LU R4, [R1+0x1e8] ;  /* 0x0001e80001047983 */ /* 0x000ee80000300800 */
[----:B------:R0:W-:Y:S02]  /*29ab0*/  @P1 STG.E.U16 [R24.64], R29 ;  /* 0x0000001d18001986 */ /* 0x0001e4000c101506 */
[----:B0-----:R-:W-:-:S02]  /*29ac0*/  LEA R24, P6, R3, R0, 0x1 ;  /* 0x0000000003187211 */ /* 0x001fc400078c08ff */
[----:B------:R-:W2:Y:S02]  /*29ad0*/  LDL.LU R29, [R1+0x200] ;  /* 0x00020000011d7983 */ /* 0x000ea40000300800 */
        /* <DEDUP_REMOVED lines=13> */
[----:B--2---:R0:W-:Y:S02]  /*29bb0*/  @P4 STG.E.U16 [R26.64], R5 ;  /* 0x000000051a004986 */ /* 0x0041e4000c101506 */
[----:B------:R-:W-:Y:S02]  /*29bc0*/  LEA.HI.X.SX32 R25, R3, R2, 0x1, P6 ;  /* 0x0000000203197211 */ /* 0x000fe400030f0eff */
[----:B------:R-:W2:Y:S01]  /*29bd0*/  LDL.LU R6, [R1+0x984] ;  /* 0x0009840001067983 */ /* 0x000ea20000300800 */
[----:B------:R-:W-:-:S03]  /*29be0*/  ISETP.LT.AND P4, PT, R7, c[0x0][0x17c], !P0 ;  /* 0x00005f0007007a0c */ /* 0x000fc60004781270 */
[----:B------:R-:W2:Y:S01]  /*29bf0*/  LDL.LU R7, [R1+0x20c] ;  /* 0x00020c0001077983 */ /* 0x000ea20000300800 */
[----:B---3--:R-:W-:Y:S01]  /*29c00*/  ISETP.LT.AND P5, PT, R4, c[0x0][0x17c], !P0 ;  /* 0x00005f0004007a0c */ /* 0x008fe200047a1270 */
[----:B------:R-:W-:-:S05]  /*29c10*/  IMAD R4, R20, 0x2, R3 ;  /* 0x0000000214047824 */ /* 0x000fca00078e0203 */
[----:B0-----:R-:W-:Y:S01]  /*29c20*/  LEA R26, P6, R4, R0, 0x1 ;  /* 0x00000000041a7211 */ /* 0x001fe200078c08ff */
[----:B------:R-:W-:-:S03]  /*29c30*/  IMAD R3, R20, 0x2, R4 ;  /* 0x0000000214037824 */ /* 0x000fc600078e0204 */
[----:B------:R-:W-:Y:S02]  /*29c40*/  LEA.HI.X.SX32 R27, R4, R2, 0x1, P6 ;  /* 0x00000002041b7211 */ /* 0x000fe400030f0eff */
[----:B------:R-:W3:Y:S04]  /*29c50*/  LDL.LU R4, [R1+0x1f8] ;  /* 0x0001f80001047983 */ /* 0x000ee80000300800 */
[----:B------:R0:W-:Y:S02]  /*29c60*/  @P3 STG.E.U16 [R24.64], R9 ;  /* 0x0000000918003986 */ /* 0x0001e4000c101506 */
[----:B0-----:R-:W-:-:S04]  /*29c70*/  LEA R24, P6, R3, R0, 0x1 ;  /* 0x0000000003187211 */ /* 0x001fc800078c08ff */
[----:B------:R-:W-:Y:S01]  /*29c80*/  LEA.HI.X.SX32 R25, R3, R2, 0x1, P6 ;  /* 0x0000000203197211 */ /* 0x000fe200030f0eff */
[----:B------:R-:W-:Y:S04]  /*29c90*/  @P1 STG.E.U16 [R26.64], R13 ;  /* 0x0000000d1a001986 */ /* 0x000fe8000c101506 */
[----:B------:R0:W-:Y:S01]  /*29ca0*/  @P2 STG.E.U16 [R24.64], R17 ;  /* 0x0000001118002986 */ /* 0x0001e2000c101506 */
[----:B------:R-:W-:Y:S02]  /*29cb0*/  ISETP.LT.AND P2, PT, R29, c[0x0][0x17c], !P0 ;  /* 0x00005f001d007a0c */ /* 0x000fe40004741270 */
[----:B---3--:R-:W-:Y:S01]  /*29cc0*/  ISETP.LT.AND P3, PT, R4, c[0x0][0x17c], !P0 ;  /* 0x00005f0004007a0c */ /* 0x008fe20004761270 */
[----:B------:R-:W-:Y:S02]  /*29cd0*/  IMAD R4, R20, 0x2, R3 ;  /* 0x0000000214047824 */ /* 0x000fe400078e0203 */
[----:B------:R-:W3:Y:S04]  /*29ce0*/  LDL.LU R3, [R1+0x1fc] ;  /* 0x0001fc0001037983 */ /* 0x000ee80000300800 */
[----:B------:R-:W2:Y:S04]  /*29cf0*/  LDL.LU R29, [R1+0x214] ;  /* 0x00021400011d7983 */ /* 0x000ea80000300800 */
[----:B0-----:R-:W2:Y:S01]  /*29d00*/  LDL.LU R25, [R1+0x204] ;  /* 0x0002040001197983 */ /* 0x001ea20000300800 */
[----:B------:R-:W-:-:S04]  /*29d10*/  LEA R26, P6, R4, R0, 0x1 ;  /* 0x00000000041a7211 */ /* 0x000fc800078c08ff */
[----:B------:R-:W-:-:S05]  /*29d20*/  LEA.HI.X.SX32 R27, R4, R2, 0x1, P6 ;  /* 0x00000002041b7211 */ /* 0x000fca00030f0eff */
[----:B------:R0:W-:Y:S01]  /*29d30*/  @P5 STG.E.U16 [R26.64], R21 ;  /* 0x000000151a005986 */ /* 0x0001e2000c101506 */
[----:B---3--:R-:W-:Y:S01]  /*29d40*/  ISETP.LT.AND P1, PT, R3, c[0x0][0x17c], !P0 ;  /* 0x00005f0003007a0c */ /* 0x008fe20004721270 */
[----:B------:R-:W-:-:S05]  /*29d50*/  IMAD R3, R20, 0x2, R4 ;  /* 0x0000000214037824 */ /* 0x000fca00078e0204 */
[----:B------:R-:W-:Y:S01]  /*29d60*/  LEA R24, P6, R3, R0, 0x1 ;  /* 0x0000000003187211 */ /* 0x000fe200078c08ff */
[----:B------:R-:W-:Y:S01]  /*29d70*/  IMAD R4, R20, 0x2, R3 ;  /* 0x0000000214047824 */ /* 0x000fe200078e0203 */
[----:B--2---:R-:W-:Y:S02]  /*29d80*/  ISETP.LT.AND P5, PT, R25, c[0x0][0x17c], !P0 ;  /* 0x00005f0019007a0c */ /* 0x004fe400047a1270 */
[----:B------:R-:W-:Y:S02]  /*29d90*/  LEA.HI.X.SX32 R25, R3, R2, 0x1, P6 ;  /* 0x0000000203197211 */ /* 0x000fe400030f0eff */
[----:B------:R-:W2:Y:S01]  /*29da0*/  LDL.LU R3, [R1+0x44] ;  /* 0x0000440001037983 */ /* 0x000ea20000300800 */
[----:B0-----:R-:W-:Y:S02]  /*29db0*/  LEA R26, P6, R4, R0, 0x1 ;  /* 0x00000000041a7211 */ /* 0x001fe400078c08ff */
[----:B------:R-:W-:Y:S02]  /*29dc0*/  PRMT R8, R12, 0x7632, R8 ;  /* 0x000076320c087816 */ /* 0x000fe40000000008 */
[----:B------:R-:W-:Y:S01]  /*29dd0*/  LEA.HI.X.SX32 R27, R4, R2, 0x1, P6 ;  /* 0x00000002041b7211 */ /* 0x000fe200030f0eff */
[----:B------:R-:W3:Y:S04]  /*29de0*/  LDL.LU R12, [R1+0x218] ;  /* 0x00021800010c7983 */ /* 0x000ee80000300800 */
[----:B------:R-:W-:Y:S01]  /*29df0*/  @P4 STG.E.U16 [R24.64], R8 ;  /* 0x0000000818004986 */ /* 0x000fe2000c101506 */
[----:B--2---:R-:W-:Y:S01]  /*29e00*/  PRMT R5, R3, 0x7632, R5 ;  /* 0x0000763203057816 */ /* 0x004fe20000000005 */
[----:B------:R-:W-:-:S02]  /*29e10*/  IMAD R3, R20, 0x2, R4 ;  /* 0x0000000214037824 */ /* 0x000fc400078e0204 */
[----:B------:R-:W2:Y:S04]  /*29e20*/  LDL.LU R4, [R1+0x208] ;  /* 0x0002080001047983 */ /* 0x000ea80000300800 */
[----:B------:R0:W-:Y:S04]  /*29e30*/  @P3 STG.E.U16 [R26.64], R5 ;  /* 0x000000051a003986 */ /* 0x0001e8000c101506 */
[----:B0-----:R-:W2:Y:S01]  /*29e40*/  LDL.LU R27, [R1+0x74] ;  /* 0x00007400011b7983 */ /* 0x001ea20000300800 */
[----:B------:R-:W-:-:S03]  /*29e50*/  ISETP.LT.AND P3, PT, R7, c[0x0][0x17c], !P0 ;  /* 0x00005f0007007a0c */ /* 0x000fc60004761270 */
[----:B------:R-:W3:Y:S01]  /*29e60*/  LDL.LU R7, [R1+0x220] ;  /* 0x0002200001077983 */ /* 0x000ee20000300800 */
[----:B------:R-:W-:Y:S02]  /*29e70*/  LEA R24, P6, R3, R0, 0x1 ;  /* 0x0000000003187211 */ /* 0x000fe400078c08ff */
[----:B--2---:R-:W-:Y:S02]  /*29e80*/  PRMT R5, R27, 0x7632, R5 ;  /* 0x000076321b057816 */ /* 0x004fe40000000005 */
[----:B------:R-:W2:Y:S01]  /*29e90*/  LDL.LU R27, [R1+0x210] ;  /* 0x00021000011b7983 */ /* 0x000ea20000300800 */
[----:B------:R-:W-:Y:S01]  /*29ea0*/  ISETP.LT.AND P4, PT, R4, c[0x0][0x17c], !P0 ;  /* 0x00005f0004007a0c */ /* 0x000fe20004781270 */
[----:B------:R-:W-:Y:S01]  /*29eb0*/  IMAD R4, R20, 0x2, R3 ;  /* 0x0000000214047824 */ /* 0x000fe200078e0203 */
[----:B------:R-:W-:-:S04]  /*29ec0*/  LEA.HI.X.SX32 R25, R3, R2, 0x1, P6 ;  /* 0x0000000203197211 */ /* 0x000fc800030f0eff */
[----:B------:R-:W-:Y:S01]  /*29ed0*/  LEA R26, P6, R4, R0, 0x1 ;  /* 0x00000000041a7211 */ /* 0x000fe200078c08ff */
[----:B------:R0:W-:Y:S01]  /*29ee0*/  @P1 STG.E.U16 [R24.64], R5 ;  /* 0x0000000518001986 */ /* 0x0001e2000c101506 */
[----:B------:R-:W-:Y:S01]  /*29ef0*/  IMAD R3, R20, 0x2, R4 ;  /* 0x0000000214037824 */ /* 0x000fe200078e0204 */
[----:B--2---:R-:W-:Y:S02]  /*29f00*/  ISETP.LT.AND P1, PT, R27, c[0x0][0x17c], !P0 ;  /* 0x00005f001b007a0c */ /* 0x004fe40004721270 */
[----:B------:R-:W-:Y:S02]  /*29f10*/  LEA.HI.X.SX32 R27, R4, R2, 0x1, P6 ;  /* 0x00000002041b7211 */ /* 0x000fe400030f0eff */
[----:B------:R-:W2:Y:S04]  /*29f20*/  LDL.LU R4, [R1+0xa4] ;  /* 0x0000a40001047983 */ /* 0x000ea80000300800 */
[----:B0-----:R-:W3:Y:S01]  /*29f30*/  LDL.LU R25, [R1+0x14] ;  /* 0x0000140001197983 */ /* 0x001ee20000300800 */
[----:B------:R-:W-:-:S02]  /*29f40*/  LEA R24, P6, R3, R0, 0x1 ;  /* 0x0000000003187211 */ /* 0x000fc400078c08ff */
[----:B--2---:R-:W-:Y:S01]  /*29f50*/  PRMT R5, R4, 0x7632, R5 ;  /* 0x0000763204057816 */ /* 0x004fe20000000005 */
[----:B------:R-:W-:Y:S01]  /*29f60*/  IMAD R4, R20, 0x2, R3 ;  /* 0x0000000214047824 */ /* 0x000fe200078e0203 */
[----:B---3--:R-:W-:Y:S02]  /*29f70*/  PRMT R8, R25, 0x7632, R8 ;  /* 0x0000763219087816 */ /* 0x008fe40000000008 */
[----:B------:R-:W-:Y:S02]  /*29f80*/  LEA.HI.X.SX32 R25, R3, R2, 0x1, P6 ;  /* 0x0000000203197211 */ /* 0x000fe400030f0eff */
[----:B------:R-:W2:Y:S04]  /*29f90*/  LDL.LU R3, [R1+0x94] ;  /* 0x0000940001037983 */ /* 0x000ea80000300800 */
[----:B------:R0:W-:Y:S01]  /*29fa0*/  @P2 STG.E.U16 [R26.64], R8 ;  /* 0x000000081a002986 */ /* 0x0001e2000c101506 */
[----:B------:R-:W-:-:S03]  /*29fb0*/  ISETP.LT.AND P2, PT, R29, c[0x0][0x17c], !P0 ;  /* 0x00005f001d007a0c */ /* 0x000fc60004741270 */
[----:B------:R1:W-:Y:S01]  /*29fc0*/  @P5 STG.E.U16 [R24.64], R5 ;  /* 0x0000000518005986 */ /* 0x0003e2000c101506 */
[----:B------:R-:W-:-:S03]  /*29fd0*/  ISETP.LT.AND P5, PT, R12, c[0x0][0x17c], !P0 ;  /* 0x00005f000c007a0c */ /* 0x000fc600047a1270 */
[----:B------:R-:W3:Y:S01]  /*29fe0*/  LDL.LU R29, [R1+0x228] ;  /* 0x00022800011d7983 */ /* 0x000ee20000300800 */
[----:B0-----:R-:W-:Y:S01]  /*29ff0*/  LEA R26, P6, R4, R0, 0x1 ;  /* 0x00000000041a7211 */ /* 0x001fe200078c08ff */
[----:B------:R-:W-:Y:S02]  /*2a000*/  IMAD R8, R20, 0x2, R4 ;  /* 0x0000000214087824 */ /* 0x000fe400078e0204 */
[----:B------:R-:W3:Y:S01]  /*2a010*/  LDL.LU R12, [R1+0x22c] ;  /* 0x00022c00010c7983 */ /* 0x000ee20000300800 */
[----:B------:R-:W-:-:S03]  /*2a020*/  LEA.HI.X.SX32 R27, R4, R2, 0x1, P6 ;  /* 0x00000002041b7211 */ /* 0x000fc600030f0eff */
[----:B-1----:R-:W3:Y:S01]  /*2a030*/  LDL.LU R25, [R1+0x21c] ;  /* 0x00021c0001197983 */ /* 0x002ee20000300800 */
[----:B--2---:R-:W-:-:S05]  /*2a040*/  PRMT R4, R3, 0x7632, R4 ;  /* 0x0000763203047816 */ /* 0x004fca0000000004 */
[----:B------:R0:W-:Y:S04]  /*2a050*/  @P4 STG.E.U16 [R26.64], R4 ;  /* 0x000000041a004986 */ /* 0x0001e8000c101506 */
[----:B0-----:R-:W2:Y:S01]  /*2a060*/  LDL.LU R4, [R1+0x84] ;  /* 0x0000840001047983 */ /* 0x001ea20000300800 */
[----:B------:R-:W-:Y:S01]  /*2a070*/  IMAD R3, R20, 0x2, R8 ;  /* 0x0000000214037824 */ /* 0x000fe200078e0208 */
[C---:B------:R-:W-:Y:S02]  /*2a080*/  LEA R24, P6, R8.reuse, R0, 0x1 ;  /* 0x0000000008187211 */ /* 0x040fe400078c08ff */
[----:B---3--:R-:W-:Y:S02]  /*2a090*/  ISETP.LT.AND P4, PT, R25, c[0x0][0x17c], !P0 ;  /* 0x00005f0019007a0c */ /* 0x008fe40004781270 */
[----:B------:R-:W-:-:S02]  /*2a0a0*/  LEA.HI.X.SX32 R25, R8, R2, 0x1, P6 ;  /* 0x0000000208197211 */ /* 0x000fc400030f0eff */
[C---:B------:R-:W-:Y:S02]  /*2a0b0*/  LEA R26, P6, R3.reuse, R0, 0x1 ;  /* 0x00000000031a7211 */ /* 0x040fe400078c08ff */
[----:B------:R-:W-:Y:S02]  /*2a0c0*/  PRMT R5, R28, 0x7632, R5 ;  /* 0x000076321c057816 */ /* 0x000fe40000000005 */
[----:B------:R-:W-:Y:S01]  /*2a0d0*/  LEA.HI.X.SX32 R27, R3, R2, 0x1, P6 ;  /* 0x00000002031b7211 */ /* 0x000fe200030f0eff */
[----:B------:R-:W3:Y:S01]  /*2a0e0*/  LDL.LU R28, [R1+0x230] ;  /* 0x00023000011c7983 */ /* 0x000ee20000300800 */
[----:B--2---:R-:W-:Y:S01]  /*2a0f0*/  PRMT R8, R4, 0x7632, R8 ;  /* 0x0000763204087816 */ /* 0x004fe20000000008 */
[----:B------:R-:W-:Y:S02]  /*2a100*/  IMAD R4, R20, 0x2, R3 ;  /* 0x0000000214047824 */ /* 0x000fe400078e0203 */
[----:B------:R-:W2:Y:S04]  /*2a110*/  LDL.LU R3, [R1+0x224] ;  /* 0x0002240001037983 */ /* 0x000ea80000300800 */
[----:B------:R-:W-:Y:S01]  /*2a120*/  @P3 STG.E.U16 [R24.64], R8 ;  /* 0x0000000818003986 */ /* 0x000fe2000c101506 */
[----:B------:R-:W-:-:S03]  /*2a130*/  ISETP.LT.AND P3, PT, R7, c[0x0][0x17c], !P0 ;  /* 0x00005f0007007a0c */ /* 0x000fc60004761270 */
[----:B------:R-:W2:Y:S04]  /*2a140*/  LDL.LU R7, [R1+0x234] ;  /* 0x0002340001077983 */ /* 0x000ea80000300800 */
[----:B------:R0:W-:Y:S04]  /*2a150*/  @P1 STG.E.U16 [R26.64], R5 ;  /* 0x000000051a001986 */ /* 0x0001e8000c101506 */
[----:B0-----:R-:W2:Y:S01]  /*2a160*/  LDL.LU R27, [R1+0x54] ;  /* 0x00005400011b7983 */ /* 0x001ea20000300800 */
[----:B------:R-:W-:Y:S01]  /*2a170*/  LEA R24, P6, R4, R0, 0x1 ;  /* 0x0000000004187211 */ /* 0x000fe200078c08ff */
[----:B------:R-:W-:-:S03]  /*2a180*/  IMAD R8, R20, 0x2, R4 ;  /* 0x0000000214087824 */ /* 0x000fc600078e0204 */
[----:B------:R-:W-:Y:S02]  /*2a190*/  LEA.HI.X.SX32 R25, R4, R2, 0x1, P6 ;  /* 0x0000000204197211 */ /* 0x000fe400030f0eff */
[----:B--2---:R-:W-:-:S05]  /*2a1a0*/  PRMT R4, R27, 0x7632, R4 ;  /* 0x000076321b047816 */ /* 0x004fca0000000004 */
[----:B------:R0:W-:Y:S01]  /*2a1b0*/  @P2 STG.E.U16 [R24.64], R4 ;  /* 0x0000000418002986 */ /* 0x0001e2000c101506 */
[----:B------:R-:W-:-:S03]  /*2a1c0*/  ISETP.LT.AND P2, PT, R29, c[0x0][0x17c], !P0 ;  /* 0x00005f001d007a0c */ /* 0x000fc60004741270 */
[----:B0-----:R-:W2:Y:S04]  /*2a1d0*/  LDL.LU R4, [R1+0x24] ;  /* 0x0000240001047983 */ /* 0x001ea80000300800 */
[----:B------:R-:W3:Y:S04]  /*2a1e0*/  LDL.LU R29, [R1+0x238] ;  /* 0x00023800011d7983 */ /* 0x000ee80000300800 */
[----:B------:R-:W3:Y:S01]  /*2a1f0*/  LDL.LU R25, [R1+0x34] ;  /* 0x0000340001197983 */ /* 0x000ee20000300800 */
[----:B------:R-:W-:Y:S01]  /*2a200*/  ISETP.LT.AND P1, PT, R3, c[0x0][0x17c], !P0 ;  /* 0x00005f0003007a0c */ /* 0x000fe20004721270 */
[----:B------:R-:W-:Y:S01]  /*2a210*/  IMAD R3, R20, 0x2, R8 ;  /* 0x0000000214037824 */ /* 0x000fe200078e0208 */
[----:B------:R-:W-:-:S04]  /*2a220*/  LEA R26, P6, R8, R0, 0x1 ;  /* 0x00000000081a7211 */ /* 0x000fc800078c08ff */
[----:B------:R-:W-:Y:S02]  /*2a230*/  LEA.HI.X.SX32 R27, R8, R2, 0x1, P6 ;  /* 0x00000002081b7211 */ /* 0x000fe400030f0eff */
[----:B------:R-:W-:Y:S02]  /*2a240*/  LEA R24, P6, R3, R0, 0x1 ;  /* 0x0000000003187211 */ /* 0x000fe400078c08ff */
[----:B------:R-:W-:Y:S02]  /*2a250*/  PRMT R16, R9, 0x7632, R16 ;  /* 0x0000763209107816 */ /* 0x000fe40000000010 */
[----:B------:R-:W-:Y:S02]  /*2a260*/  PRMT R13, R13, 0x7632, R13 ;  /* 0x000076320d0d7816 */ /* 0x000fe4000000000d */
[----:B--2---:R-:W-:Y:S01]  /*2a270*/  PRMT R5, R4, 0x7632, R5 ;  /* 0x0000763204057816 */ /* 0x004fe20000000005 */
[----:B------:R-:W-:Y:S01]  /*2a280*/  IMAD R4, R20, 0x2, R3 ;  /* 0x0000000214047824 */ /* 0x000fe200078e0203 */
[----:B---3--:R-:W-:-:S02]  /*2a290*/  PRMT R8, R25, 0x7632, R8 ;  /* 0x0000763219087816 */ /* 0x008fc40000000008 */
[----:B------:R-:W-:Y:S01]  /*2a2a0*/  LEA.HI.X.SX32 R25, R3, R2, 0x1, P6 ;  /* 0x0000000203197211 */ /* 0x000fe200030f0eff */
[----:B------:R-:W-:Y:S02]  /*2a2b0*/  IMAD R3, R20, 0x2, R4 ;  /* 0x0000000214037824 */ /* 0x000fe400078e0204 */
[----:B------:R0:W-:Y:S01]  /*2a2c0*/  @P5 STG.E.U16 [R26.64], R8 ;  /* 0x000000081a005986 */ /* 0x0001e2000c101506 */
[----:B------:R-:W-:-:S03]  /*2a2d0*/  ISETP.LT.AND P5, PT, R12, c[0x0][0x17c], !P0 ;  /* 0x00005f000c007a0c */ /* 0x000fc600047a1270 */
[----:B------:R1:W-:Y:S01]  /*2a2e0*/  @P4 STG.E.U16 [R24.64], R5 ;  /* 0x0000000518004986 */ /* 0x0003e2000c101506 */
[----:B------:R-:W-:Y:S01]  /*2a2f0*/  IMAD R12, R20, 0x2, R3 ;  /* 0x00000002140c7824 */ /* 0x000fe200078e0203 */
[----:B0-----:R-:W-:-:S04]  /*2a300*/  LEA R26, P6, R4, R0, 0x1 ;  /* 0x00000000041a7211 */ /* 0x001fc800078c08ff */
[----:B------:R-:W-:Y:S01]  /*2a310*/  LEA.HI.X.SX32 R27, R4, R2, 0x1, P6 ;  /* 0x00000002041b7211 */ /* 0x000fe200030f0eff */
[----:B-1----:R-:W2:Y:S01]  /*2a320*/  LDL.LU R25, [R1+0x23c] ;  /* 0x00023c0001197983 */ /* 0x002ea20000300800 */
[----:B------:R-:W-:Y:S02]  /*2a330*/  PRMT R5, R5, 0x7632, R5 ;  /* 0x0000763205057816 */ /* 0x000fe40000000005 */
[----:B------:R-:W-:Y:S02]  /*2a340*/  LEA R4, P6, R3, R0, 0x1 ;  /* 0x0000000003047211 */ /* 0x000fe400078c08ff */
[----:B------:R-:W-:Y:S01]  /*2a350*/  ISETP.LT.AND P4, PT, R28, c[0x0][0x17c], !P0 ;  /* 0x00005f001c007a0c */ /* 0x000fe20004781270 */
[----:B------:R0:W-:Y:S04]  /*2a360*/  @P3 STG.E.U16 [R26.64], R5 ;  /* 0x000000051a003986 */ /* 0x0001e8000c101506 */
[----:B------:R-:W3:Y:S01]  /*2a370*/  LDL.LU R28, [R1+0x240] ;  /* 0x00024000011c7983 */ /* 0x000ee20000300800 */
[----:B------:R-:W-:-:S03]  /*2a380*/  ISETP.LT.AND P3, PT, R7, c[0x0][0x17c], !P0 ;  /* 0x00005f0007007a0c */ /* 0x000fc60004761270 */
[----:B------:R-:W3:Y:S01]  /*2a390*/  LDL R24, [R1+0x68] ;  /* 0x0000680001187983 */ /* 0x000ee20000100800 */
[----:B0-----:R-:W-:-:S03]  /*2a3a0*/  LEA.HI.X.SX32 R5, R3, R2, 0x1, P6 ;  /* 0x0000000203057211 */ /* 0x001fc600030f0eff */
[----:B------:R-:W4:Y:S01]  /*2a3b0*/  LDL.LU R7, [R1+0x248] ;  /* 0x0002480001077983 */ /* 0x000f220000300800 */
[----:B------:R-:W-:-:S03]  /*2a3c0*/  LEA R8, P6, R12, R0, 0x1 ;  /* 0x000000000c087211 */ /* 0x000fc600078c08ff */
[----:B------:R-:W4:Y:S01]  /*2a3d0*/  LDL.LU R27, [R1+0x48] ;  /* 0x00004800011b7983 */ /* 0x000f220000300800 */
[----:B------:R-:W-:-:S03]  /*2a3e0*/  LEA.HI.X.SX32 R9, R12, R2, 0x1, P6 ;  /* 0x000000020c097211 */ /* 0x000fc600030f0eff */
[----:B------:R-:W-:Y:S01]  /*2a3f0*/  @P1 STG.E.U16 [R4.64], R16 ;  /* 0x0000001004001986 */ /* 0x000fe2000c101506 */
[----:B------:R-:W-:-:S03]  /*2a400*/  ISETP.LT.AND P1, PT, R29, c[0x0][0x17c], !P0 ;  /* 0x00005f001d007a0c */ /* 0x000fc60004721270 */
[----:B------:R-:W4:Y:S04]  /*2a410*/  LDL.LU R29, [R1+0x24c] ;  /* 0x00024c00011d7983 */ /* 0x000f280000300800 */
[----:B------:R0:W-:Y:S04]  /*2a420*/  @P2 STG.E.U16 [R8.64], R13 ;  /* 0x0000000d08002986 */ /* 0x0001e8000c101506 */
[----:B0-----:R-:W4:Y:S04]  /*2a430*/  LDL.LU R13, [R1+0x244] ;  /* 0x00024400010d7983 */ /* 0x001f280000300800 */
[----:B------:R-:W4:Y:S04]  /*2a440*/  LDL R16, [R1+0x78] ;  /* 0x0000780001107983 */ /* 0x000f280000100800 */
[----:B------:R-:W4:Y:S01]  /*2a450*/  LDL.LU R26, [R1+0x250] ;  /* 0x00025000011a7983 */ /* 0x000f220000300800 */
[----:B------:R-:W-:-:S04]  /*2a460*/  IMAD R3, R20, 0x2, R12 ;  /* 0x0000000214037824 */ /* 0x000fc800078e020c */
[C---:B------:R-:W-:Y:S01]  /*2a470*/  IMAD R9, R20.reuse, 0x2, R3 ;  /* 0x0000000214097824 */ /* 0x040fe200078e0203 */
[----:B------:R-:W-:Y:S02]  /*2a480*/  LEA R4, P6, R3, R0, 0x1 ;  /* 0x0000000003047211 */ /* 0x000fe400078c08ff */
[----:B------:R-:W-:Y:S02]  /*2a490*/  PRMT R17, R17, 0x7632, R17 ;  /* 0x0000763211117816 */ /* 0x000fe40000000011 */
[----:B------:R-:W-:Y:S01]  /*2a4a0*/  LEA.HI.X.SX32 R5, R3, R2, 0x1, P6 ;  /* 0x0000000203057211 */ /* 0x000fe200030f0eff */
[C---:B------:R-:W-:Y:S01]  /*2a4b0*/  IMAD R3, R20.reuse, 0x2, R9 ;  /* 0x0000000214037824 */ /* 0x040fe200078e0209 */
[----:B------:R-:W-:Y:S02]  /*2a4c0*/  LEA R8, P6, R9, R0, 0x1 ;  /* 0x0000000009087211 */ /* 0x000fe400078c08ff */
[----:B------:R-:W-:Y:S01]  /*2a4d0*/  PRMT R21, R21, 0x7632, R21 ;  /* 0x0000763215157816 */ /* 0x000fe20000000015 */
        /* <DEDUP_REMOVED lines=10> */
[----:B--2---:R-:W-:Y:S02]  /*2a580*/  ISETP.LT.AND P2, PT, R25, c[0x0][0x17c], !P0 ;  /* 0x00005f0019007a0c */ /* 0x004fe40004741270 */
[----:B------:R-:W2:Y:S04]  /*2a590*/  LDL.LU R25, [R1+0x254] ;  /* 0x0002540001197983 */ /* 0x000ea80000300800 */
[----:B---3--:R0:W-:Y:S01]  /*2a5a0*/  @P3 STG.E.U16 [R4.64], R24 ;  /* 0x0000001804003986 */ /* 0x0081e2000c101506 */
[----:B------:R-:W-:-:S03]  /*2a5b0*/  ISETP.LT.AND P5, PT, R28, c[0x0][0x17c], !P0 ;  /* 0x00005f001c007a0c */ /* 0x000fc600047a1270 */
[----:B------:R-:W3:Y:S01]  /*2a5c0*/  LDL.LU R28, [R1+0xa8] ;  /* 0x0000a800011c7983 */ /* 0x000ee20000300800 */
[----:B----4-:R-:W-:-:S03]  /*2a5d0*/  ISETP.LT.AND P3, PT, R7, c[0x0][0x17c], !P0 ;  /* 0x00005f0007007a0c */ /* 0x010fc60004761270 */
[----:B------:R-:W4:Y:S01]  /*2a5e0*/  LDL.LU R21, [R1+0x258] ;  /* 0x0002580001157983 */ /* 0x000f220000300800 */
[----:B0-----:R-:W-:-:S03]  /*2a5f0*/  LEA R4, P6, R3, R0, 0x1 ;  /* 0x0000000003047211 */ /* 0x001fc600078c08ff */
[----:B------:R0:W-:Y:S01]  /*2a600*/  @P1 STG.E.U16 [R8.64], R27 ;  /* 0x0000001b08001986 */ /* 0x0001e2000c101506 */
[----:B------:R-:W-:Y:S01]  /*2a610*/  LEA.HI.X.SX32 R5, R3, R2, 0x1, P6 ;  /* 0x0000000203057211 */ /* 0x000fe200030f0eff */
[----:B------:R-:W-:Y:S02]  /*2a620*/  IMAD R3, R20, 0x2, R12 ;  /* 0x0000000214037824 */ /* 0x000fe400078e020c */
[----:B------:R-:W2:Y:S01]  /*2a630*/  LDL R7, [R1+0x98] ;  /* 0x0000980001077983 */ /* 0x000ea20000100800 */
[----:B------:R-:W-:-:S03]  /*2a640*/  ISETP.LT.AND P1, PT, R29, c[0x0][0x17c], !P0 ;  /* 0x00005f001d007a0c */ /* 0x000fc60004721270 */
[----:B------:R-:W2:Y:S01]  /*2a650*/  LDL.LU R17, [R1+0x88] ;  /* 0x0000880001117983 */ /* 0x000ea20000300800 */
[----:B0-----:R-:W-:-:S03]  /*2a660*/  LEA R8, P6, R12, R0, 0x1 ;  /* 0x000000000c087211 */ /* 0x001fc600078c08ff */
[----:B------:R-:W2:Y:S01]  /*2a670*/  LDL.LU R24, [R1+0x260] ;  /* 0x0002600001187983 */ /* 0x000ea20000300800 */
[----:B------:R-:W-:-:S03]  /*2a680*/  LEA.HI.X.SX32 R9, R12, R2, 0x1, P6 ;  /* 0x000000020c097211 */ /* 0x000fc600030f0eff */
[----:B------:R-:W2:Y:S01]  /*2a690*/  LDL.LU R29, [R1+0x8] ;  /* 0x00000800011d7983 */ /* 0x000ea20000300800 */
[----:B------:R-:W-:-:S03]  /*2a6a0*/  ISETP.LT.AND P4, PT, R13, c[0x0][0x17c], !P0 ;  /* 0x00005f000d007a0c */ /* 0x000fc60004781270 */
[----:B------:R-:W2:Y:S04]  /*2a6b0*/  LDL.LU R13, [R1+0x58] ;  /* 0x00005800010d7983 */ /* 0x000ea80000300800 */
[----:B------:R0:W-:Y:S01]  /*2a6c0*/  @P2 STG.E.U16 [R4.64], R16 ;  /* 0x0000001004002986 */ /* 0x0001e2000c101506 */
[----:B------:R-:W-:Y:S01]  /*2a6d0*/  IMAD R12, R20, 0x2, R3 ;  /* 0x00000002140c7824 */ /* 0x000fe200078e0203 */
[----:B------:R-:W-:Y:S02]  /*2a6e0*/  ISETP.LT.AND P2, PT, R26, c[0x0][0x17c], !P0 ;  /* 0x00005f001a007a0c */ /* 0x000fe40004741270 */
[C---:B0-----:R-:W-:Y:S01]  /*2a6f0*/  LEA R4, P6, R3.reuse, R0, 0x1 ;  /* 0x0000000003047211 */ /* 0x041fe200078c08ff */
[----:B------:R-:W2:Y:S03]  /*2a700*/  LDL.LU R16, [R1+0x268] ;  /* 0x0002680001107983 */ /* 0x000ea60000300800 */
[----:B------:R-:W-:Y:S01]  /*2a710*/  LEA.HI.X.SX32 R5, R3, R2, 0x1, P6 ;  /* 0x0000000203057211 */ /* 0x000fe200030f0eff */
[----:B------:R-:W2:Y:S04]  /*2a720*/  LDL.LU R26, [R1+0x38] ;  /* 0x00003800011a7983 */ /* 0x000ea80000300800 */
[----:B------:R-:W2:Y:S04]  /*2a730*/  LDL R3, [R1+0x18] ;  /* 0x0000180001037983 */ /* 0x000ea80000100800 */
[----:B--2---:R0:W-:Y:S01]  /*2a740*/  @P5 STG.E.U16 [R8.64], R3 ;  /* 0x0000000308005986 */ /* 0x0041e2000c101506 */
[----:B------:R-:W-:-:S03]  /*2a750*/  ISETP.LT.AND P5, PT, R25, c[0x0][0x17c], !P0 ;  /* 0x00005f0019007a0c */ /* 0x000fc600047a1270 */
[----:B---3--:R1:W-:Y:S01]  /*2a760*/  @P4 STG.E.U16 [R4.64], R28 ;  /* 0x0000001c04004986 */ /* 0x0083e2000c101506 */
[----:B0-----:R-:W-:Y:S01]  /*2a770*/  LEA R8, P6, R12, R0, 0x1 ;  /* 0x000000000c087211 */ /* 0x001fe200078c08ff */
[----:B------:R-:W-:Y:S02]  /*2a780*/  IMAD R3, R20, 0x2, R12 ;  /* 0x0000000214037824 */ /* 0x000fe400078e020c */
[----:B------:R-:W2:Y:S01]  /*2a790*/  LDL.LU R25, [R1+0x28] ;  /* 0x0000280001197983 */ /* 0x000ea20000300800 */
[----:B------:R-:W-:Y:S02]  /*2a7a0*/  LEA.HI.X.SX32 R9, R12, R2, 0x1, P6 ;  /* 0x000000020c097211 */ /* 0x000fe400030f0eff */
[----:B-1----:R-:W-:Y:S01]  /*2a7b0*/  LEA R4, P6, R3, R0, 0x1 ;  /* 0x0000000003047211 */ /* 0x002fe200078c08ff */
[----:B------:R-:W-:Y:S01]  /*2a7c0*/  IMAD R12, R20, 0x2, R3 ;  /* 0x00000002140c7824 */ /* 0x000fe200078e0203 */
[----:B----4-:R-:W-:Y:S02]  /*2a7d0*/  ISETP.LT.AND P4, PT, R21, c[0x0][0x17c], !P0 ;  /* 0x00005f0015007a0c */ /* 0x010fe40004781270 */
[----:B------:R-:W3:Y:S01]  /*2a7e0*/  LDL.LU R21, [R1+0x270] ;  /* 0x0002700001157983 */ /* 0x000ee20000300800 */
[----:B------:R-:W-:-:S03]  /*2a7f0*/  LEA.HI.X.SX32 R5, R3, R2, 0x1, P6 ;  /* 0x0000000203057211 */ /* 0x000fc600030f0eff */
[----:B------:R-:W4:Y:S04]  /*2a800*/  LDL.LU R3, [R1+0x25c] ;  /* 0x00025c0001037983 */ /* 0x000f280000300800 */
[----:B------:R0:W-:Y:S04]  /*2a810*/  @P3 STG.E.U16 [R8.64], R7 ;  /* 0x0000000708003986 */ /* 0x0001e8000c101506 */
[----:B------:R1:W-:Y:S01]  /*2a820*/  @P1 STG.E.U16 [R4.64], R17 ;  /* 0x0000001104001986 */ /* 0x0003e2000c101506 */
[----:B0-----:R-:W-:-:S03]  /*2a830*/  LEA R8, P6, R12, R0, 0x1 ;  /* 0x000000000c087211 */ /* 0x001fc600078c08ff */
[----:B------:R-:W2:Y:S01]  /*2a840*/  LDL.LU R7, [R1+0x980] ;  /* 0x0009800001077983 */ /* 0x000ea20000300800 */
[----:B------:R-:W-:Y:S02]  /*2a850*/  LEA.HI.X.SX32 R9, R12, R2, 0x1, P6 ;  /* 0x000000020c097211 */ /* 0x000fe400030f0eff */
[----:B------:R-:W-:Y:S02]  /*2a860*/  ISETP.LT.AND P1, PT, R24, c[0x0][0x17c], !P0 ;  /* 0x00005f0018007a0c */ /* 0x000fe40004721270 */
[----:B------:R-:W2:Y:S01]  /*2a870*/  LDL.LU R24, [R1+0x278] ;  /* 0x0002780001187983 */ /* 0x000ea20000300800 */
[----:B----4-:R-:W-:Y:S01]  /*2a880*/  ISETP.LT.AND P3, PT, R3, c[0x0][0x17c], !P0 ;  /* 0x00005f0003007a0c */ /* 0x010fe20004761270 */
[----:B------:R-:W-:-:S05]  /*2a890*/  IMAD R3, R20, 0x2, R12 ;  /* 0x0000000214037824 */ /* 0x000fca00078e020c */
[----:B-1----:R-:W-:Y:S01]  /*2a8a0*/  LEA R4, P6, R3, R0, 0x1 ;  /* 0x0000000003047211 */ /* 0x002fe200078c08ff */
[----:B------:R-:W-:-:S03]  /*2a8b0*/  IMAD R12, R20, 0x2, R3 ;  /* 0x00000002140c7824 */ /* 0x000fc600078e0203 */
[----:B------:R-:W-:Y:S02]  /*2a8c0*/  LEA.HI.X.SX32 R5, R3, R2, 0x1, P6 ;  /* 0x0000000203057211 */ /* 0x000fe400030f0eff */
[----:B------:R-:W4:Y:S04]  /*2a8d0*/  LDL.LU R3, [R1+0x264] ;  /* 0x0002640001037983 */ /* 0x000f280000300800 */
[----:B------:R0:W-:Y:S04]  /*2a8e0*/  @P2 STG.E.U16 [R8.64], R29 ;  /* 0x0000001d08002986 */ /* 0x0001e8000c101506 */
[----:B------:R1:W-:Y:S01]  /*2a8f0*/  @P5 STG.E.U16 [R4.64], R13 ;  /* 0x0000000d04005986 */ /* 0x0003e2000c101506 */
[----:B0-----:R-:W-:-:S04]  /*2a900*/  LEA R8, P6, R12, R0, 0x1 ;  /* 0x000000000c087211 */ /* 0x001fc800078c08ff */
[----:B------:R-:W-:Y:S02]  /*2a910*/  LEA.HI.X.SX32 R9, R12, R2, 0x1, P6 ;  /* 0x000000020c097211 */ /* 0x000fe400030f0eff */
[----:B------:R-:W-:Y:S02]  /*2a920*/  ISETP.LT.AND P5, PT, R16, c[0x0][0x17c], !P0 ;  /* 0x00005f0010007a0c */ /* 0x000fe400047a1270 */
[----:B------:R-:W3:Y:S01]  /*2a930*/  LDL.LU R16, [R1+0x284] ;  /* 0x0002840001107983 */ /* 0x000ee20000300800 */
[----:B----4-:R-:W-:Y:S01]  /*2a940*/  ISETP.LT.AND P2, PT, R3, c[0x0][0x17c], !P0 ;  /* 0x00005f0003007a0c */ /* 0x010fe20004741270 */
[----:B------:R-:W-:-:S05]  /*2a950*/  IMAD R3, R20, 0x2, R12 ;  /* 0x0000000214037824 */ /* 0x000fca00078e020c */
[----:B-1----:R-:W-:Y:S01]  /*2a960*/  LEA R4, P6, R3, R0, 0x1 ;  /* 0x0000000003047211 */ /* 0x002fe200078c08ff */
[----:B------:R-:W-:-:S03]  /*2a970*/  IMAD R12, R20, 0x2, R3 ;  /* 0x00000002140c7824 */ /* 0x000fc600078e0203 */
[----:B------:R-:W-:Y:S02]  /*2a980*/  LEA.HI.X.SX32 R5, R3, R2, 0x1, P6 ;  /* 0x0000000203057211 */ /* 0x000fe400030f0eff */
[----:B------:R-:W4:Y:S04]  /*2a990*/  LDL.LU R3, [R1+0x26c] ;  /* 0x00026c0001037983 */ /* 0x000f280000300800 */
[----:B------:R0:W-:Y:S04]  /*2a9a0*/  @P4 STG.E.U16 [R8.64], R26 ;  /* 0x0000001a08004986 */ /* 0x0001e8000c101506 */
[----:B--2---:R1:W-:Y:S01]  /*2a9b0*/  @P3 STG.E.U16 [R4.64], R25 ;  /* 0x0000001904003986 */ /* 0x0043e2000c101506 */
[----:B0-----:R-:W-:-:S04]  /*2a9c0*/  LEA R8, P6, R12, R0, 0x1 ;  /* 0x000000000c087211 */ /* 0x001fc800078c08ff */
[----:B------:R-:W-:Y:S02]  /*2a9d0*/  LEA.HI.X.SX32 R9, R12, R2, 0x1, P6 ;  /* 0x000000020c097211 */ /* 0x000fe400030f0eff */
[----:B---3--:R-:W-:Y:S02]  /*2a9e0*/  ISETP.LT.AND P3, PT, R21, c[0x0][0x17c], !P0 ;  /* 0x00005f0015007a0c */ /* 0x008fe40004761270 */
[----:B------:R-:W2:Y:S01]  /*2a9f0*/  LDL.LU R21, [R1+0x288] ;  /* 0x0002880001157983 */ /* 0x000ea20000300800 */
[----:B----4-:R-:W-:Y:S01]  /*2aa00*/  ISETP.LT.AND P4, PT, R3, c[0x0][0x17c], !P0 ;  /* 0x00005f0003007a0c */ /* 0x010fe20004781270 */
[----:B------:R-:W-:-:S05]  /*2aa10*/  IMAD R3, R20, 0x2, R12 ;  /* 0x0000000214037824 */ /* 0x000fca00078e020c */
[----:B-1----:R-:W-:Y:S01]  /*2aa20*/  LEA R4, P6, R3, R0, 0x1 ;  /* 0x0000000003047211 */ /* 0x002fe200078c08ff */
[----:B------:R-:W-:-:S03]  /*2aa30*/  IMAD R12, R20, 0x2, R3 ;  /* 0x00000002140c7824 */ /* 0x000fc600078e0203 */
[----:B------:R-:W-:Y:S02]  /*2aa40*/  LEA.HI.X.SX32 R5, R3, R2, 0x1, P6 ;  /* 0x0000000203057211 */ /* 0x000fe400030f0eff */
[----:B------:R-:W3:Y:S04]  /*2aa50*/  LDL.LU R3, [R1+0x274] ;  /* 0x0002740001037983 */ /* 0x000ee80000300800 */
[----:B------:R0:W-:Y:S04]  /*2aa60*/  @P1 STG.E.U16 [R8.64], R6 ;  /* 0x0000000608001986 */ /* 0x0001e8000c101506 */
[----:B------:R1:W-:Y:S01]  /*2aa70*/  @P2 STG.E.U16 [R4.64], R10 ;  /* 0x0000000a04002986 */ /* 0x0003e2000c101506 */
[----:B0-----:R-:W-:-:S04]  /*2aa80*/  LEA R8, P6, R12, R0, 0x1 ;  /* 0x000000000c087211 */ /* 0x001fc800078c08ff */
[----:B------:R-:W-:Y:S02]  /*2aa90*/  LEA.HI.X.SX32 R9, R12, R2, 0x1, P6 ;  /* 0x000000020c097211 */ /* 0x000fe400030f0eff */
[----:B------:R-:W-:Y:S02]  /*2aaa0*/  ISETP.LT.AND P2, PT, R24, c[0x0][0x17c], !P0 ;  /* 0x00005f0018007a0c */ /* 0x000fe40004741270 */
[----:B------:R-:W4:Y:S01]  /*2aab0*/  LDL.LU R24, [R1+0x28c] ;  /* 0x00028c0001187983 */ /* 0x000f220000300800 */
[----:B---3--:R-:W-:Y:S01]  /*2aac0*/  ISETP.LT.AND P1, PT, R3, c[0x0][0x17c], !P0 ;  /* 0x00005f0003007a0c */ /* 0x008fe20004721270 */
[----:B------:R-:W-:-:S05]  /*2aad0*/  IMAD R3, R20, 0x2, R12 ;  /* 0x0000000214037824 */ /* 0x000fca00078e020c */
[----:B-1----:R-:W-:Y:S01]  /*2aae0*/  LEA R4, P6, R3, R0, 0x1 ;  /* 0x0000000003047211 */ /* 0x002fe200078c08ff */
[----:B------:R-:W-:-:S03]  /*2aaf0*/  IMAD R12, R20, 0x2, R3 ;  /* 0x00000002140c7824 */ /* 0x000fc600078e0203 */
[----:B------:R-:W-:Y:S02]  /*2ab00*/  LEA.HI.X.SX32 R5, R3, R2, 0x1, P6 ;  /* 0x0000000203057211 */ /* 0x000fe400030f0eff */
[----:B------:R-:W3:Y:S04]  /*2ab10*/  LDL.LU R3, [R1+0x27c] ;  /* 0x00027c0001037983 */ /* 0x000ee80000300800 */
[----:B------:R0:W-:Y:S02]  /*2ab20*/  @P5 STG.E.U16 [R8.64], R14 ;  /* 0x0000000e08005986 */ /* 0x0001e4000c101506 */
[----:B0-----:R-:W-:-:S04]  /*2ab30*/  LEA R8, P6, R12, R0, 0x1 ;  /* 0x000000000c087211 */ /* 0x001fc800078c08ff */
[----:B------:R-:W-:Y:S02]  /*2ab40*/  LEA.HI.X.SX32 R9, R12, R2, 0x1, P6 ;  /* 0x000000020c097211 */ /* 0x000fe400030f0eff */
[----:B---3--:R-:W-:Y:S01]  /*2ab50*/  ISETP.LT.AND P5, PT, R3, c[0x0][0x17c], !P0 ;  /* 0x00005f0003007a0c */ /* 0x008fe200047a1270 */
[----:B------:R-:W-:Y:S02]  /*2ab60*/  IMAD R3, R20, 0x2, R12 ;  /* 0x0000000214037824 */ /* 0x000fe400078e020c */
[----:B------:R-:W3:Y:S04]  /*2ab70*/  LDL.LU R12, [R1+0x280] ;  /* 0x00028000010c7983 */ /* 0x000ee80000300800 */
[----:B------:R0:W-:Y:S04]  /*2ab80*/  @P4 STG.E.U16 [R4.64], R18 ;  /* 0x0000001204004986 */ /* 0x0001e8000c101506 */
[----:B------:R1:W-:Y:S01]  /*2ab90*/  @P3 STG.E.U16 [R8.64], R22 ;  /* 0x0000001608003986 */ /* 0x0003e2000c101506 */
[----:B------:R-:W-:-:S03]  /*2aba0*/  ISETP.LT.AND P3, PT, R16, c[0x0][0x17c], !P0 ;  /* 0x00005f0010007a0c */ /* 0x000fc60004761270 */
[----:B------:R-:W2:Y:S01]  /*2abb0*/  LDL.LU R16, [R1+0x294] ;  /* 0x0002940001107983 */ /* 0x000ea20000300800 */
[----:B0-----:R-:W-:-:S04]  /*2abc0*/  LEA R4, P6, R3, R0, 0x1 ;  /* 0x0000000003047211 */ /* 0x001fc800078c08ff */
[----:B------:R-:W-:Y:S02]  /*2abd0*/  LEA.HI.X.SX32 R5, R3, R2, 0x1, P6 ;  /* 0x0000000203057211 */ /* 0x000fe400030f0eff */
[----:B---3--:R-:W-:Y:S01]  /*2abe0*/  ISETP.LT.AND P4, PT, R12, c[0x0][0x17c], !P0 ;  /* 0x00005f000c007a0c */ /* 0x008fe20004781270 */
[----:B------:R-:W-:Y:S02]  /*2abf0*/  IMAD R12, R20, 0x2, R3 ;  /* 0x00000002140c7824 */ /* 0x000fe400078e0203 */
[----:B------:R-:W3:Y:S03]  /*2ac00*/  LDL.LU R3, [R1+0x68] ;  /* 0x0000680001037983 */ /* 0x000ee60000300800 */
[----:B-1----:R-:W-:Y:S02]  /*2ac10*/  LEA R8, P6, R12, R0, 0x1 ;  /* 0x000000000c087211 */ /* 0x002fe400078c08ff */
[----:B------:R-:W-:-:S02]  /*2ac20*/  PRMT R6, R27, 0x7632, R6 ;  /* 0x000076321b067816 */ /* 0x000fc40000000006 */
[----:B------:R-:W-:Y:S01]  /*2ac30*/  LEA.HI.X.SX32 R9, R12, R2, 0x1, P6 ;  /* 0x000000020c097211 */ /* 0x000fe200030f0eff */
[----:B------:R-:W2:Y:S01]  /*2ac40*/  LDL.LU R27, [R1+0x298] ;  /* 0x00029800011b7983 */ /* 0x000ea20000300800 */
[----:B---3--:R-:W-:Y:S01]  /*2ac50*/  PRMT R10, R3, 0x7632, R10 ;  /* 0x00007632030a7816 */ /* 0x008fe2000000000a */
[----:B------:R-:W-:Y:S02]  /*2ac60*/  IMAD R3, R20, 0x2, R12 ;  /* 0x0000000214037824 */ /* 0x000fe400078e020c */
[----:B------:R-:W3:Y:S04]  /*2ac70*/  LDL.LU R12, [R1+0x18] ;  /* 0x00001800010c7983 */ /* 0x000ee80000300800 */
[----:B------:R-:W-:Y:S01]  /*2ac80*/  @P1 STG.E.U16 [R4.64], R10 ;  /* 0x0000000a04001986 */ /* 0x000fe2000c101506 */
[----:B--2---:R-:W-:-:S03]  /*2ac90*/  ISETP.LT.AND P1, PT, R21, c[0x0][0x17c], !P0 ;  /* 0x00005f0015007a0c */ /* 0x004fc60004721270 */
[----:B------:R-:W2:Y:S04]  /*2aca0*/  LDL.LU R21, [R1+0x29c] ;  /* 0x00029c0001157983 */ /* 0x000ea80000300800 */
[----:B------:R0:W-:Y:S04]  /*2acb0*/  @P2 STG.E.U16 [R8.64], R6 ;  /* 0x0000000608002986 */ /* 0x0001e8000c101506 */
[----:B0-----:R-:W2:Y:S01]  /*2acc0*/  LDL.LU R8, [R1+0x78] ;  /* 0x0000780001087983 */ /* 0x001ea20000300800 */
[----:B------:R-:W-:-:S04]  /*2acd0*/  LEA R4, P6, R3, R0, 0x1 ;  /* 0x0000000003047211 */ /* 0x000fc800078c08ff */
[----:B------:R-:W-:Y:S02]  /*2ace0*/  LEA.HI.X.SX32 R5, R3, R2, 0x1, P6 ;  /* 0x0000000203057211 */ /* 0x000fe400030f0eff */
[----:B----4-:R-:W-:Y:S02]  /*2acf0*/  ISETP.LT.AND P2, PT, R24, c[0x0][0x17c], !P0 ;  /* 0x00005f0018007a0c */ /* 0x010fe40004741270 */
[----:B------:R-:W4:Y:S01]  /*2ad00*/  LDL.LU R24, [R1+0x2a0] ;  /* 0x0002a00001187983 */ /* 0x000f220000300800 */
[----:B--2---:R-:W-:-:S05]  /*2ad10*/  PRMT R6, R8, 0x7632, R6 ;  /* 0x0000763208067816 */ /* 0x004fca0000000006 */
[----:B------:R0:W-:Y:S04]  /*2ad20*/  @P5 STG.E.U16 [R4.64], R6 ;  /* 0x0000000604005986 */ /* 0x0001e8000c101506 */
[----:B0-----:R-:W2:Y:S01]  /*2ad30*/  LDL.LU R5, [R1+0x290] ;  /* 0x0002900001057983 */ /* 0x001ea20000300800 */
[----:B------:R-:W-:-:S04]  /*2ad40*/  IMAD R9, R20, 0x2, R3 ;  /* 0x0000000214097824 */ /* 0x000fc800078e0203 */
[----:B------:R-:W-:Y:S01]  /*2ad50*/  IMAD R3, R20, 0x2, R9 ;  /* 0x0000000214037824 */ /* 0x000fe200078e0209 */
[----:B------:R-:W-:-:S04]  /*2ad60*/  LEA R8, P6, R9, R0, 0x1 ;  /* 0x0000000009087211 */ /* 0x000fc800078c08ff */
[----:B------:R-:W-:Y:S02]  /*2ad70*/  LEA.HI.X.SX32 R9, R9, R2, 0x1, P6 ;  /* 0x0000000209097211 */ /* 0x000fe400030f0eff */
[----:B------:R-:W-:Y:S02]  /*2ad80*/  LEA R4, P6, R3, R0, 0x1 ;  /* 0x0000000003047211 */ /* 0x000fe400078c08ff */
[----:B---3--:R-:W-:Y:S01]  /*2ad90*/  PRMT R10, R12, 0x7632, R10 ;  /* 0x000076320c0a7816 */ /* 0x008fe2000000000a */
[----:B------:R-:W-:Y:S01]  /*2ada0*/  IMAD R12, R20, 0x2, R3 ;  /* 0x00000002140c7824 */ /* 0x000fe200078e0203 */
[----:B------:R-:W-:Y:S02]  /*2adb0*/  PRMT R6, R28, 0x7632, R6 ;  /* 0x000076321c067816 */ /* 0x000fe40000000006 */
[----:B------:R-:W3:Y:S01]  /*2adc0*/  LDL.LU R28, [R1+0x2ac] ;  /* 0x0002ac00011c7983 */ /* 0x000ee20000300800 */
[----:B--2---:R-:W-:Y:S02]  /*2add0*/  ISETP.LT.AND P5, PT, R5, c[0x0][0x17c], !P0 ;  /* 0x00005f0005007a0c */ /* 0x004fe400047a1270 */
[----:B------:R-:W-:-:S02]  /*2ade0*/  LEA.HI.X.SX32 R5, R3, R2, 0x1, P6 ;  /* 0x0000000203057211 */ /* 0x000fc400030f0eff */
[----:B------:R-:W2:Y:S04]  /*2adf0*/  LDL.LU R3, [R1+0x98] ;  /* 0x0000980001037983 */ /* 0x000ea80000300800 */
[----:B------:R0:W-:Y:S04]  /*2ae00*/  @P4 STG.E.U16 [R8.64], R10 ;  /* 0x0000000a08004986 */ /* 0x0001e8000c101506 */
[----:B------:R1:W-:Y:S01]  /*2ae10*/  @P3 STG.E.U16 [R4.64], R6 ;  /* 0x0000000604003986 */ /* 0x0003e2000c101506 */
[----:B0-----:R-:W-:-:S04]  /*2ae20*/  LEA R8, P6, R12, R0, 0x1 ;  /* 0x000000000c087211 */ /* 0x001fc800078c08ff */
[----:B------:R-:W-:Y:S02]  /*2ae30*/  LEA.HI.X.SX32 R9, R12, R2, 0x1, P6 ;  /* 0x000000020c097211 */ /* 0x000fe400030f0eff */
[----:B------:R-:W-:Y:S02]  /*2ae40*/  ISETP.LT.AND P4, PT, R16, c[0x0][0x17c], !P0 ;  /* 0x00005f0010007a0c */ /* 0x000fe40004781270 */
[----:B------:R-:W3:Y:S01]  /*2ae50*/  LDL.LU R16, [R1+0x2b0] ;  /* 0x0002b00001107983 */ /* 0x000ee20000300800 */
[----:B------:R-:W-:-:S03]  /*2ae60*/  ISETP.LT.AND P3, PT, R27, c[0x0][0x17c], !P0 ;  /* 0x00005f001b007a0c */ /* 0x000fc60004761270 */
[----:B------:R-:W3:Y:S01]  /*2ae70*/  LDL.LU R27, [R1+0x2b8] ;  /* 0x0002b800011b7983 */ /* 0x000ee20000300800 */
[----:B-1----:R-:W-:Y:S01]  /*2ae80*/  IMAD R5, R20, 0x2, R12 ;  /* 0x0000000214057824 */ /* 0x002fe200078e020c */
[----:B--2---:R-:W-:-:S05]  /*2ae90*/  PRMT R6, R3, 0x7632, R6 ;  /* 0x0000763203067816 */ /* 0x004fca0000000006 */
[----:B------:R0:W-:Y:S02]  /*2aea0*/  @P1 STG.E.U16 [R8.64], R6 ;  /* 0x0000000608001986 */ /* 0x0001e4000c101506 */
[----:B0-----:R-:W-:Y:S02]  /*2aeb0*/  PRMT R6, R29, 0x7632, R6 ;  /* 0x000076321d067816 */ /* 0x001fe40000000006 */
[----:B------:R-:W2:Y:S01]  /*2aec0*/  LDL.LU R29, [R1+0x2bc] ;  /* 0x0002bc00011d7983 */ /* 0x000ea20000300800 */
[C---:B------:R-:W-:Y:S01]  /*2aed0*/  IMAD R3, R20.reuse, 0x2, R5 ;  /* 0x0000000214037824 */ /* 0x040fe200078e0205 */
[----:B------:R-:W-:Y:S02]  /*2aee0*/  LEA R4, P6, R5, R0, 0x1 ;  /* 0x0000000005047211 */ /* 0x000fe400078c08ff */
[----:B------:R-:W-:Y:S02]  /*2aef0*/  PRMT R10, R17, 0x7632, R10 ;  /* 0x00007632110a7816 */ /* 0x000fe4000000000a */
[----:B------:R-:W-:Y:S01]  /*2af00*/  LEA.HI.X.SX32 R5, R5, R2, 0x1, P6 ;  /* 0x0000000205057211 */ /* 0x000fe200030f0eff */
[----:B------:R-:W-:Y:S01]  /*2af10*/  IMAD R12, R20, 0x2, R3 ;  /* 0x00000002140c7824 */ /* 0x000fe200078e0203 */
[----:B------:R-:W-:-:S03]  /*2af20*/  LEA R8, P6, R3, R0, 0x1 ;  /* 0x0000000003087211 */ /* 0x000fc600078c08ff */
[----:B------:R0:W-:Y:S01]  /*2af30*/  @P2 STG.E.U16 [R4.64], R10 ;  /* 0x0000000a04002986 */ /* 0x0001e2000c101506 */
[----:B------:R-:W-:Y:S01]  /*2af40*/  LEA.HI.X.SX32 R9, R3, R2, 0x1, P6 ;  /* 0x0000000203097211 */ /* 0x000fe200030f0eff */
[----:B------:R-:W-:Y:S01]  /*2af50*/  IMAD R3, R20, 0x2, R12 ;  /* 0x0000000214037824 */ /* 0x000fe200078e020c */
[----:B------:R-:W-:-:S03]  /*2af60*/  ISETP.LT.AND P1, PT, R21, c[0x0][0x17c], !P0 ;  /* 0x00005f0015007a0c */ /* 0x000fc60004721270 */
[----:B------:R1:W-:Y:S01]  /*2af70*/  @P5 STG.E.U16 [R8.64], R6 ;  /* 0x0000000608005986 */ /* 0x0003e2000c101506 */
[----:B0-----:R-:W-:-:S04]  /*2af80*/  LEA R4, P6, R12, R0, 0x1 ;  /* 0x000000000c047211 */ /* 0x001fc800078c08ff */
[----:B------:R-:W-:Y:S01]  /*2af90*/  LEA.HI.X.SX32 R5, R12, R2, 0x1, P6 ;  /* 0x000000020c057211 */ /* 0x000fe200030f0eff */
[----:B------:R-:W-:Y:S01]  /*2afa0*/  IMAD R12, R20, 0x2, R3 ;  /* 0x00000002140c7824 */ /* 0x000fe200078e0203 */
[----:B-1----:R-:W-:Y:S02]  /*2afb0*/  PRMT R6, R13, 0x7632, R6 ;  /* 0x000076320d067816 */ /* 0x002fe40000000006 */
[----:B------:R-:W-:-:S03]  /*2afc0*/  LEA R8, P6, R3, R0, 0x1 ;  /* 0x0000000003087211 */ /* 0x000fc600078c08ff */
[----:B------:R0:W-:Y:S01]  /*2afd0*/  @P4 STG.E.U16 [R4.64], R6 ;  /* 0x0000000604004986 */ /* 0x0001e2000c101506 */
[----:B------:R-:W-:Y:S02]  /*2afe0*/  LEA.HI.X.SX32 R9, R3, R2, 0x1, P6 ;  /* 0x0000000203097211 */ /* 0x000fe400030f0eff */
[----:B------:R-:W-:Y:S02]  /*2aff0*/  PRMT R10, R26, 0x7632, R10 ;  /* 0x000076321a0a7816 */ /* 0x000fe4000000000a */
[----:B----4-:R-:W-:Y:S02]  /*2b000*/  ISETP.LT.AND P2, PT, R24, c[0x0][0x17c], !P0 ;  /* 0x00005f0018007a0c */ /* 0x010fe40004741270 */
[----:B------:R-:W4:Y:S01]  /*2b010*/  LDL.LU R24, [R1+0x2c0] ;  /* 0x0002c00001187983 */ /* 0x000f220000300800 */
[----:B0-----:R-:W-:Y:S02]  /*2b020*/  LEA R4, P6, R12, R0, 0x1 ;  /* 0x000000000c047211 */ /* 0x001fe400078c08ff */
[----:B------:R-:W-:-:S02]  /*2b030*/  PRMT R6, R25, 0x7632, R6 ;  /* 0x0000763219067816 */ /* 0x000fc40000000006 */
[----:B------:R-:W-:Y:S02]  /*2b040*/  LEA.HI.X.SX32 R5, R12, R2, 0x1, P6 ;  /* 0x000000020c057211 */ /* 0x000fe400030f0eff */
[----:B---3--:R-:W-:Y:S01]  /*2b050*/  ISETP.LT.AND P5, PT, R28, c[0x0][0x17c], !P0 ;  /* 0x00005f001c007a0c */ /* 0x008fe200047a1270 */
[----:B------:R-:W-:Y:S04]  /*2b060*/  @P3 STG.E.U16 [R8.64], R10 ;  /* 0x0000000a08003986 */ /* 0x000fe8000c101506 */
[----:B------:R-:W3:Y:S04]  /*2b070*/  LDL.LU R28, [R1+0x2c4] ;  /* 0x0002c400011c7983 */ /* 0x000ee80000300800 */
[----:B------:R-:W3:Y:S04]  /*2b080*/  LDL.LU R25, [R1+0x2c8] ;  /* 0x0002c80001197983 */ /* 0x000ee80000300800 */
[----:B------:R0:W-:Y:S01]  /*2b090*/  @P1 STG.E.U16 [R4.64], R6 ;  /* 0x0000000604001986 */ /* 0x0001e2000c101506 */
[----:B--2---:R-:W-:-:S03]  /*2b0a0*/  ISETP.LT.AND P1, PT, R29, c[0x0][0x17c], !P0 ;  /* 0x00005f001d007a0c */ /* 0x004fc60004721270 */
[----:B------:R-:W2:Y:S01]  /*2b0b0*/  LDL.LU R29, [R1+0x2cc] ;  /* 0x0002cc00011d7983 */ /* 0x000ea20000300800 */
[----:B------:R-:W-:Y:S01]  /*2b0c0*/  IMAD R3, R20, 0x2, R12 ;  /* 0x0000000214037824 */ /* 0x000fe200078e020c */
[----:B0-----:R-:W-:Y:S02]  /*2b0d0*/  PRMT R6, R6, 0x7632, R6 ;  /* 0x0000763206067816 */ /* 0x001fe40000000006 */
[----:B------:R-:W-:Y:S01]  /*2b0e0*/  ISETP.LT.AND P4, PT, R16, c[0x0][0x17c], !P0 ;  /* 0x00005f0010007a0c */ /* 0x000fe20004781270 */
[C---:B------:R-:W-:Y:S01]  /*2b0f0*/  IMAD R5, R20.reuse, 0x2, R3 ;  /* 0x0000000214057824 */ /* 0x040fe200078e0203 */
[C---:B------:R-:W-:Y:S01]  /*2b100*/  LEA R8, P6, R3.reuse, R0, 0x1 ;  /* 0x0000000003087211 */ /* 0x040fe200078c08ff */
[----:B------:R-:W2:Y:S03]  /*2b110*/  LDL.LU R26, [R1+0x2d0] ;  /* 0x0002d000011a7983 */ /* 0x000ea60000300800 */
[----:B------:R-:W-:Y:S01]  /*2b120*/  LEA.HI.X.SX32 R9, R3, R2, 0x1, P6 ;  /* 0x0000000203097211 */ /* 0x000fe200030f0eff */
[----:B------:R-:W-:Y:S01]  /*2b130*/  IMAD R3, R20, 0x2, R5 ;  /* 0x0000000214037824 */ /* 0x000fe200078e0205 */
[----:B------:R-:W-:Y:S01]  /*2b140*/  LEA R4, P6, R5, R0, 0x1 ;  /* 0x0000000005047211 */ /* 0x000fe200078c08ff */
[----:B------:R-:W2:Y:S01]  /*2b150*/  LDL.LU R21, [R1+0x6c] ;  /* 0x00006c0001157983 */ /* 0x000ea20000300800 */
[----:B------:R-:W-:-:S02]  /*2b160*/  PRMT R10, R10, 0x7632, R10 ;  /* 0x000076320a0a7816 */ /* 0x000fc4000000000a */
[----:B------:R-:W-:Y:S01]  /*2b170*/  LEA.HI.X.SX32 R5, R5, R2, 0x1, P6 ;  /* 0x0000000205057211 */ /* 0x000fe200030f0eff */
[----:B------:R0:W-:Y:S01]  /*2b180*/  @P2 STG.E.U16 [R8.64], R6 ;  /* 0x0000000608002986 */ /* 0x0001e2000c101506 */
[----:B------:R-:W-:Y:S02]  /*2b190*/  ISETP.LT.AND P3, PT, R27, c[0x0][0x17c], !P0 ;  /* 0x00005f001b007a0c */ /* 0x000fe40004761270 */
[----:B------:R-:W-:Y:S01]  /*2b1a0*/  PRMT R14, R14, 0x7632, R14 ;  /* 0x000076320e0e7816 */ /* 0x000fe2000000000e */
[----:B------:R1:W-:Y:S01]  /*2b1b0*/  @P5 STG.E.U16 [R4.64], R10 ;  /* 0x0000000a04005986 */ /* 0x0003e2000c101506 */
[----:B0-----:R-:W-:Y:S01]  /*2b1c0*/  LEA R8, P6, R3, R0, 0x1 ;  /* 0x0000000003087211 */ /* 0x001fe200078c08ff */
[----:B------:R-:W-:-:S03]  /*2b1d0*/  IMAD R6, R20, 0x2, R3 ;  /* 0x0000000214067824 */ /* 0x000fc600078e0203 */
[----:B------:R-:W-:Y:S01]  /*2b1e0*/  LEA.HI.X.SX32 R9, R3, R2, 0x1, P6 ;  /* 0x0000000203097211 */ /* 0x000fe200030f0eff */
[----:B------:R-:W-:Y:S01]  /*2b1f0*/  IMAD R3, R20, 0x2, R6 ;  /* 0x0000000214037824 */ /* 0x000fe200078e0206 */
[----:B-1----:R-:W-:-:S03]  /*2b200*/  LEA R4, P6, R6, R0, 0x1 ;  /* 0x0000000006047211 */ /* 0x002fc600078c08ff */
[----:B------:R0:W-:Y:S01]  /*2b210*/  @P4 STG.E.U16 [R8.64], R14 ;  /* 0x0000000e08004986 */ /* 0x0001e2000c101506 */
[----:B------:R-:W-:Y:S02]  /*2b220*/  LEA.HI.X.SX32 R5, R6, R2, 0x1, P6 ;  /* 0x0000000206057211 */ /* 0x000fe400030f0eff */
[----:B------:R-:W-:Y:S02]  /*2b230*/  PRMT R18, R18, 0x7632, R18 ;  /* 0x0000763212127816 */ /* 0x000fe40000000012 */
[----:B----4-:R-:W-:Y:S02]  /*2b240*/  ISETP.LT.AND P2, PT, R24, c[0x0][0x17c], !P0 ;  /* 0x00005f0018007a0c */ /* 0x010fe40004741270 */
[----:B------:R-:W4:Y:S01]  /*2b250*/  LDL.LU R24, [R1+0x2d4] ;  /* 0x0002d40001187983 */ /* 0x000f220000300800 */
[----:B------:R-:W-:Y:S02]  /*2b260*/  PRMT R22, R22, 0x7632, R22 ;  /* 0x0000763216167816 */ /* 0x000fe40000000016 */
[C---:B0-----:R-:W-:Y:S01]  /*2b270*/  LEA R8, P6, R3.reuse, R0, 0x1 ;  /* 0x0000000003087211 */ /* 0x041fe200078c08ff */
[----:B------:R-:W-:Y:S03]  /*2b280*/  @P3 STG.E.U16 [R4.64], R18 ;  /* 0x0000001204003986 */ /* 0x000fe6000c101506 */
[----:B------:R-:W-:-:S02]  /*2b290*/  LEA.HI.X.SX32 R9, R3, R2, 0x1, P6 ;  /* 0x0000000203097211 */ /* 0x000fc400030f0eff */
[----:B---3--:R-:W-:Y:S02]  /*2b2a0*/  ISETP.LT.AND P5, PT, R28, c[0x0][0x17c], !P0 ;  /* 0x00005f001c007a0c */ /* 0x008fe400047a1270 */
[----:B------:R-:W3:Y:S01]  /*2b2b0*/  LDL.LU R28, [R1+0x2d8] ;  /* 0x0002d800011c7983 */ /* 0x000ee20000300800 */
[----:B------:R-:W-:-:S03]  /*2b2c0*/  ISETP.LT.AND P4, PT, R25, c[0x0][0x17c], !P0 ;  /* 0x00005f0019007a0c */ /* 0x000fc60004781270 */
[----:B------:R-:W3:Y:S04]  /*2b2d0*/  LDL.LU R27, [R1+0x4c] ;  /* 0x00004c00011b7983 */ /* 0x000ee80000300800 */
[----:B------:R-:W3:Y:S04]  /*2b2e0*/  LDL.LU R25, [R1+0x2dc] ;  /* 0x0002dc0001197983 */ /* 0x000ee80000300800 */
[----:B------:R-:W3:Y:S04]  /*2b2f0*/  LDL.LU R17, [R1+0x1c] ;  /* 0x00001c0001117983 */ /* 0x000ee80000300800 */
[----:B------:R0:W-:Y:S01]  /*2b300*/  @P1 STG.E.U16 [R8.64], R22 ;  /* 0x0000001608001986 */ /* 0x0001e2000c101506 */
[----:B--2---:R-:W-:-:S03]  /*2b310*/  ISETP.LT.AND P3, PT, R29, c[0x0][0x17c], !P0 ;  /* 0x00005f001d007a0c */ /* 0x004fc60004761270 */
[----:B------:R-:W2:Y:S04]  /*2b320*/  LDL.LU R29, [R1+0x2e0] ;  /* 0x0002e000011d7983 */ /* 0x000ea80000300800 */
[----:B------:R-:W2:Y:S04]  /*2b330*/  LDL.LU R14, [R1+0xac] ;  /* 0x0000ac00010e7983 */ /* 0x000ea80000300800 */
[----:B0-----:R-:W2:Y:S01]  /*2b340*/  LDL.LU R22, [R1+0x7c] ;  /* 0x00007c0001167983 */ /* 0x001ea20000300800 */
[----:B------:R-:W-:-:S03]  /*2b350*/  IMAD R6, R20, 0x2, R3 ;  /* 0x0000000214067824 */ /* 0x000fc600078e0203 */
[----:B------:R-:W2:Y:S01]  /*2b360*/  LDL.LU R13, [R1+0x9c] ;  /* 0x00009c00010d7983 */ /* 0x000ea20000300800 */
[----:B------:R-:W-:Y:S01]  /*2b370*/  IMAD R3, R20, 0x2, R6 ;  /* 0x0000000214037824 */ /* 0x000fe200078e0206 */
[C---:B------:R-:W-:Y:S02]  /*2b380*/  LEA R4, P6, R6.reuse, R0, 0x1 ;  /* 0x0000000006047211 */ /* 0x040fe400078c08ff */
[----:B------:R-:W2:Y:S02]  /*2b390*/  LDL.LU R18, [R1+0x2ec] ;  /* 0x0002ec0001127983 */ /* 0x000ea40000300800 */
[----:B------:R-:W-:Y:S01]  /*2b3a0*/  LEA.HI.X.SX32 R5, R6, R2, 0x1, P6 ;  /* 0x0000000206057211 */ /* 0x000fe200030f0eff */
[----:B------:R-:W-:Y:S01]  /*2b3b0*/  IMAD R6, R20, 0x2, R3 ;  /* 0x0000000214067824 */ /* 0x000fe200078e0203 */
[----:B------:R-:W-:-:S03]  /*2b3c0*/  LEA R8, P6, R3, R0, 0x1 ;  /* 0x0000000003087211 */ /* 0x000fc600078c08ff */
[----:B------:R0:W-:Y:S01]  /*2b3d0*/  @P2 STG.E.U16 [R4.64], R21 ;  /* 0x0000001504002986 */ /* 0x0001e2000c101506 */
[----:B------:R-:W-:Y:S01]  /*2b3e0*/  LEA.HI.X.SX32 R9, R3, R2, 0x1, P6 ;  /* 0x0000000203097211 */ /* 0x000fe200030f0eff */
[----:B------:R-:W-:Y:S01]  /*2b3f0*/  IMAD R3, R20, 0x2, R6 ;  /* 0x0000000214037824 */ /* 0x000fe200078e0206 */
[----:B0-----:R-:W-:-:S04]  /*2b400*/  LEA R4, P6, R6, R0, 0x1 ;  /* 0x0000000006047211 */ /* 0x001fc800078c08ff */
[----:B------:R-:W-:Y:S01]  /*2b410*/  LEA.HI.X.SX32 R5, R6, R2, 0x1, P6 ;  /* 0x0000000206057211 */ /* 0x000fe200030f0eff */
[----:B------:R-:W-:Y:S01]  /*2b420*/  IMAD R6, R20, 0x2, R3 ;  /* 0x0000000214067824 */ /* 0x000fe200078e0203 */
[----:B----4-:R-:W-:Y:S02]  /*2b430*/  ISETP.LT.AND P2, PT, R24, c[0x0][0x17c], !P0 ;  /* 0x00005f0018007a0c */ /* 0x010fe40004741270 */
[----:B------:R-:W4:Y:S01]  /*2b440*/  LDL.LU R24, [R1+0x8c] ;  /* 0x00008c0001187983 */ /* 0x000f220000300800 */
[----:B------:R-:W-:-:S03]  /*2b450*/  ISETP.LT.AND P1, PT, R26, c[0x0][0x17c], !P0 ;  /* 0x00005f001a007a0c */ /* 0x000fc60004721270 */
[----:B------:R-:W4:Y:S04]  /*2b460*/  LDL.LU R16, [R1+0x2f0] ;  /* 0x0002f00001107983 */ /* 0x000f280000300800 */
[----:B---3--:R0:W-:Y:S01]  /*2b470*/  @P5 STG.E.U16 [R8.64], R27 ;  /* 0x0000001b08005986 */ /* 0x0081e2000c101506 */
[----:B------:R-:W-:-:S03]  /*2b480*/  ISETP.LT.AND P5, PT, R28, c[0x0][0x17c], !P0 ;  /* 0x00005f001c007a0c */ /* 0x000fc600047a1270 */
[----:B------:R-:W3:Y:S04]  /*2b490*/  LDL.LU R28, [R1+0xc] ;  /* 0x00000c00011c7983 */ /* 0x000ee80000300800 */
[----:B------:R-:W3:Y:S01]  /*2b4a0*/  LDL.LU R26, [R1+0x5c] ;  /* 0x00005c00011a7983 */ /* 0x000ee20000300800 */
[----:B0-----:R-:W-:-:S04]  /*2b4b0*/  LEA R8, P6, R3, R0, 0x1 ;  /* 0x0000000003087211 */ /* 0x001fc800078c08ff */
[----:B------:R-:W-:Y:S01]  /*2b4c0*/  LEA.HI.X.SX32 R9, R3, R2, 0x1, P6 ;  /* 0x0000000203097211 */ /* 0x000fe200030f0eff */
[----:B------:R-:W-:Y:S01]  /*2b4d0*/  IMAD R3, R20, 0x2, R6 ;  /* 0x0000000214037824 */ /* 0x000fe200078e0206 */
[----:B--2---:R0:W-:Y:S01]  /*2b4e0*/  @P4 STG.E.U16 [R4.64], R22 ;  /* 0x0000001604004986 */ /* 0x0041e2000c101506 */
[----:B------:R-:W-:-:S03]  /*2b4f0*/  ISETP.LT.AND P4, PT, R25, c[0x0][0x17c], !P0 ;  /* 0x00005f0019007a0c */ /* 0x000fc60004781270 */
[----:B------:R1:W-:Y:S01]  /*2b500*/  @P3 STG.E.U16 [R8.64], R17 ;  /* 0x0000001108003986 */ /* 0x0003e2000c101506 */
[----:B0-----:R-:W-:-:S03]  /*2b510*/  LEA R4, P6, R6, R0, 0x1 ;  /* 0x0000000006047211 */ /* 0x001fc600078c08ff */
[----:B------:R-:W2:Y:S01]  /*2b520*/  LDL.LU R25, [R1+0x3c] ;  /* 0x00003c0001197983 */ /* 0x000ea20000300800 */
[----:B------:R-:W-:Y:S02]  /*2b530*/  LEA.HI.X.SX32 R5, R6, R2, 0x1, P6 ;  /* 0x0000000206057211 */ /* 0x000fe400030f0eff */
[----:B-1----:R-:W-:Y:S01]  /*2b540*/  LEA R8, P6, R3, R0, 0x1 ;  /* 0x0000000003087211 */ /* 0x002fe200078c08ff */
[----:B------:R-:W-:Y:S01]  /*2b550*/  IMAD R6, R20, 0x2, R3 ;  /* 0x0000000214067824 */ /* 0x000fe200078e0203 */
[----:B------:R-:W-:Y:S02]  /*2b560*/  ISETP.LT.AND P3, PT, R29, c[0x0][0x17c], !P0 ;  /* 0x00005f001d007a0c */ /* 0x000fe40004761270 */
[----:B------:R-:W2:Y:S01]  /*2b570*/  LDL.LU R29, [R1+0x2c] ;  /* 0x00002c00011d7983 */ /* 0x000ea20000300800 */
[----:B------:R-:W-:-:S03]  /*2b580*/  LEA.HI.X.SX32 R9, R3, R2, 0x1, P6 ;  /* 0x0000000203097211 */ /* 0x000fc600030f0eff */
[----:B------:R-:W2:Y:S04]  /*2b590*/  LDL.LU R3, [R1+0x2e4] ;  /* 0x0002e40001037983 */ /* 0x000ea80000300800 */
[----:B------:R0:W-:Y:S02]  /*2b5a0*/  @P1 STG.E.U16 [R4.64], R14 ;  /* 0x0000000e04001986 */ /* 0x0001e4000c101506 */
[----:B0-----:R-:W-:-:S04]  /*2b5b0*/  LEA R4, P6, R6, R0, 0x1 ;  /* 0x0000000006047211 */ /* 0x001fc800078c08ff */
[----:B------:R-:W-:Y:S02]  /*2b5c0*/  LEA.HI.X.SX32 R5, R6, R2, 0x1, P6 ;  /* 0x0000000206057211 */ /* 0x000fe400030f0eff */
[----:B--2---:R-:W-:Y:S01]  /*2b5d0*/  ISETP.LT.AND P1, PT, R3, c[0x0][0x17c], !P0 ;  /* 0x00005f0003007a0c */ /* 0x004fe20004721270 */
[----:B------:R-:W-:Y:S02]  /*2b5e0*/  IMAD R3, R20, 0x2, R6 ;  /* 0x0000000214037824 */ /* 0x000fe400078e0206 */
[----:B------:R-:W2:Y:S04]  /*2b5f0*/  LDL.LU R6, [R1+0x2e8] ;  /* 0x0002e80001067983 */ /* 0x000ea80000300800 */
[----:B------:R0:W-:Y:S04]  /*2b600*/  @P2 STG.E.U16 [R8.64], R13 ;  /* 0x0000000d08002986 */ /* 0x0001e8000c101506 */
[----:B----4-:R1:W-:Y:S01]  /*2b610*/  @P5 STG.E.U16 [R4.64], R24 ;  /* 0x0000001804005986 */ /* 0x0103e2000c101506 */
[----:B0-----:R-:W-:-:S04]  /*2b620*/  LEA R8, P6, R3, R0, 0x1 ;  /* 0x0000000003087211 */ /* 0x001fc800078c08ff */
[----:B------:R-:W-:-:S05]  /*2b630*/  LEA.HI.X.SX32 R9, R3, R2, 0x1, P6 ;  /* 0x0000000203097211 */ /* 0x000fca00030f0eff */
[----:B---3--:R0:W-:Y:S01]  /*2b640*/  @P4 STG.E.U16 [R8.64], R28 ;  /* 0x0000001c08004986 */ /* 0x0081e2000c101506 */
[----:B------:R-:W-:Y:S02]  /*2b650*/  ISETP.LT.AND P4, PT, R16, c[0x0][0x17c], !P0 ;  /* 0x00005f0010007a0c */ /* 0x000fe40004781270 */
[----:B------:R-:W-:Y:S01]  /*2b660*/  ISETP.LT.AND P5, PT, R18, c[0x0][0x17c], !P0 ;  /* 0x00005f0012007a0c */ /* 0x000fe200047a1270 */
[----:B------:R-:W3:Y:S04]  /*2b670*/  LDL.LU R16, [R1+0x308] ;  /* 0x0003080001107983 */ /* 0x000ee80000300800 */
[----:B------:R-:W4:Y:S01]  /*2b680*/  LDL.LU R18, [R1+0x30c] ;  /* 0x00030c0001127983 */ /* 0x000f220000300800 */
[----:B--2---:R-:W-:Y:S01]  /*2b690*/  ISETP.LT.AND P2, PT, R6, c[0x0][0x17c], !P0 ;  /* 0x00005f0006007a0c */ /* 0x004fe20004741270 */
[----:B------:R-:W-:-:S04]  /*2b6a0*/  IMAD R6, R20, 0x2, R3 ;  /* 0x0000000214067824 */ /* 0x000fc800078e0203 */
[----:B------:R-:W-:Y:S01]  /*2b6b0*/  IMAD R3, R20, 0x2, R6 ;  /* 0x0000000214037824 */ /* 0x000fe200078e0206 */
[----:B-1----:R-:W-:-:S04]  /*2b6c0*/  LEA R4, P6, R6, R0, 0x1 ;  /* 0x0000000006047211 */ /* 0x002fc800078c08ff */
[----:B------:R-:W-:Y:S02]  /*2b6d0*/  LEA.HI.X.SX32 R5, R6, R2, 0x1, P6 ;  /* 0x0000000206057211 */ /* 0x000fe400030f0eff */
[----:B0-----:R-:W-:Y:S01]  /*2b6e0*/  LEA R8, P6, R3, R0, 0x1 ;  /* 0x0000000003087211 */ /* 0x001fe200078c08ff */
[----:B------:R-:W-:-:S03]  /*2b6f0*/  IMAD R6, R20, 0x2, R3 ;  /* 0x0000000214067824 */ /* 0x000fc600078e0203 */
[----:B------:R-:W-:Y:S02]  /*2b700*/  LEA.HI.X.SX32 R9, R3, R2, 0x1, P6 ;  /* 0x0000000203097211 */ /* 0x000fe400030f0eff */
[----:B------:R-:W2:Y:S04]  /*2b710*/  LDL.LU R3, [R1+0x2f4] ;  /* 0x0002f40001037983 */ /* 0x000ea80000300800 */
[----:B------:R0:W-:Y:S02]  /*2b720*/  @P3 STG.E.U16 [R4.64], R26 ;  /* 0x0000001a04003986 */ /* 0x0001e4000c101506 */
[----:B0-----:R-:W-:-:S04]  /*2b730*/  LEA R4, P6, R6, R0, 0x1 ;  /* 0x0000000006047211 */ /* 0x001fc800078c08ff */
[----:B------:R-:W-:Y:S02]  /*2b740*/  LEA.HI.X.SX32 R5, R6, R2, 0x1, P6 ;  /* 0x0000000206057211 */ /* 0x000fe400030f0eff */
[----:B--2---:R-:W-:Y:S01]  /*2b750*/  ISETP.LT.AND P3, PT, R3, c[0x0][0x17c], !P0 ;  /* 0x00005f0003007a0c */ /* 0x004fe20004761270 */
[----:B------:R-:W-:Y:S02]  /*2b760*/  IMAD R3, R20, 0x2, R6 ;  /* 0x0000000214037824 */ /* 0x000fe400078e0206 */
        /* <DEDUP_REMOVED lines=16> */
[----:B------:R-:W-:-:S05]  /*2b870*/  LEA.HI.X.SX32 R9, R3, R2, 0x1, P6 ;  /* 0x0000000203097211 */ /* 0x000fca00030f0eff */
[----:B------:R-:W-:Y:S01]  /*2b880*/  @P3 STG.E.U16 [R8.64], R15 ;  /* 0x0000000f08003986 */ /* 0x000fe2000c101506 */
[----:B---3--:R-:W-:Y:S02]  /*2b890*/  ISETP.LT.AND P3, PT, R16, c[0x0][0x17c], !P0 ;  /* 0x00005f0010007a0c */ /* 0x008fe40004761270 */
[----:B--2---:R-:W-:Y:S01]  /*2b8a0*/  ISETP.LT.AND P5, PT, R6, c[0x0][0x17c], !P0 ;  /* 0x00005f0006007a0c */ /* 0x004fe200047a1270 */
[----:B------:R-:W-:Y:S02]  /*2b8b0*/  IMAD R6, R20, 0x2, R3 ;  /* 0x0000000214067824 */ /* 0x000fe400078e0203 */
[----:B------:R-:W2:Y:S03]  /*2b8c0*/  LDL.LU R3, [R1+0x304] ;  /* 0x0003040001037983 */ /* 0x000ea60000300800 */
[C---:B-1----:R-:W-:Y:S01]  /*2b8d0*/  LEA R4, P6, R6.reuse, R0, 0x1 ;  /* 0x0000000006047211 */ /* 0x042fe200078c08ff */
[----:B------:R-:W3:Y:S03]  /*2b8e0*/  LDL.LU R16, [R1+0x31c] ;  /* 0x00031c0001107983 */ /* 0x000ee60000300800 */
[----:B------:R-:W-:-:S05]  /*2b8f0*/  LEA.HI.X.SX32 R5, R6, R2, 0x1, P6 ;  /* 0x0000000206057211 */ /* 0x000fca00030f0eff */
[----:B------:R0:W-:Y:S01]  /*2b900*/  @P1 STG.E.U16 [R4.64], R19 ;  /* 0x0000001304001986 */ /* 0x0001e2000c101506 */
[----:B----4-:R-:W-:-:S03]  /*2b910*/  ISETP.LT.AND P1, PT, R18, c[0x0][0x17c], !P0 ;  /* 0x00005f0012007a0c */ /* 0x010fc60004721270 */
[----:B------:R-:W4:Y:S04]  /*2b920*/  LDL.LU R18, [R1+0x320] ;  /* 0x0003200001127983 */ /* 0x000f280000300800 */
[----:B0-----:R-:W3:Y:S01]  /*2b930*/  LDL.LU R5, [R1+0x310] ;  /* 0x0003100001057983 */ /* 0x001ee20000300800 */
[----:B------:R-:W-:Y:S02]  /*2b940*/  PRMT R7, R21, 0x7632, R7 ;  /* 0x0000763215077816 */ /* 0x000fe40000000007 */
[----:B------:R-:W-:Y:S01]  /*2b950*/  PRMT R10, R27, 0x7632, R10 ;  /* 0x000076321b0a7816 */ /* 0x000fe2000000000a */
[----:B------:R-:W4:Y:S04]  /*2b960*/  LDL.LU R21, [R1+0x324] ;  /* 0x0003240001157983 */ /* 0x000f280000300800 */
[----:B------:R-:W4:Y:S01]  /*2b970*/  LDL.LU R27, [R1+0x328] ;  /* 0x00032800011b7983 */ /* 0x000f220000300800 */
[----:B--2---:R-:W-:Y:S01]  /*2b980*/  ISETP.LT.AND P4, PT, R3, c[0x0][0x17c], !P0 ;  /* 0x00005f0003007a0c */ /* 0x004fe20004781270 */
[----:B------:R-:W-:-:S05]  /*2b990*/  IMAD R3, R20, 0x2, R6 ;  /* 0x0000000214037824 */ /* 0x000fca00078e0206 */
[----:B------:R-:W-:Y:S01]  /*2b9a0*/  LEA R8, P6, R3, R0, 0x1 ;  /* 0x0000000003087211 */ /* 0x000fe200078c08ff */
[----:B------:R-:W-:-:S03]  /*2b9b0*/  IMAD R6, R20, 0x2, R3 ;  /* 0x0000000214067824 */ /* 0x000fc600078e0203 */
[----:B------:R-:W-:Y:S01]  /*2b9c0*/  LEA.HI.X.SX32 R9, R3, R2, 0x1, P6 ;  /* 0x0000000203097211 */ /* 0x000fe200030f0eff */
[----:B------:R-:W-:Y:S01]  /*2b9d0*/  IMAD R3, R20, 0x2, R6 ;  /* 0x0000000214037824 */ /* 0x000fe200078e0206 */
[----:B------:R-:W-:-:S03]  /*2b9e0*/  LEA R4, P6, R6, R0, 0x1 ;  /* 0x0000000006047211 */ /* 0x000fc600078c08ff */
[----:B------:R0:W-:Y:S01]  /*2b9f0*/  @P2 STG.E.U16 [R8.64], R23 ;  /* 0x0000001708002986 */ /* 0x0001e2000c101506 */
[----:B---3--:R-:W-:Y:S02]  /*2ba00*/  ISETP.LT.AND P2, PT, R5, c[0x0][0x17c], !P0 ;  /* 0x00005f0005007a0c */ /* 0x008fe40004741270 */
[----:B------:R-:W-:Y:S02]  /*2ba10*/  LEA.HI.X.SX32 R5, R6, R2, 0x1, P6 ;  /* 0x0000000206057211 */ /* 0x000fe400030f0eff */
[----:B0-----:R-:W-:Y:S01]  /*2ba20*/  LEA R8, P6, R3, R0, 0x1 ;  /* 0x0000000003087211 */ /* 0x001fe200078c08ff */
[----:B------:R-:W-:-:S03]  /*2ba30*/  IMAD R6, R20, 0x2, R3 ;  /* 0x0000000214067824 */ /* 0x000fc600078e0203 */
[----:B------:R-:W-:Y:S02]  /*2ba40*/  LEA.HI.X.SX32 R9, R3, R2, 0x1, P6 ;  /* 0x0000000203097211 */ /* 0x000fe400030f0eff */
[----:B------:R-:W2:Y:S04]  /*2ba50*/  LDL.LU R3, [R1+0x314] ;  /* 0x0003140001037983 */ /* 0x000ea80000300800 */
[----:B------:R0:W-:Y:S04]  /*2ba60*/  @P5 STG.E.U16 [R4.64], R7 ;  /* 0x0000000704005986 */ /* 0x0001e8000c101506 */
[----:B0-----:R-:W3:Y:S01]  /*2ba70*/  LDL.LU R5, [R1+0x318] ;  /* 0x0003180001057983 */ /* 0x001ee20000300800 */
[----:B------:R-:W-:-:S02]  /*2ba80*/  LEA R4, P6, R6, R0, 0x1 ;  /* 0x0000000006047211 */ /* 0x000fc400078c08ff */
[----:B------:R-:W-:Y:S01]  /*2ba90*/  PRMT R12, R17, 0x7632, R12 ;  /* 0x00007632110c7816 */ /* 0x000fe2000000000c */
[----:B------:R0:W-:Y:S01]  /*2baa0*/  @P4 STG.E.U16 [R8.64], R10 ;  /* 0x0000000a08004986 */ /* 0x0001e2000c101506 */
[----:B------:R-:W-:-:S03]  /*2bab0*/  PRMT R11, R22, 0x7632, R11 ;  /* 0x00007632160b7816 */ /* 0x000fc6000000000b */
[----:B------:R-:W4:Y:S01]  /*2bac0*/  LDL.LU R17, [R1+0x32c] ;  /* 0x00032c0001117983 */ /* 0x000f220000300800 */
[----:B------:R-:W-:Y:S02]  /*2bad0*/  PRMT R7, R13, 0x7632, R7 ;  /* 0x000076320d077816 */ /* 0x000fe40000000007 */
[----:B0-----:R-:W-:Y:S02]  /*2bae0*/  PRMT R10, R24, 0x7632, R10 ;  /* 0x00007632180a7816 */ /* 0x001fe4000000000a */
[----:B--2---:R-:W-:Y:S01]  /*2baf0*/  ISETP.LT.AND P5, PT, R3, c[0x0][0x17c], !P0 ;  /* 0x00005f0003007a0c */ /* 0x004fe200047a1270 */
[----:B------:R-:W-:Y:S01]  /*2bb00*/  IMAD R3, R20, 0x2, R6 ;  /* 0x0000000214037824 */ /* 0x000fe200078e0206 */
[----:B---3--:R-:W-:Y:S02]  /*2bb10*/  ISETP.LT.AND P4, PT, R5, c[0x0][0x17c], !P0 ;  /* 0x00005f0005007a0c */ /* 0x008fe40004781270 */
        /* <DEDUP_REMOVED lines=8> */
[----:B------:R-:W-:Y:S02]  /*2bba0*/  LEA.HI.X.SX32 R5, R6, R2, 0x1, P6 ;  /* 0x0000000206057211 */ /* 0x000fe400030f0eff */
[C---:B-1----:R-:W-:Y:S02]  /*2bbb0*/  LEA R8, P6, R3.reuse, R0, 0x1 ;  /* 0x0000000003087211 */ /* 0x042fe400078c08ff */
[----:B------:R-:W-:Y:S02]  /*2bbc0*/  PRMT R6, R14, 0x7632, R6 ;  /* 0x000076320e067816 */ /* 0x000fe40000000006 */
[----:B------:R-:W-:Y:S02]  /*2bbd0*/  ISETP.LT.AND P3, PT, R16, c[0x0][0x17c], !P0 ;  /* 0x00005f0010007a0c */ /* 0x000fe40004761270 */
[----:B------:R-:W-:Y:S01]  /*2bbe0*/  LEA.HI.X.SX32 R9, R3, R2, 0x1, P6 ;  /* 0x0000000203097211 */ /* 0x000fe200030f0eff */
[----:B------:R-:W2:Y:S01]  /*2bbf0*/  LDL.LU R16, [R1+0x330] ;  /* 0x0003300001107983 */ /* 0x000ea20000300800 */
[----:B------:R-:W-:-:S03]  /*2bc00*/  PRMT R11, R28, 0x7632, R11 ;  /* 0x000076321c0b7816 */ /* 0x000fc6000000000b */
[----:B------:R0:W-:Y:S04]  /*2bc10*/  @P2 STG.E.U16 [R4.64], R6 ;  /* 0x0000000604002986 */ /* 0x0001e8000c101506 */
[----:B------:R1:W-:Y:S01]  /*2bc20*/  @P5 STG.E.U16 [R8.64], R7 ;  /* 0x0000000708005986 */ /* 0x0003e2000c101506 */
[----:B----4-:R-:W-:-:S03]  /*2bc30*/  ISETP.LT.AND P5, PT, R27, c[0x0][0x17c], !P0 ;  /* 0x00005f001b007a0c */ /* 0x010fc600047a1270 */
[----:B------:R-:W3:Y:S04]  /*2bc40*/  LDL.LU R24, [R1+0x334] ;  /* 0x0003340001187983 */ /* 0x000ee80000300800 */
[----:B------:R-:W4:Y:S04]  /*2bc50*/  LDL.LU R27, [R1+0x338] ;  /* 0x00033800011b7983 */ /* 0x000f280000300800 */
[----:B------:R-:W4:Y:S01]  /*2bc60*/  LDL.LU R28, [R1+0xe0] ;  /* 0x0000e000011c7983 */ /* 0x000f220000300800 */
[----:B------:R-:W-:-:S04]  /*2bc70*/  IMAD R13, R20, 0x2, R3 ;  /* 0x00000002140d7824 */ /* 0x000fc800078e0203 */
[----:B------:R-:W-:Y:S01]  /*2bc80*/  IMAD R3, R20, 0x2, R13 ;  /* 0x0000000214037824 */ /* 0x000fe200078e020d */
[----:B0-----:R-:W-:-:S04]  /*2bc90*/  LEA R4, P6, R13, R0, 0x1 ;  /* 0x000000000d047211 */ /* 0x001fc800078c08ff */
[----:B------:R-:W-:Y:S01]  /*2bca0*/  LEA.HI.X.SX32 R5, R13, R2, 0x1, P6 ;  /* 0x000000020d057211 */ /* 0x000fe200030f0eff */
[C---:B------:R-:W-:Y:S01]  /*2bcb0*/  IMAD R13, R20.reuse, 0x2, R3 ;  /* 0x00000002140d7824 */ /* 0x040fe200078e0203 */
[----:B-1----:R-:W-:Y:S02]  /*2bcc0*/  LEA R8, P6, R3, R0, 0x1 ;  /* 0x0000000003087211 */ /* 0x002fe400078c08ff */
[----:B------:R-:W-:Y:S01]  /*2bcd0*/  ISETP.LT.AND P2, PT, R21, c[0x0][0x17c], !P0 ;  /* 0x00005f0015007a0c */ /* 0x000fe20004741270 */
[----:B------:R-:W-:Y:S01]  /*2bce0*/  IMAD R21, R20, 0x2, R13 ;  /* 0x0000000214157824 */ /* 0x000fe200078e020d */
[----:B------:R-:W-:Y:S01]  /*2bcf0*/  LEA.HI.X.SX32 R9, R3, R2, 0x1, P6 ;  /* 0x0000000203097211 */ /* 0x000fe200030f0eff */
[----:B------:R0:W-:Y:S01]  /*2bd00*/  @P4 STG.E.U16 [R4.64], R10 ;  /* 0x0000000a04004986 */ /* 0x0001e2000c101506 */
[----:B------:R-:W-:Y:S01]  /*2bd10*/  ISETP.LT.AND P1, PT, R18, c[0x0][0x17c], !P0 ;  /* 0x00005f0012007a0c */ /* 0x000fe20004721270 */
[----:B------:R-:W-:Y:S01]  /*2bd20*/  IMAD R3, R20, 0x2, R21 ;  /* 0x0000000214037824 */ /* 0x000fe200078e0215 */
[----:B------:R-:W-:Y:S01]  /*2bd30*/  ISETP.LT.AND P4, PT, R17, c[0x0][0x17c], !P0 ;  /* 0x00005f0011007a0c */ /* 0x000fe20004781270 */
[----:B------:R1:W-:Y:S01]  /*2bd40*/  @P3 STG.E.U16 [R8.64], R11 ;  /* 0x0000000b08003986 */ /* 0x0003e2000c101506 */
[----:B0-----:R-:W-:-:S04]  /*2bd50*/  LEA R4, P6, R13, R0, 0x1 ;  /* 0x000000000d047211 */ /* 0x001fc800078c08ff */
[----:B------:R-:W-:Y:S01]  /*2bd60*/  LEA.HI.X.SX32 R5, R13, R2, 0x1, P6 ;  /* 0x000000020d057211 */ /* 0x000fe200030f0eff */
[----:B------:R-:W-:Y:S01]  /*2bd70*/  IMAD R13, R20, 0x2, R3 ;  /* 0x00000002140d7824 */ /* 0x000fe200078e0203 */
[C---:B-1----:R-:W-:Y:S02]  /*2bd80*/  LEA R8, P6, R21.reuse, R0, 0x1 ;  /* 0x0000000015087211 */ /* 0x042fe400078c08ff */
[----:B------:R-:W-:Y:S01]  /*2bd90*/  PRMT R6, R26, 0x7632, R6 ;  /* 0x000076321a067816 */ /* 0x000fe20000000006 */
[----:B------:R-:W-:Y:S01]  /*2bda0*/  IMAD R17, R20, 0x2, R13 ;  /* 0x0000000214117824 */ /* 0x000fe200078e020d */
[----:B------:R-:W-:-:S03]  /*2bdb0*/  LEA.HI.X.SX32 R9, R21, R2, 0x1, P6 ;  /* 0x0000000215097211 */ /* 0x000fc600030f0eff */
[C---:B------:R-:W-:Y:S01]  /*2bdc0*/  IMAD R21, R20.reuse, 0x2, R17 ;  /* 0x0000000214157824 */ /* 0x040fe200078e0211 */
[----:B------:R-:W-:Y:S01]  /*2bdd0*/  PRMT R7, R25, 0x7632, R7 ;  /* 0x0000763219077816 */ /* 0x000fe20000000007 */
[----:B------:R0:W-:Y:S02]  /*2bde0*/  @P1 STG.E.U16 [R4.64], R6 ;  /* 0x0000000604001986 */ /* 0x0001e4000c101506 */
[----:B------:R-:W-:Y:S02]  /*2bdf0*/  IMAD R25, R20, 0x2, R21 ;  /* 0x0000000214197824 */ /* 0x000fe400078e0215 */
[----:B------:R1:W-:Y:S01]  /*2be00*/  @P2 STG.E.U16 [R8.64], R7 ;  /* 0x0000000708002986 */ /* 0x0003e2000c101506 */
[----:B0-----:R-:W-:-:S04]  /*2be10*/  LEA R4, P1, R3, R0, 0x1 ;  /* 0x0000000003047211 */ /* 0x001fc800078208ff */
[----:B------:R-:W-:Y:S01]  /*2be20*/  LEA.HI.X.SX32 R5, R3, R2, 0x1, P1 ;  /* 0x0000000203057211 */ /* 0x000fe200008f0eff */
[----:B------:R-:W-:Y:S01]  /*2be30*/  IMAD R3, R20, 0x2, R25 ;  /* 0x0000000214037824 */ /* 0x000fe200078e0219 */
[-C--:B-1----:R-:W-:Y:S02]  /*2be40*/  LEA R8, P1, R17, R0.reuse, 0x1 ;  /* 0x0000000011087211 */ /* 0x082fe400078208ff */
[-C--:B------:R-:W-:Y:S02]  /*2be50*/  LEA R12, P2, R13, R0.reuse, 0x1 ;  /* 0x000000000d0c7211 */ /* 0x080fe400078408ff */
[----:B------:R-:W-:Y:S02]  /*2be60*/  LEA R20, P6, R21, R0, 0x1 ;  /* 0x0000000015147211 */ /* 0x000fe400078c08ff */
[-C--:B------:R-:W-:Y:S02]  /*2be70*/  LEA.HI.X.SX32 R9, R17, R2.reuse, 0x1, P1 ;  /* 0x0000000211097211 */ /* 0x080fe400008f0eff */
[----:B------:R-:W-:-:S02]  /*2be80*/  LEA.HI.X.SX32 R13, R13, R2, 0x1, P2 ;  /* 0x000000020d0d7211 */ /* 0x000fc400010f0eff */
[----:B------:R-:W-:Y:S02]  /*2be90*/  LEA.HI.X.SX32 R21, R21, R2, 0x1, P6 ;  /* 0x0000000215157211 */ /* 0x000fe400030f0eff */
[----:B------:R-:W-:Y:S02]  /*2bea0*/  PRMT R6, R7, 0x7632, R6 ;  /* 0x0000763207067816 */ /* 0x000fe40000000006 */
[----:B------:R-:W-:Y:S02]  /*2beb0*/  PRMT R11, R11, 0x7632, R11 ;  /* 0x000076320b0b7816 */ /* 0x000fe4000000000b */
[----:B------:R-:W-:Y:S02]  /*2bec0*/  PRMT R10, R15, 0x7632, R10 ;  /* 0x000076320f0a7816 */ /* 0x000fe4000000000a */
[----:B------:R-:W-:Y:S02]  /*2bed0*/  PRMT R19, R19, 0x7632, R19 ;  /* 0x0000763213137816 */ /* 0x000fe40000000013 */
[----:B--2---:R-:W-:-:S02]  /*2bee0*/  ISETP.LT.AND P3, PT, R16, c[0x0][0x17c], !P0 ;  /* 0x00005f0010007a0c */ /* 0x004fc40004761270 */
[----:B------:R-:W-:-:S04]  /*2bef0*/  LEA R16, P1, R3, R0, 0x1 ;  /* 0x0000000003107211 */ /* 0x000fc800078208ff */
[----:B------:R-:W-:Y:S02]  /*2bf00*/  LEA.HI.X.SX32 R17, R3, R2, 0x1, P1 ;  /* 0x0000000203117211 */ /* 0x000fe400008f0eff */
[----:B---3--:R-:W-:Y:S02]  /*2bf10*/  ISETP.LT.AND P2, PT, R24, c[0x0][0x17c], !P0 ;  /* 0x00005f0018007a0c */ /* 0x008fe40004741270 */
[----:B------:R-:W-:Y:S02]  /*2bf20*/  LEA R24, P6, R25, R0, 0x1 ;  /* 0x0000000019187211 */ /* 0x000fe400078c08ff */
[----:B----4-:R-:W-:Y:S02]  /*2bf30*/  ISETP.LT.AND P1, PT, R27, c[0x0][0x17c], !P0 ;  /* 0x00005f001b007a0c */ /* 0x010fe40004721270 */
[----:B------:R-:W-:Y:S02]  /*2bf40*/  LEA.HI.X.SX32 R25, R25, R2, 0x1, P6 ;  /* 0x0000000219197211 */ /* 0x000fe400030f0eff */
[----:B------:R-:W-:-:S02]  /*2bf50*/  ISETP.LT.AND P0, PT, R28, c[0x0][0x17c], !P0 ;  /* 0x00005f001c007a0c */ /* 0x000fc40004701270 */
[----:B------:R-:W-:-:S05]  /*2bf60*/  PRMT R2, R29, 0x7632, R2 ;  /* 0x000076321d027816 */ /* 0x000fca0000000002 */
[----:B------:R0:W-:Y:S04]  /*2bf70*/  @P5 STG.E.U16 [R4.64], R2 ;  /* 0x0000000204005986 */ /* 0x0001e8000c101506 */
[----:B------:R0:W-:Y:S04]  /*2bf80*/  @P4 STG.E.U16 [R12.64], R6 ;  /* 0x000000060c004986 */ /* 0x0001e8000c101506 */
[----:B------:R0:W-:Y:S04]  /*2bf90*/  @P3 STG.E.U16 [R8.64], R11 ;  /* 0x0000000b08003986 */ /* 0x0001e8000c101506 */
[----:B------:R0:W-:Y:S04]  /*2bfa0*/  @P2 STG.E.U16 [R20.64], R10 ;  /* 0x0000000a14002986 */ /* 0x0001e8000c101506 */
[----:B------:R0:W-:Y:S01]  /*2bfb0*/  @P1 STG.E.U16 [R24.64], R19 ;  /* 0x0000001318001986 */ /* 0x0001e2000c101506 */
[----:B------:R-:W-:Y:S05]  /*2bfc0*/  @!P0 EXIT ;  /* 0x000000000000894d */ /* 0x000fea0003800000 */
[----:B0-----:R-:W-:-:S05]  /*2bfd0*/  PRMT R8, R23, 0x7632, R8 ;  /* 0x0000763217087816 */ /* 0x001fca0000000008 */
[----:B------:R-:W-:Y:S01]  /*2bfe0*/  STG.E.U16 [R16.64], R8 ;  /* 0x0000000810007986 */ /* 0x000fe2000c101506 */
[----:B------:R-:W-:Y:S05]  /*2bff0*/  EXIT ;  /* 0x000000000000794d */ /* 0x000fea0003800000 */
.L_x_3:
[----:B------:R-:W-:-:S00]  /*2c000*/  BRA `(.L_x_3) ;  /* 0xfffffff000007947 */ /* 0x000fc0000383ffff */
[----:B------:R-:W-:-:S00]  /*2c010*/  NOP ;  /* 0x0000000000007918 */ /* 0x000fc00000000000 */
        /* <DEDUP_REMOVED lines=14> */
.L_x_4:


//--------------------- .nv.shared.matmul_kernel  --------------------------
	.section	.nv.shared.matmul_kernel,"aw",@nobits
	.sectionflags	@""
	.align	16
